//
// Generated by NVIDIA NVVM Compiler
//
// Compiler Build ID: CL-36424714
// Cuda compilation tools, release 13.0, V13.0.88
// Based on NVVM 20.0.0
//

.version 9.0
.target sm_100
.address_size 64

	// .globl	_Z28cuda_blockwise_exclusive_sumPKjPjS1_m
// _ZZN3cub18CUB_300001_SM_10006detail4scan16DeviceScanKernelINS2_10policy_hubIjjjjN4cuda3std3__44plusIvEEE10Policy1000EN6thrust24THRUST_300001_SM_1000_NS6detail15normal_iteratorINSD_10device_ptrIjEEEESI_NS0_13ScanTileStateIjLb1EEES9_NS1_10InputValueIjPjEEjjLb0EjEEvT0_T1_T2_iT3_T4_T5_E12temp_storage has been demoted
// _ZZN3cub18CUB_300001_SM_10006detail4scan16DeviceScanKernelINS2_10policy_hubIjjjmN4cuda3std3__44plusIvEEE10Policy1000EN6thrust24THRUST_300001_SM_1000_NS6detail15normal_iteratorINSD_10device_ptrIjEEEESI_NS0_13ScanTileStateIjLb1EEES9_NS1_10InputValueIjPjEEmjLb0EjEEvT0_T1_T2_iT3_T4_T5_E12temp_storage has been demoted
.global .align 1 .b8 _ZN34_INTERNAL_a1076422_4_k_cu_602934774cuda3std3__45__cpo5beginE[1];
.global .align 1 .b8 _ZN34_INTERNAL_a1076422_4_k_cu_602934774cuda3std3__45__cpo3endE[1];
.global .align 1 .b8 _ZN34_INTERNAL_a1076422_4_k_cu_602934774cuda3std3__45__cpo6cbeginE[1];
.global .align 1 .b8 _ZN34_INTERNAL_a1076422_4_k_cu_602934774cuda3std3__45__cpo4cendE[1];
.global .align 1 .b8 _ZN34_INTERNAL_a1076422_4_k_cu_602934774cuda3std3__45__cpo6rbeginE[1];
.global .align 1 .b8 _ZN34_INTERNAL_a1076422_4_k_cu_602934774cuda3std3__45__cpo4rendE[1];
.global .align 1 .b8 _ZN34_INTERNAL_a1076422_4_k_cu_602934774cuda3std3__45__cpo7crbeginE[1];
.global .align 1 .b8 _ZN34_INTERNAL_a1076422_4_k_cu_602934774cuda3std3__45__cpo5crendE[1];
.global .align 1 .b8 _ZN34_INTERNAL_a1076422_4_k_cu_602934774cuda3std3__436_GLOBAL__N__a1076422_4_k_cu_602934776ignoreE[1];
.global .align 1 .b8 _ZN34_INTERNAL_a1076422_4_k_cu_602934774cuda3std3__419piecewise_constructE[1];
.global .align 1 .b8 _ZN34_INTERNAL_a1076422_4_k_cu_602934774cuda3std3__48in_placeE[1];
.global .align 1 .b8 _ZN34_INTERNAL_a1076422_4_k_cu_602934774cuda3std3__420unreachable_sentinelE[1];
.global .align 1 .b8 _ZN34_INTERNAL_a1076422_4_k_cu_602934774cuda3std3__47nulloptE[1];
.global .align 1 .b8 _ZN34_INTERNAL_a1076422_4_k_cu_602934774cuda3std3__48unexpectE[1];
.global .align 1 .b8 _ZN34_INTERNAL_a1076422_4_k_cu_602934774cuda3std6ranges3__45__cpo4swapE[1];
.global .align 1 .b8 _ZN34_INTERNAL_a1076422_4_k_cu_602934774cuda3std6ranges3__45__cpo9iter_moveE[1];
.global .align 1 .b8 _ZN34_INTERNAL_a1076422_4_k_cu_602934774cuda3std6ranges3__45__cpo5beginE[1];
.global .align 1 .b8 _ZN34_INTERNAL_a1076422_4_k_cu_602934774cuda3std6ranges3__45__cpo3endE[1];
.global .align 1 .b8 _ZN34_INTERNAL_a1076422_4_k_cu_602934774cuda3std6ranges3__45__cpo6cbeginE[1];
.global .align 1 .b8 _ZN34_INTERNAL_a1076422_4_k_cu_602934774cuda3std6ranges3__45__cpo4cendE[1];
.global .align 1 .b8 _ZN34_INTERNAL_a1076422_4_k_cu_602934774cuda3std6ranges3__45__cpo7advanceE[1];
.global .align 1 .b8 _ZN34_INTERNAL_a1076422_4_k_cu_602934774cuda3std6ranges3__45__cpo9iter_swapE[1];
.global .align 1 .b8 _ZN34_INTERNAL_a1076422_4_k_cu_602934774cuda3std6ranges3__45__cpo4nextE[1];
.global .align 1 .b8 _ZN34_INTERNAL_a1076422_4_k_cu_602934774cuda3std6ranges3__45__cpo4prevE[1];
.global .align 1 .b8 _ZN34_INTERNAL_a1076422_4_k_cu_602934774cuda3std6ranges3__45__cpo4dataE[1];
.global .align 1 .b8 _ZN34_INTERNAL_a1076422_4_k_cu_602934774cuda3std6ranges3__45__cpo5cdataE[1];
.global .align 1 .b8 _ZN34_INTERNAL_a1076422_4_k_cu_602934774cuda3std6ranges3__45__cpo4sizeE[1];
.global .align 1 .b8 _ZN34_INTERNAL_a1076422_4_k_cu_602934774cuda3std6ranges3__45__cpo5ssizeE[1];
.global .align 1 .b8 _ZN34_INTERNAL_a1076422_4_k_cu_602934774cuda3std6ranges3__45__cpo8distanceE[1];
.global .align 1 .b8 _ZN34_INTERNAL_a1076422_4_k_cu_602934776thrust24THRUST_300001_SM_1000_NS8cuda_cub3parE[1];
.global .align 1 .b8 _ZN34_INTERNAL_a1076422_4_k_cu_602934776thrust24THRUST_300001_SM_1000_NS8cuda_cub10par_nosyncE[1];
.global .align 1 .b8 _ZN34_INTERNAL_a1076422_4_k_cu_602934776thrust24THRUST_300001_SM_1000_NS6system6detail10sequential3seqE[1];
.global .align 1 .b8 _ZN34_INTERNAL_a1076422_4_k_cu_602934776thrust24THRUST_300001_SM_1000_NS12placeholders2_1E[1];
.global .align 1 .b8 _ZN34_INTERNAL_a1076422_4_k_cu_602934776thrust24THRUST_300001_SM_1000_NS12placeholders2_2E[1];
.global .align 1 .b8 _ZN34_INTERNAL_a1076422_4_k_cu_602934776thrust24THRUST_300001_SM_1000_NS12placeholders2_3E[1];
.global .align 1 .b8 _ZN34_INTERNAL_a1076422_4_k_cu_602934776thrust24THRUST_300001_SM_1000_NS12placeholders2_4E[1];
.global .align 1 .b8 _ZN34_INTERNAL_a1076422_4_k_cu_602934776thrust24THRUST_300001_SM_1000_NS12placeholders2_5E[1];
.global .align 1 .b8 _ZN34_INTERNAL_a1076422_4_k_cu_602934776thrust24THRUST_300001_SM_1000_NS12placeholders2_6E[1];
.global .align 1 .b8 _ZN34_INTERNAL_a1076422_4_k_cu_602934776thrust24THRUST_300001_SM_1000_NS12placeholders2_7E[1];
.global .align 1 .b8 _ZN34_INTERNAL_a1076422_4_k_cu_602934776thrust24THRUST_300001_SM_1000_NS12placeholders2_8E[1];
.global .align 1 .b8 _ZN34_INTERNAL_a1076422_4_k_cu_602934776thrust24THRUST_300001_SM_1000_NS12placeholders2_9E[1];
.global .align 1 .b8 _ZN34_INTERNAL_a1076422_4_k_cu_602934776thrust24THRUST_300001_SM_1000_NS12placeholders3_10E[1];
.global .align 1 .b8 _ZN34_INTERNAL_a1076422_4_k_cu_602934776thrust24THRUST_300001_SM_1000_NS3seqE[1];
.extern .shared .align 16 .b8 temp[];

.visible .entry _Z28cuda_blockwise_exclusive_sumPKjPjS1_m(
	.param .u64 .ptr .align 1 _Z28cuda_blockwise_exclusive_sumPKjPjS1_m_param_0,
	.param .u64 .ptr .align 1 _Z28cuda_blockwise_exclusive_sumPKjPjS1_m_param_1,
	.param .u64 .ptr .align 1 _Z28cuda_blockwise_exclusive_sumPKjPjS1_m_param_2,
	.param .u64 _Z28cuda_blockwise_exclusive_sumPKjPjS1_m_param_3
)
{
	.reg .pred 	%p<11>;
	.reg .b32 	%r<31>;
	.reg .b64 	%rd<15>;

	ld.param.u64 	%rd2, [_Z28cuda_blockwise_exclusive_sumPKjPjS1_m_param_0];
	ld.param.u64 	%rd3, [_Z28cuda_blockwise_exclusive_sumPKjPjS1_m_param_1];
	ld.param.u64 	%rd4, [_Z28cuda_blockwise_exclusive_sumPKjPjS1_m_param_2];
	ld.param.u64 	%rd5, [_Z28cuda_blockwise_exclusive_sumPKjPjS1_m_param_3];
	mov.u32 	%r1, %tid.x;
	mov.u32 	%r2, %ctaid.x;
	mov.u32 	%r3, %ntid.x;
	mad.lo.s32 	%r12, %r2, %r3, %r1;
	setp.lt.s32 	%p1, %r12, 1;
	cvt.s64.s32 	%rd1, %r12;
	setp.le.u64 	%p2, %rd5, %rd1;
	mov.b32 	%r28, 0;
	or.pred  	%p3, %p1, %p2;
	@%p3 bra 	$L__BB0_2;
	cvt.u32.u64 	%r13, %rd1;
	cvta.to.global.u64 	%rd6, %rd2;
	add.s32 	%r14, %r13, -1;
	mul.wide.u32 	%rd7, %r14, 4;
	add.s64 	%rd8, %rd6, %rd7;
	ld.global.u32 	%r28, [%rd8];
$L__BB0_2:
	shl.b32 	%r15, %r1, 2;
	mov.u32 	%r16, temp;
	add.s32 	%r6, %r16, %r15;
	st.shared.u32 	[%r6], %r28;
	bar.sync 	0;
	setp.lt.u32 	%p4, %r3, 2;
	@%p4 bra 	$L__BB0_7;
	mov.b32 	%r29, 1;
$L__BB0_4:
	setp.lt.u32 	%p5, %r1, %r29;
	mov.b32 	%r30, 0;
	@%p5 bra 	$L__BB0_6;
	sub.s32 	%r19, %r1, %r29;
	shl.b32 	%r20, %r19, 2;
	add.s32 	%r22, %r16, %r20;
	ld.shared.u32 	%r30, [%r22];
$L__BB0_6:
	bar.sync 	0;
	ld.shared.u32 	%r23, [%r6];
	add.s32 	%r24, %r23, %r30;
	st.shared.u32 	[%r6], %r24;
	bar.sync 	0;
	shl.b32 	%r29, %r29, 1;
	setp.lt.u32 	%p6, %r29, %r3;
	@%p6 bra 	$L__BB0_4;
$L__BB0_7:
	setp.le.u64 	%p7, %rd5, %rd1;
	@%p7 bra 	$L__BB0_9;
	ld.shared.u32 	%r25, [%r6];
	cvta.to.global.u64 	%rd9, %rd3;
	shl.b64 	%rd10, %rd1, 2;
	add.s64 	%rd11, %rd9, %rd10;
	st.global.u32 	[%rd11], %r25;
$L__BB0_9:
	add.s32 	%r26, %r3, -1;
	setp.ne.s32 	%p8, %r1, %r26;
	setp.eq.s64 	%p9, %rd4, 0;
	or.pred  	%p10, %p8, %p9;
	@%p10 bra 	$L__BB0_11;
	ld.shared.u32 	%r27, [%r6];
	cvta.to.global.u64 	%rd12, %rd4;
	mul.wide.u32 	%rd13, %r2, 4;
	add.s64 	%rd14, %rd12, %rd13;
	st.global.u32 	[%rd14], %r27;
$L__BB0_11:
	ret;

}
	// .globl	_Z22cuda_adjust_block_sumsPjS_m
.visible .entry _Z22cuda_adjust_block_sumsPjS_m(
	.param .u64 .ptr .align 1 _Z22cuda_adjust_block_sumsPjS_m_param_0,
	.param .u64 .ptr .align 1 _Z22cuda_adjust_block_sumsPjS_m_param_1,
	.param .u64 _Z22cuda_adjust_block_sumsPjS_m_param_2
)
{
	.reg .pred 	%p<11>;
	.reg .b32 	%r<109>;
	.reg .b64 	%rd<22>;

	ld.param.u64 	%rd9, [_Z22cuda_adjust_block_sumsPjS_m_param_0];
	ld.param.u64 	%rd11, [_Z22cuda_adjust_block_sumsPjS_m_param_1];
	ld.param.u64 	%rd10, [_Z22cuda_adjust_block_sumsPjS_m_param_2];
	cvta.to.global.u64 	%rd1, %rd11;
	mov.u32 	%r1, %ctaid.x;
	setp.eq.s32 	%p1, %r1, 0;
	mov.b32 	%r108, 0;
	@%p1 bra 	$L__BB1_13;
	and.b32  	%r2, %r1, 15;
	setp.lt.u32 	%p2, %r1, 16;
	mov.b32 	%r101, 0;
	mov.u32 	%r108, %r101;
	@%p2 bra 	$L__BB1_4;
	and.b32  	%r101, %r1, 2147483632;
	neg.s32 	%r95, %r101;
	add.s64 	%rd20, %rd1, 32;
	mov.b32 	%r108, 0;
$L__BB1_3:
	.pragma "nounroll";
	ld.global.u32 	%r34, [%rd20+-32];
	add.s32 	%r35, %r34, %r108;
	ld.global.u32 	%r36, [%rd20+-28];
	add.s32 	%r37, %r36, %r35;
	ld.global.u32 	%r38, [%rd20+-24];
	add.s32 	%r39, %r38, %r37;
	ld.global.u32 	%r40, [%rd20+-20];
	add.s32 	%r41, %r40, %r39;
	ld.global.u32 	%r42, [%rd20+-16];
	add.s32 	%r43, %r42, %r41;
	ld.global.u32 	%r44, [%rd20+-12];
	add.s32 	%r45, %r44, %r43;
	ld.global.u32 	%r46, [%rd20+-8];
	add.s32 	%r47, %r46, %r45;
	ld.global.u32 	%r48, [%rd20+-4];
	add.s32 	%r49, %r48, %r47;
	ld.global.u32 	%r50, [%rd20];
	add.s32 	%r51, %r50, %r49;
	ld.global.u32 	%r52, [%rd20+4];
	add.s32 	%r53, %r52, %r51;
	ld.global.u32 	%r54, [%rd20+8];
	add.s32 	%r55, %r54, %r53;
	ld.global.u32 	%r56, [%rd20+12];
	add.s32 	%r57, %r56, %r55;
	ld.global.u32 	%r58, [%rd20+16];
	add.s32 	%r59, %r58, %r57;
	ld.global.u32 	%r60, [%rd20+20];
	add.s32 	%r61, %r60, %r59;
	ld.global.u32 	%r62, [%rd20+24];
	add.s32 	%r63, %r62, %r61;
	ld.global.u32 	%r64, [%rd20+28];
	add.s32 	%r108, %r64, %r63;
	add.s32 	%r95, %r95, 16;
	add.s64 	%rd20, %rd20, 64;
	setp.ne.s32 	%p3, %r95, 0;
	@%p3 bra 	$L__BB1_3;
$L__BB1_4:
	setp.eq.s32 	%p4, %r2, 0;
	@%p4 bra 	$L__BB1_13;
	and.b32  	%r12, %r1, 7;
	setp.lt.u32 	%p5, %r2, 8;
	@%p5 bra 	$L__BB1_7;
	mul.wide.u32 	%rd12, %r101, 4;
	add.s64 	%rd13, %rd1, %rd12;
	ld.global.u32 	%r66, [%rd13];
	add.s32 	%r67, %r66, %r108;
	ld.global.u32 	%r68, [%rd13+4];
	add.s32 	%r69, %r68, %r67;
	ld.global.u32 	%r70, [%rd13+8];
	add.s32 	%r71, %r70, %r69;
	ld.global.u32 	%r72, [%rd13+12];
	add.s32 	%r73, %r72, %r71;
	ld.global.u32 	%r74, [%rd13+16];
	add.s32 	%r75, %r74, %r73;
	ld.global.u32 	%r76, [%rd13+20];
	add.s32 	%r77, %r76, %r75;
	ld.global.u32 	%r78, [%rd13+24];
	add.s32 	%r79, %r78, %r77;
	ld.global.u32 	%r80, [%rd13+28];
	add.s32 	%r108, %r80, %r79;
	add.s32 	%r101, %r101, 8;
$L__BB1_7:
	setp.eq.s32 	%p6, %r12, 0;
	@%p6 bra 	$L__BB1_13;
	and.b32  	%r18, %r1, 3;
	setp.lt.u32 	%p7, %r12, 4;
	@%p7 bra 	$L__BB1_10;
	mul.wide.u32 	%rd14, %r101, 4;
	add.s64 	%rd15, %rd1, %rd14;
	ld.global.u32 	%r82, [%rd15];
	add.s32 	%r83, %r82, %r108;
	ld.global.u32 	%r84, [%rd15+4];
	add.s32 	%r85, %r84, %r83;
	ld.global.u32 	%r86, [%rd15+8];
	add.s32 	%r87, %r86, %r85;
	ld.global.u32 	%r88, [%rd15+12];
	add.s32 	%r108, %r88, %r87;
	add.s32 	%r101, %r101, 4;
$L__BB1_10:
	setp.eq.s32 	%p8, %r18, 0;
	@%p8 bra 	$L__BB1_13;
	mul.wide.u32 	%rd16, %r101, 4;
	add.s64 	%rd21, %rd1, %rd16;
	neg.s32 	%r106, %r18;
$L__BB1_12:
	.pragma "nounroll";
	ld.global.u32 	%r89, [%rd21];
	add.s32 	%r108, %r89, %r108;
	add.s64 	%rd21, %rd21, 4;
	add.s32 	%r106, %r106, 1;
	setp.ne.s32 	%p9, %r106, 0;
	@%p9 bra 	$L__BB1_12;
$L__BB1_13:
	mov.u32 	%r90, %tid.x;
	mov.u32 	%r91, %ntid.x;
	mad.lo.s32 	%r92, %r1, %r91, %r90;
	cvt.s64.s32 	%rd8, %r92;
	setp.le.u64 	%p10, %rd10, %rd8;
	@%p10 bra 	$L__BB1_15;
	cvta.to.global.u64 	%rd17, %rd9;
	shl.b64 	%rd18, %rd8, 2;
	add.s64 	%rd19, %rd17, %rd18;
	ld.global.u32 	%r93, [%rd19];
	add.s32 	%r94, %r93, %r108;
	st.global.u32 	[%rd19], %r94;
$L__BB1_15:
	ret;

}
	// .globl	_ZN3cub18CUB_300001_SM_10006detail11EmptyKernelIvEEvv
.visible .entry _ZN3cub18CUB_300001_SM_10006detail11EmptyKernelIvEEvv()
{


	ret;

}
	// .globl	_ZN3cub18CUB_300001_SM_10006detail8for_each13static_kernelINS2_12policy_hub_t12policy_500_tEmN6thrust24THRUST_300001_SM_1000_NS8cuda_cub20__uninitialized_fill7functorINS7_10device_ptrIjEEjEEEEvT0_T1_
.visible .entry _ZN3cub18CUB_300001_SM_10006detail8for_each13static_kernelINS2_12policy_hub_t12policy_500_tEmN6thrust24THRUST_300001_SM_1000_NS8cuda_cub20__uninitialized_fill7functorINS7_10device_ptrIjEEjEEEEvT0_T1_(
	.param .u64 _ZN3cub18CUB_300001_SM_10006detail8for_each13static_kernelINS2_12policy_hub_t12policy_500_tEmN6thrust24THRUST_300001_SM_1000_NS8cuda_cub20__uninitialized_fill7functorINS7_10device_ptrIjEEjEEEEvT0_T1__param_0,
	.param .align 8 .b8 _ZN3cub18CUB_300001_SM_10006detail8for_each13static_kernelINS2_12policy_hub_t12policy_500_tEmN6thrust24THRUST_300001_SM_1000_NS8cuda_cub20__uninitialized_fill7functorINS7_10device_ptrIjEEjEEEEvT0_T1__param_1[16]
)
.maxntid 256
{
	.reg .pred 	%p<4>;
	.reg .b16 	%rs<5>;
	.reg .b32 	%r<12>;
	.reg .b64 	%rd<16>;

	ld.param.u32 	%r3, [_ZN3cub18CUB_300001_SM_10006detail8for_each13static_kernelINS2_12policy_hub_t12policy_500_tEmN6thrust24THRUST_300001_SM_1000_NS8cuda_cub20__uninitialized_fill7functorINS7_10device_ptrIjEEjEEEEvT0_T1__param_1+8];
	ld.param.u64 	%rd4, [_ZN3cub18CUB_300001_SM_10006detail8for_each13static_kernelINS2_12policy_hub_t12policy_500_tEmN6thrust24THRUST_300001_SM_1000_NS8cuda_cub20__uninitialized_fill7functorINS7_10device_ptrIjEEjEEEEvT0_T1__param_1];
	ld.param.u64 	%rd5, [_ZN3cub18CUB_300001_SM_10006detail8for_each13static_kernelINS2_12policy_hub_t12policy_500_tEmN6thrust24THRUST_300001_SM_1000_NS8cuda_cub20__uninitialized_fill7functorINS7_10device_ptrIjEEjEEEEvT0_T1__param_0];
	mov.u32 	%r9, %ctaid.x;
	mul.wide.u32 	%rd1, %r9, 512;
	sub.s64 	%rd2, %rd5, %rd1;
	setp.lt.u64 	%p1, %rd2, 512;
	@%p1 bra 	$L__BB3_2;
	mov.u32 	%r11, %tid.x;
	cvta.to.global.u64 	%rd11, %rd4;
	cvt.u64.u32 	%rd12, %r11;
	add.s64 	%rd13, %rd1, %rd12;
	shl.b64 	%rd14, %rd13, 2;
	add.s64 	%rd15, %rd11, %rd14;
	st.global.u32 	[%rd15], %r3;
	st.global.u32 	[%rd15+1024], %r3;
	bra.uni 	$L__BB3_6;
$L__BB3_2:
	cvta.to.global.u64 	%rd6, %rd4;
	mov.u32 	%r2, %tid.x;
	cvt.u64.u32 	%rd7, %r2;
	setp.le.u64 	%p2, %rd2, %rd7;
	add.s64 	%rd8, %rd1, %rd7;
	shl.b64 	%rd9, %rd8, 2;
	add.s64 	%rd3, %rd6, %rd9;
	@%p2 bra 	$L__BB3_4;
	st.global.u32 	[%rd3], %r3;
$L__BB3_4:
	add.s32 	%r10, %r2, 256;
	cvt.u64.u32 	%rd10, %r10;
	setp.le.u64 	%p3, %rd2, %rd10;
	@%p3 bra 	$L__BB3_6;
	st.global.u32 	[%rd3+1024], %r3;
$L__BB3_6:
	ret;

}
	// .globl	_ZN3cub18CUB_300001_SM_10006detail4scan20DeviceScanInitKernelINS0_13ScanTileStateIjLb1EEEEEvT_i
.visible .entry _ZN3cub18CUB_300001_SM_10006detail4scan20DeviceScanInitKernelINS0_13ScanTileStateIjLb1EEEEEvT_i(
	.param .align 8 .b8 _ZN3cub18CUB_300001_SM_10006detail4scan20DeviceScanInitKernelINS0_13ScanTileStateIjLb1EEEEEvT_i_param_0[8],
	.param .u32 _ZN3cub18CUB_300001_SM_10006detail4scan20DeviceScanInitKernelINS0_13ScanTileStateIjLb1EEEEEvT_i_param_1
)
{
	.reg .pred 	%p<5>;
	.reg .b32 	%r<10>;
	.reg .b64 	%rd<7>;

	ld.param.u64 	%rd2, [_ZN3cub18CUB_300001_SM_10006detail4scan20DeviceScanInitKernelINS0_13ScanTileStateIjLb1EEEEEvT_i_param_0];
	ld.param.u32 	%r4, [_ZN3cub18CUB_300001_SM_10006detail4scan20DeviceScanInitKernelINS0_13ScanTileStateIjLb1EEEEEvT_i_param_1];
	cvta.to.global.u64 	%rd1, %rd2;
	mov.u32 	%r1, %ctaid.x;
	mov.u32 	%r5, %ntid.x;
	mov.u32 	%r2, %tid.x;
	mad.lo.s32 	%r3, %r1, %r5, %r2;
	setp.ge.s32 	%p1, %r3, %r4;
	@%p1 bra 	$L__BB4_2;
	mul.wide.s32 	%rd3, %r3, 8;
	add.s64 	%rd4, %rd1, %rd3;
	mov.b32 	%r6, 0;
	mov.b32 	%r7, 99;
	st.global.v2.u32 	[%rd4+256], {%r7, %r6};
$L__BB4_2:
	setp.ne.s32 	%p2, %r1, 0;
	setp.gt.u32 	%p3, %r2, 31;
	or.pred  	%p4, %p2, %p3;
	@%p4 bra 	$L__BB4_4;
	mul.wide.u32 	%rd5, %r2, 8;
	add.s64 	%rd6, %rd1, %rd5;
	mov.b32 	%r9, 0;
	st.global.v2.u32 	[%rd6], {%r9, %r9};
$L__BB4_4:
	ret;

}
	// .globl	_ZN3cub18CUB_300001_SM_10006detail4scan16DeviceScanKernelINS2_10policy_hubIjjjjN4cuda3std3__44plusIvEEE10Policy1000EN6thrust24THRUST_300001_SM_1000_NS6detail15normal_iteratorINSD_10device_ptrIjEEEESI_NS0_13ScanTileStateIjLb1EEES9_NS1_10InputValueIjPjEEjjLb0EjEEvT0_T1_T2_iT3_T4_T5_
.visible .entry _ZN3cub18CUB_300001_SM_10006detail4scan16DeviceScanKernelINS2_10policy_hubIjjjjN4cuda3std3__44plusIvEEE10Policy1000EN6thrust24THRUST_300001_SM_1000_NS6detail15normal_iteratorINSD_10device_ptrIjEEEESI_NS0_13ScanTileStateIjLb1EEES9_NS1_10InputValueIjPjEEjjLb0EjEEvT0_T1_T2_iT3_T4_T5_(
	.param .align 8 .b8 _ZN3cub18CUB_300001_SM_10006detail4scan16DeviceScanKernelINS2_10policy_hubIjjjjN4cuda3std3__44plusIvEEE10Policy1000EN6thrust24THRUST_300001_SM_1000_NS6detail15normal_iteratorINSD_10device_ptrIjEEEESI_NS0_13ScanTileStateIjLb1EEES9_NS1_10InputValueIjPjEEjjLb0EjEEvT0_T1_T2_iT3_T4_T5__param_0[8],
	.param .align 8 .b8 _ZN3cub18CUB_300001_SM_10006detail4scan16DeviceScanKernelINS2_10policy_hubIjjjjN4cuda3std3__44plusIvEEE10Policy1000EN6thrust24THRUST_300001_SM_1000_NS6detail15normal_iteratorINSD_10device_ptrIjEEEESI_NS0_13ScanTileStateIjLb1EEES9_NS1_10InputValueIjPjEEjjLb0EjEEvT0_T1_T2_iT3_T4_T5__param_1[8],
	.param .align 8 .b8 _ZN3cub18CUB_300001_SM_10006detail4scan16DeviceScanKernelINS2_10policy_hubIjjjjN4cuda3std3__44plusIvEEE10Policy1000EN6thrust24THRUST_300001_SM_1000_NS6detail15normal_iteratorINSD_10device_ptrIjEEEESI_NS0_13ScanTileStateIjLb1EEES9_NS1_10InputValueIjPjEEjjLb0EjEEvT0_T1_T2_iT3_T4_T5__param_2[8],
	.param .u32 _ZN3cub18CUB_300001_SM_10006detail4scan16DeviceScanKernelINS2_10policy_hubIjjjjN4cuda3std3__44plusIvEEE10Policy1000EN6thrust24THRUST_300001_SM_1000_NS6detail15normal_iteratorINSD_10device_ptrIjEEEESI_NS0_13ScanTileStateIjLb1EEES9_NS1_10InputValueIjPjEEjjLb0EjEEvT0_T1_T2_iT3_T4_T5__param_3,
	.param .align 1 .b8 _ZN3cub18CUB_300001_SM_10006detail4scan16DeviceScanKernelINS2_10policy_hubIjjjjN4cuda3std3__44plusIvEEE10Policy1000EN6thrust24THRUST_300001_SM_1000_NS6detail15normal_iteratorINSD_10device_ptrIjEEEESI_NS0_13ScanTileStateIjLb1EEES9_NS1_10InputValueIjPjEEjjLb0EjEEvT0_T1_T2_iT3_T4_T5__param_4[1],
	.param .align 8 .b8 _ZN3cub18CUB_300001_SM_10006detail4scan16DeviceScanKernelINS2_10policy_hubIjjjjN4cuda3std3__44plusIvEEE10Policy1000EN6thrust24THRUST_300001_SM_1000_NS6detail15normal_iteratorINSD_10device_ptrIjEEEESI_NS0_13ScanTileStateIjLb1EEES9_NS1_10InputValueIjPjEEjjLb0EjEEvT0_T1_T2_iT3_T4_T5__param_5[16],
	.param .u32 _ZN3cub18CUB_300001_SM_10006detail4scan16DeviceScanKernelINS2_10policy_hubIjjjjN4cuda3std3__44plusIvEEE10Policy1000EN6thrust24THRUST_300001_SM_1000_NS6detail15normal_iteratorINSD_10device_ptrIjEEEESI_NS0_13ScanTileStateIjLb1EEES9_NS1_10InputValueIjPjEEjjLb0EjEEvT0_T1_T2_iT3_T4_T5__param_6
)
.maxntid 384
{
	.reg .pred 	%p<160>;
	.reg .b16 	%rs<3>;
	.reg .b32 	%r<1050>;
	.reg .b64 	%rd<58>;
	// demoted variable
	.shared .align 16 .b8 _ZZN3cub18CUB_300001_SM_10006detail4scan16DeviceScanKernelINS2_10policy_hubIjjjjN4cuda3std3__44plusIvEEE10Policy1000EN6thrust24THRUST_300001_SM_1000_NS6detail15normal_iteratorINSD_10device_ptrIjEEEESI_NS0_13ScanTileStateIjLb1EEES9_NS1_10InputValueIjPjEEjjLb0EjEEvT0_T1_T2_iT3_T4_T5_E12temp_storage[33808];
	ld.param.u32 	%r239, [_ZN3cub18CUB_300001_SM_10006detail4scan16DeviceScanKernelINS2_10policy_hubIjjjjN4cuda3std3__44plusIvEEE10Policy1000EN6thrust24THRUST_300001_SM_1000_NS6detail15normal_iteratorINSD_10device_ptrIjEEEESI_NS0_13ScanTileStateIjLb1EEES9_NS1_10InputValueIjPjEEjjLb0EjEEvT0_T1_T2_iT3_T4_T5__param_5];
	bfe.u32 	%r240, %r239, 0, 8;
	cvt.u16.u32 	%rs1, %r240;
	and.b16  	%rs2, %rs1, 255;
	ld.param.u64 	%rd16, [_ZN3cub18CUB_300001_SM_10006detail4scan16DeviceScanKernelINS2_10policy_hubIjjjjN4cuda3std3__44plusIvEEE10Policy1000EN6thrust24THRUST_300001_SM_1000_NS6detail15normal_iteratorINSD_10device_ptrIjEEEESI_NS0_13ScanTileStateIjLb1EEES9_NS1_10InputValueIjPjEEjjLb0EjEEvT0_T1_T2_iT3_T4_T5__param_2];
	ld.param.u64 	%rd15, [_ZN3cub18CUB_300001_SM_10006detail4scan16DeviceScanKernelINS2_10policy_hubIjjjjN4cuda3std3__44plusIvEEE10Policy1000EN6thrust24THRUST_300001_SM_1000_NS6detail15normal_iteratorINSD_10device_ptrIjEEEESI_NS0_13ScanTileStateIjLb1EEES9_NS1_10InputValueIjPjEEjjLb0EjEEvT0_T1_T2_iT3_T4_T5__param_1];
	ld.param.u64 	%rd14, [_ZN3cub18CUB_300001_SM_10006detail4scan16DeviceScanKernelINS2_10policy_hubIjjjjN4cuda3std3__44plusIvEEE10Policy1000EN6thrust24THRUST_300001_SM_1000_NS6detail15normal_iteratorINSD_10device_ptrIjEEEESI_NS0_13ScanTileStateIjLb1EEES9_NS1_10InputValueIjPjEEjjLb0EjEEvT0_T1_T2_iT3_T4_T5__param_0];
	ld.param.u64 	%rd1, [_ZN3cub18CUB_300001_SM_10006detail4scan16DeviceScanKernelINS2_10policy_hubIjjjjN4cuda3std3__44plusIvEEE10Policy1000EN6thrust24THRUST_300001_SM_1000_NS6detail15normal_iteratorINSD_10device_ptrIjEEEESI_NS0_13ScanTileStateIjLb1EEES9_NS1_10InputValueIjPjEEjjLb0EjEEvT0_T1_T2_iT3_T4_T5__param_5+8];
	ld.param.u32 	%r238, [_ZN3cub18CUB_300001_SM_10006detail4scan16DeviceScanKernelINS2_10policy_hubIjjjjN4cuda3std3__44plusIvEEE10Policy1000EN6thrust24THRUST_300001_SM_1000_NS6detail15normal_iteratorINSD_10device_ptrIjEEEESI_NS0_13ScanTileStateIjLb1EEES9_NS1_10InputValueIjPjEEjjLb0EjEEvT0_T1_T2_iT3_T4_T5__param_6];
	setp.eq.s16 	%p1, %rs2, 0;
	@%p1 bra 	$L__BB5_2;
	cvta.to.global.u64 	%rd17, %rd1;
	ld.global.u32 	%r997, [%rd17];
	bra.uni 	$L__BB5_3;
$L__BB5_2:
	cvt.u32.u64 	%r997, %rd1;
$L__BB5_3:
	ld.param.u32 	%r995, [_ZN3cub18CUB_300001_SM_10006detail4scan16DeviceScanKernelINS2_10policy_hubIjjjjN4cuda3std3__44plusIvEEE10Policy1000EN6thrust24THRUST_300001_SM_1000_NS6detail15normal_iteratorINSD_10device_ptrIjEEEESI_NS0_13ScanTileStateIjLb1EEES9_NS1_10InputValueIjPjEEjjLb0EjEEvT0_T1_T2_iT3_T4_T5__param_3];
	cvta.to.global.u64 	%rd3, %rd14;
	cvta.to.global.u64 	%rd4, %rd15;
	mov.u32 	%r241, %ctaid.x;
	add.s32 	%r998, %r995, %r241;
	mul.lo.s32 	%r5, %r998, 8448;
	sub.s32 	%r6, %r238, %r5;
	setp.lt.u32 	%p2, %r6, 8449;
	@%p2 bra 	$L__BB5_29;
	cvt.u64.u32 	%rd40, %r5;
	mov.u32 	%r7, %tid.x;
	and.b32  	%r640, %r7, 31;
	and.b32  	%r641, %r7, 992;
	mul.lo.s32 	%r642, %r641, 22;
	or.b32  	%r643, %r642, %r640;
	cvt.u64.u32 	%rd41, %r643;
	add.s64 	%rd5, %rd41, %rd40;
	shl.b64 	%rd42, %rd5, 2;
	add.s64 	%rd43, %rd3, %rd42;
	ld.global.u32 	%r644, [%rd43];
	ld.global.u32 	%r645, [%rd43+128];
	ld.global.u32 	%r646, [%rd43+256];
	ld.global.u32 	%r647, [%rd43+384];
	ld.global.u32 	%r648, [%rd43+512];
	ld.global.u32 	%r649, [%rd43+640];
	ld.global.u32 	%r650, [%rd43+768];
	ld.global.u32 	%r651, [%rd43+896];
	ld.global.u32 	%r652, [%rd43+1024];
	ld.global.u32 	%r653, [%rd43+1152];
	ld.global.u32 	%r654, [%rd43+1280];
	ld.global.u32 	%r655, [%rd43+1408];
	ld.global.u32 	%r656, [%rd43+1536];
	ld.global.u32 	%r657, [%rd43+1664];
	ld.global.u32 	%r658, [%rd43+1792];
	ld.global.u32 	%r659, [%rd43+1920];
	ld.global.u32 	%r660, [%rd43+2048];
	ld.global.u32 	%r661, [%rd43+2176];
	ld.global.u32 	%r662, [%rd43+2304];
	ld.global.u32 	%r663, [%rd43+2432];
	ld.global.u32 	%r664, [%rd43+2560];
	ld.global.u32 	%r665, [%rd43+2688];
	// begin inline asm
	mov.u32 %r639, %laneid;
	// end inline asm
	shr.u32 	%r9, %r7, 5;
	mad.lo.s32 	%r666, %r9, 704, %r639;
	shl.b32 	%r667, %r666, 2;
	mov.u32 	%r668, _ZZN3cub18CUB_300001_SM_10006detail4scan16DeviceScanKernelINS2_10policy_hubIjjjjN4cuda3std3__44plusIvEEE10Policy1000EN6thrust24THRUST_300001_SM_1000_NS6detail15normal_iteratorINSD_10device_ptrIjEEEESI_NS0_13ScanTileStateIjLb1EEES9_NS1_10InputValueIjPjEEjjLb0EjEEvT0_T1_T2_iT3_T4_T5_E12temp_storage;
	add.s32 	%r10, %r668, %r667;
	st.shared.u32 	[%r10], %r644;
	st.shared.u32 	[%r10+128], %r645;
	st.shared.u32 	[%r10+256], %r646;
	st.shared.u32 	[%r10+384], %r647;
	st.shared.u32 	[%r10+512], %r648;
	st.shared.u32 	[%r10+640], %r649;
	st.shared.u32 	[%r10+768], %r650;
	st.shared.u32 	[%r10+896], %r651;
	st.shared.u32 	[%r10+1024], %r652;
	st.shared.u32 	[%r10+1152], %r653;
	st.shared.u32 	[%r10+1280], %r654;
	st.shared.u32 	[%r10+1408], %r655;
	st.shared.u32 	[%r10+1536], %r656;
	st.shared.u32 	[%r10+1664], %r657;
	st.shared.u32 	[%r10+1792], %r658;
	st.shared.u32 	[%r10+1920], %r659;
	st.shared.u32 	[%r10+2048], %r660;
	st.shared.u32 	[%r10+2176], %r661;
	st.shared.u32 	[%r10+2304], %r662;
	st.shared.u32 	[%r10+2432], %r663;
	st.shared.u32 	[%r10+2560], %r664;
	st.shared.u32 	[%r10+2688], %r665;
	bar.warp.sync 	-1;
	mad.lo.s32 	%r11, %r639, 84, %r10;
	ld.shared.v2.u32 	{%r12, %r13}, [%r11];
	ld.shared.v2.u32 	{%r14, %r15}, [%r11+8];
	ld.shared.v2.u32 	{%r16, %r17}, [%r11+16];
	ld.shared.v2.u32 	{%r18, %r19}, [%r11+24];
	ld.shared.v2.u32 	{%r20, %r21}, [%r11+32];
	ld.shared.v2.u32 	{%r22, %r23}, [%r11+40];
	ld.shared.v2.u32 	{%r24, %r25}, [%r11+48];
	ld.shared.v2.u32 	{%r26, %r27}, [%r11+56];
	ld.shared.v2.u32 	{%r28, %r29}, [%r11+64];
	ld.shared.v2.u32 	{%r30, %r31}, [%r11+72];
	ld.shared.v2.u32 	{%r32, %r33}, [%r11+80];
	bar.sync 	0;
	setp.ne.s32 	%p104, %r998, 0;
	@%p104 bra 	$L__BB5_9;
	add.s32 	%r890, %r13, %r12;
	add.s32 	%r891, %r14, %r890;
	add.s32 	%r892, %r15, %r891;
	add.s32 	%r893, %r16, %r892;
	add.s32 	%r894, %r17, %r893;
	add.s32 	%r895, %r18, %r894;
	add.s32 	%r896, %r19, %r895;
	add.s32 	%r897, %r20, %r896;
	add.s32 	%r898, %r21, %r897;
	add.s32 	%r899, %r22, %r898;
	add.s32 	%r900, %r23, %r899;
	add.s32 	%r901, %r24, %r900;
	add.s32 	%r902, %r25, %r901;
	add.s32 	%r903, %r26, %r902;
	add.s32 	%r904, %r27, %r903;
	add.s32 	%r905, %r28, %r904;
	add.s32 	%r906, %r29, %r905;
	add.s32 	%r907, %r30, %r906;
	add.s32 	%r908, %r31, %r907;
	add.s32 	%r909, %r32, %r908;
	add.s32 	%r864, %r33, %r909;
	mov.b32 	%r862, 1;
	mov.b32 	%r887, 0;
	mov.b32 	%r889, -1;
	// begin inline asm
	{  .reg .u32 r0;  .reg .pred p;  shfl.sync.up.b32 r0|p, %r864, %r862, %r887, %r889;  @p add.u32 r0, r0, %r864;  mov.u32 %r860, r0;}
	// end inline asm
	mov.b32 	%r868, 2;
	// begin inline asm
	{  .reg .u32 r0;  .reg .pred p;  shfl.sync.up.b32 r0|p, %r860, %r868, %r887, %r889;  @p add.u32 r0, r0, %r860;  mov.u32 %r866, r0;}
	// end inline asm
	mov.b32 	%r874, 4;
	// begin inline asm
	{  .reg .u32 r0;  .reg .pred p;  shfl.sync.up.b32 r0|p, %r866, %r874, %r887, %r889;  @p add.u32 r0, r0, %r866;  mov.u32 %r872, r0;}
	// end inline asm
	mov.b32 	%r880, 8;
	// begin inline asm
	{  .reg .u32 r0;  .reg .pred p;  shfl.sync.up.b32 r0|p, %r872, %r880, %r887, %r889;  @p add.u32 r0, r0, %r872;  mov.u32 %r878, r0;}
	// end inline asm
	mov.b32 	%r886, 16;
	// begin inline asm
	{  .reg .u32 r0;  .reg .pred p;  shfl.sync.up.b32 r0|p, %r878, %r886, %r887, %r889;  @p add.u32 r0, r0, %r878;  mov.u32 %r884, r0;}
	// end inline asm
	setp.ne.s32 	%p146, %r639, 31;
	@%p146 bra 	$L__BB5_7;
	shl.b32 	%r910, %r9, 2;
	add.s32 	%r912, %r668, %r910;
	st.shared.u32 	[%r912+16], %r884;
$L__BB5_7:
	bar.sync 	0;
	ld.shared.v4.u32 	{%r913, %r914, %r915, %r916}, [_ZZN3cub18CUB_300001_SM_10006detail4scan16DeviceScanKernelINS2_10policy_hubIjjjjN4cuda3std3__44plusIvEEE10Policy1000EN6thrust24THRUST_300001_SM_1000_NS6detail15normal_iteratorINSD_10device_ptrIjEEEESI_NS0_13ScanTileStateIjLb1EEES9_NS1_10InputValueIjPjEEjjLb0EjEEvT0_T1_T2_iT3_T4_T5_E12temp_storage+16];
	add.s32 	%r917, %r914, %r913;
	setp.eq.s32 	%p147, %r9, 2;
	selp.b32 	%r918, %r917, %r913, %p147;
	add.s32 	%r919, %r917, %r915;
	setp.eq.s32 	%p148, %r9, 3;
	selp.b32 	%r920, %r919, %r918, %p148;
	add.s32 	%r921, %r919, %r916;
	setp.eq.s32 	%p149, %r9, 4;
	selp.b32 	%r922, %r921, %r920, %p149;
	ld.shared.v4.u32 	{%r923, %r924, %r925, %r926}, [_ZZN3cub18CUB_300001_SM_10006detail4scan16DeviceScanKernelINS2_10policy_hubIjjjjN4cuda3std3__44plusIvEEE10Policy1000EN6thrust24THRUST_300001_SM_1000_NS6detail15normal_iteratorINSD_10device_ptrIjEEEESI_NS0_13ScanTileStateIjLb1EEES9_NS1_10InputValueIjPjEEjjLb0EjEEvT0_T1_T2_iT3_T4_T5_E12temp_storage+32];
	add.s32 	%r927, %r921, %r923;
	setp.eq.s32 	%p150, %r9, 5;
	selp.b32 	%r928, %r927, %r922, %p150;
	add.s32 	%r929, %r927, %r924;
	setp.eq.s32 	%p151, %r9, 6;
	selp.b32 	%r930, %r929, %r928, %p151;
	add.s32 	%r931, %r929, %r925;
	setp.eq.s32 	%p152, %r9, 7;
	selp.b32 	%r932, %r931, %r930, %p152;
	add.s32 	%r933, %r931, %r926;
	setp.eq.s32 	%p153, %r9, 8;
	selp.b32 	%r934, %r933, %r932, %p153;
	ld.shared.v4.u32 	{%r935, %r936, %r937, %r938}, [_ZZN3cub18CUB_300001_SM_10006detail4scan16DeviceScanKernelINS2_10policy_hubIjjjjN4cuda3std3__44plusIvEEE10Policy1000EN6thrust24THRUST_300001_SM_1000_NS6detail15normal_iteratorINSD_10device_ptrIjEEEESI_NS0_13ScanTileStateIjLb1EEES9_NS1_10InputValueIjPjEEjjLb0EjEEvT0_T1_T2_iT3_T4_T5_E12temp_storage+48];
	add.s32 	%r939, %r933, %r935;
	setp.eq.s32 	%p154, %r9, 9;
	selp.b32 	%r940, %r939, %r934, %p154;
	add.s32 	%r941, %r939, %r936;
	setp.eq.s32 	%p155, %r9, 10;
	selp.b32 	%r942, %r941, %r940, %p155;
	add.s32 	%r943, %r941, %r937;
	setp.eq.s32 	%p156, %r9, 11;
	selp.b32 	%r944, %r943, %r942, %p156;
	setp.lt.u32 	%p157, %r7, 32;
	selp.b32 	%r945, 0, %r944, %p157;
	setp.eq.s32 	%p158, %r639, 0;
	sub.s32 	%r946, %r884, %r864;
	selp.b32 	%r947, 0, %r946, %p158;
	add.s32 	%r948, %r947, %r997;
	add.s32 	%r1012, %r948, %r945;
	add.s32 	%r949, %r938, %r997;
	add.s32 	%r37, %r949, %r943;
	setp.ne.s32 	%p159, %r7, 0;
	@%p159 bra 	$L__BB5_28;
	add.s64 	%rd55, %rd16, 256;
	mov.b32 	%r950, 101;
	// begin inline asm
	st.relaxed.gpu.v2.u32 [%rd55], {%r950, %r37};
	// end inline asm
	bra.uni 	$L__BB5_28;
$L__BB5_9:
	add.s32 	%r699, %r13, %r12;
	add.s32 	%r700, %r14, %r699;
	add.s32 	%r701, %r15, %r700;
	add.s32 	%r702, %r16, %r701;
	add.s32 	%r703, %r17, %r702;
	add.s32 	%r704, %r18, %r703;
	add.s32 	%r705, %r19, %r704;
	add.s32 	%r706, %r20, %r705;
	add.s32 	%r707, %r21, %r706;
	add.s32 	%r708, %r22, %r707;
	add.s32 	%r709, %r23, %r708;
	add.s32 	%r710, %r24, %r709;
	add.s32 	%r711, %r25, %r710;
	add.s32 	%r712, %r26, %r711;
	add.s32 	%r713, %r27, %r712;
	add.s32 	%r714, %r28, %r713;
	add.s32 	%r715, %r29, %r714;
	add.s32 	%r716, %r30, %r715;
	add.s32 	%r717, %r31, %r716;
	add.s32 	%r718, %r32, %r717;
	add.s32 	%r673, %r33, %r718;
	mov.b32 	%r671, 1;
	mov.b32 	%r696, 0;
	mov.b32 	%r698, -1;
	// begin inline asm
	{  .reg .u32 r0;  .reg .pred p;  shfl.sync.up.b32 r0|p, %r673, %r671, %r696, %r698;  @p add.u32 r0, r0, %r673;  mov.u32 %r669, r0;}
	// end inline asm
	mov.b32 	%r677, 2;
	// begin inline asm
	{  .reg .u32 r0;  .reg .pred p;  shfl.sync.up.b32 r0|p, %r669, %r677, %r696, %r698;  @p add.u32 r0, r0, %r669;  mov.u32 %r675, r0;}
	// end inline asm
	mov.b32 	%r683, 4;
	// begin inline asm
	{  .reg .u32 r0;  .reg .pred p;  shfl.sync.up.b32 r0|p, %r675, %r683, %r696, %r698;  @p add.u32 r0, r0, %r675;  mov.u32 %r681, r0;}
	// end inline asm
	mov.b32 	%r689, 8;
	// begin inline asm
	{  .reg .u32 r0;  .reg .pred p;  shfl.sync.up.b32 r0|p, %r681, %r689, %r696, %r698;  @p add.u32 r0, r0, %r681;  mov.u32 %r687, r0;}
	// end inline asm
	mov.b32 	%r695, 16;
	// begin inline asm
	{  .reg .u32 r0;  .reg .pred p;  shfl.sync.up.b32 r0|p, %r687, %r695, %r696, %r698;  @p add.u32 r0, r0, %r687;  mov.u32 %r693, r0;}
	// end inline asm
	setp.ne.s32 	%p105, %r639, 31;
	@%p105 bra 	$L__BB5_11;
	shl.b32 	%r719, %r9, 2;
	add.s32 	%r721, %r668, %r719;
	st.shared.u32 	[%r721+16], %r693;
$L__BB5_11:
	sub.s32 	%r722, %r693, %r673;
	bar.sync 	0;
	ld.shared.v4.u32 	{%r723, %r724, %r725, %r726}, [_ZZN3cub18CUB_300001_SM_10006detail4scan16DeviceScanKernelINS2_10policy_hubIjjjjN4cuda3std3__44plusIvEEE10Policy1000EN6thrust24THRUST_300001_SM_1000_NS6detail15normal_iteratorINSD_10device_ptrIjEEEESI_NS0_13ScanTileStateIjLb1EEES9_NS1_10InputValueIjPjEEjjLb0EjEEvT0_T1_T2_iT3_T4_T5_E12temp_storage+16];
	add.s32 	%r727, %r724, %r723;
	setp.eq.s32 	%p106, %r9, 2;
	selp.b32 	%r728, %r727, %r723, %p106;
	add.s32 	%r729, %r727, %r725;
	setp.eq.s32 	%p107, %r9, 3;
	selp.b32 	%r730, %r729, %r728, %p107;
	add.s32 	%r731, %r729, %r726;
	setp.eq.s32 	%p108, %r9, 4;
	selp.b32 	%r732, %r731, %r730, %p108;
	ld.shared.v4.u32 	{%r733, %r734, %r735, %r736}, [_ZZN3cub18CUB_300001_SM_10006detail4scan16DeviceScanKernelINS2_10policy_hubIjjjjN4cuda3std3__44plusIvEEE10Policy1000EN6thrust24THRUST_300001_SM_1000_NS6detail15normal_iteratorINSD_10device_ptrIjEEEESI_NS0_13ScanTileStateIjLb1EEES9_NS1_10InputValueIjPjEEjjLb0EjEEvT0_T1_T2_iT3_T4_T5_E12temp_storage+32];
	add.s32 	%r737, %r731, %r733;
	setp.eq.s32 	%p109, %r9, 5;
	selp.b32 	%r738, %r737, %r732, %p109;
	add.s32 	%r739, %r737, %r734;
	setp.eq.s32 	%p110, %r9, 6;
	selp.b32 	%r740, %r739, %r738, %p110;
	add.s32 	%r741, %r739, %r735;
	setp.eq.s32 	%p111, %r9, 7;
	selp.b32 	%r742, %r741, %r740, %p111;
	add.s32 	%r743, %r741, %r736;
	setp.eq.s32 	%p112, %r9, 8;
	selp.b32 	%r744, %r743, %r742, %p112;
	ld.shared.v4.u32 	{%r745, %r746, %r747, %r748}, [_ZZN3cub18CUB_300001_SM_10006detail4scan16DeviceScanKernelINS2_10policy_hubIjjjjN4cuda3std3__44plusIvEEE10Policy1000EN6thrust24THRUST_300001_SM_1000_NS6detail15normal_iteratorINSD_10device_ptrIjEEEESI_NS0_13ScanTileStateIjLb1EEES9_NS1_10InputValueIjPjEEjjLb0EjEEvT0_T1_T2_iT3_T4_T5_E12temp_storage+48];
	add.s32 	%r749, %r743, %r745;
	setp.eq.s32 	%p113, %r9, 9;
	selp.b32 	%r750, %r749, %r744, %p113;
	add.s32 	%r751, %r749, %r746;
	setp.eq.s32 	%p114, %r9, 10;
	selp.b32 	%r752, %r751, %r750, %p114;
	add.s32 	%r753, %r751, %r747;
	setp.eq.s32 	%p115, %r9, 11;
	selp.b32 	%r754, %r753, %r752, %p115;
	add.s32 	%r40, %r753, %r748;
	setp.gt.u32 	%p116, %r7, 31;
	setp.lt.u32 	%p117, %r7, 32;
	setp.eq.s32 	%p118, %r639, 0;
	selp.b32 	%r755, 0, %r722, %p118;
	add.s32 	%r1011, %r754, %r755;
	selp.b32 	%r42, %r722, %r1011, %p117;
	@%p116 bra 	$L__BB5_27;
	setp.ne.s32 	%p119, %r7, 0;
	mul.wide.s32 	%rd44, %r998, 8;
	add.s64 	%rd6, %rd16, %rd44;
	@%p119 bra 	$L__BB5_14;
	st.shared.u32 	[_ZZN3cub18CUB_300001_SM_10006detail4scan16DeviceScanKernelINS2_10policy_hubIjjjjN4cuda3std3__44plusIvEEE10Policy1000EN6thrust24THRUST_300001_SM_1000_NS6detail15normal_iteratorINSD_10device_ptrIjEEEESI_NS0_13ScanTileStateIjLb1EEES9_NS1_10InputValueIjPjEEjjLb0EjEEvT0_T1_T2_iT3_T4_T5_E12temp_storage+12], %r40;
	add.s64 	%rd45, %rd6, 256;
	mov.b32 	%r756, 100;
	// begin inline asm
	st.relaxed.gpu.v2.u32 [%rd45], {%r756, %r40};
	// end inline asm
$L__BB5_14:
	not.b32 	%r762, %r7;
	add.s32 	%r1006, %r998, %r762;
	mov.b32 	%r758, 830;
	// begin inline asm
	nanosleep.u32 %r758;
	// end inline asm
	mul.wide.s32 	%rd47, %r1006, 8;
	add.s64 	%rd48, %rd16, %rd47;
	add.s64 	%rd46, %rd48, 256;
	// begin inline asm
	ld.relaxed.gpu.v2.u32 {%r1008, %r1000}, [%rd46];
	// end inline asm
	mov.b32 	%r1001, 952;
$L__BB5_15:
	setp.eq.s32 	%p120, %r1008, 99;
	mov.b32 	%r763, -1;
	vote.sync.any.pred 	%p121, %p120, %r763;
	not.pred 	%p122, %p121;
	@%p122 bra 	$L__BB5_17;
	mul.lo.s32 	%r858, %r998, 16807;
	and.b32  	%r998, %r858, 2147483647;
	add.s32 	%r859, %r1001, 1;
	rem.u32 	%r855, %r998, %r859;
	// begin inline asm
	nanosleep.u32 %r855;
	// end inline asm
	shr.u32 	%r1001, %r1001, 1;
	// begin inline asm
	ld.relaxed.gpu.v2.u32 {%r1008, %r1000}, [%rd46];
	// end inline asm
	bra.uni 	$L__BB5_15;
$L__BB5_17:
	setp.eq.s32 	%p123, %r1008, 101;
	mov.b32 	%r790, -1;
	vote.sync.ballot.b32 	%r792, %p123, %r790;
	// begin inline asm
	mov.u32 %r765, %lanemask_ge;
	// end inline asm
	and.b32  	%r793, %r792, %r765;
	or.b32  	%r794, %r793, -2147483648;
	add.s32 	%r795, %r794, -1;
	not.b32 	%r796, %r794;
	and.b32  	%r797, %r796, %r795;
	popc.b32 	%r769, %r797;
	mov.b32 	%r768, 1;
	// begin inline asm
	shfl.sync.down.b32 %r766, %r1000, %r768, %r769, %r790;
	// end inline asm
	setp.lt.s32 	%p125, %r639, %r769;
	selp.b32 	%r798, %r766, 0, %p125;
	add.s32 	%r772, %r798, %r1000;
	mov.b32 	%r773, 2;
	// begin inline asm
	shfl.sync.down.b32 %r771, %r772, %r773, %r769, %r790;
	// end inline asm
	add.s32 	%r57, %r639, 2;
	setp.gt.s32 	%p126, %r57, %r769;
	selp.b32 	%r799, 0, %r771, %p126;
	add.s32 	%r777, %r772, %r799;
	mov.b32 	%r778, 4;
	// begin inline asm
	shfl.sync.down.b32 %r776, %r777, %r778, %r769, %r790;
	// end inline asm
	add.s32 	%r58, %r639, 4;
	setp.gt.s32 	%p127, %r58, %r769;
	selp.b32 	%r800, 0, %r776, %p127;
	add.s32 	%r782, %r777, %r800;
	mov.b32 	%r783, 8;
	// begin inline asm
	shfl.sync.down.b32 %r781, %r782, %r783, %r769, %r790;
	// end inline asm
	add.s32 	%r59, %r639, 8;
	setp.gt.s32 	%p128, %r59, %r769;
	selp.b32 	%r801, 0, %r781, %p128;
	add.s32 	%r787, %r782, %r801;
	mov.b32 	%r788, 16;
	// begin inline asm
	shfl.sync.down.b32 %r786, %r787, %r788, %r769, %r790;
	// end inline asm
	add.s32 	%r60, %r639, 16;
	setp.gt.s32 	%p129, %r60, %r769;
	selp.b32 	%r802, 0, %r786, %p129;
	add.s32 	%r1005, %r787, %r802;
	add.s64 	%rd8, %rd16, 256;
	mov.b32 	%r1002, 952;
$L__BB5_18:
	setp.ne.s32 	%p130, %r1008, 101;
	mov.b32 	%r803, -1;
	vote.sync.all.pred 	%p131, %p130, %r803;
	not.pred 	%p132, %p131;
	@%p132 bra 	$L__BB5_23;
	shr.u32 	%r1002, %r1002, 1;
	mul.wide.s32 	%rd51, %r1006, 8;
	add.s64 	%rd52, %rd8, %rd51;
	add.s64 	%rd50, %rd52, -256;
	// begin inline asm
	ld.relaxed.gpu.v2.u32 {%r1008, %r1009}, [%rd50];
	// end inline asm
	mov.u32 	%r1010, %r1002;
$L__BB5_20:
	setp.eq.s32 	%p136, %r1008, 99;
	mov.b32 	%r811, -1;
	vote.sync.any.pred 	%p137, %p136, %r811;
	not.pred 	%p138, %p137;
	@%p138 bra 	$L__BB5_22;
	mul.lo.s32 	%r853, %r998, 16807;
	and.b32  	%r998, %r853, 2147483647;
	add.s32 	%r854, %r1010, 1;
	rem.u32 	%r850, %r998, %r854;
	// begin inline asm
	nanosleep.u32 %r850;
	// end inline asm
	shr.u32 	%r1010, %r1010, 1;
	// begin inline asm
	ld.relaxed.gpu.v2.u32 {%r1008, %r1009}, [%rd50];
	// end inline asm
	bra.uni 	$L__BB5_20;
$L__BB5_22:
	setp.eq.s32 	%p139, %r1008, 101;
	mov.b32 	%r837, -1;
	vote.sync.ballot.b32 	%r838, %p139, %r837;
	and.b32  	%r839, %r838, %r765;
	or.b32  	%r840, %r839, -2147483648;
	add.s32 	%r841, %r840, -1;
	not.b32 	%r842, %r840;
	and.b32  	%r843, %r842, %r841;
	popc.b32 	%r816, %r843;
	mov.b32 	%r815, 1;
	// begin inline asm
	shfl.sync.down.b32 %r813, %r1009, %r815, %r816, %r837;
	// end inline asm
	setp.lt.s32 	%p141, %r639, %r816;
	selp.b32 	%r844, %r813, 0, %p141;
	add.s32 	%r819, %r844, %r1009;
	mov.b32 	%r820, 2;
	// begin inline asm
	shfl.sync.down.b32 %r818, %r819, %r820, %r816, %r837;
	// end inline asm
	setp.gt.s32 	%p142, %r57, %r816;
	selp.b32 	%r845, 0, %r818, %p142;
	add.s32 	%r824, %r819, %r845;
	mov.b32 	%r825, 4;
	// begin inline asm
	shfl.sync.down.b32 %r823, %r824, %r825, %r816, %r837;
	// end inline asm
	setp.gt.s32 	%p143, %r58, %r816;
	selp.b32 	%r846, 0, %r823, %p143;
	add.s32 	%r829, %r824, %r846;
	mov.b32 	%r830, 8;
	// begin inline asm
	shfl.sync.down.b32 %r828, %r829, %r830, %r816, %r837;
	// end inline asm
	setp.gt.s32 	%p144, %r59, %r816;
	selp.b32 	%r847, 0, %r828, %p144;
	add.s32 	%r834, %r829, %r847;
	mov.b32 	%r835, 16;
	// begin inline asm
	shfl.sync.down.b32 %r833, %r834, %r835, %r816, %r837;
	// end inline asm
	setp.gt.s32 	%p145, %r60, %r816;
	selp.b32 	%r848, 0, %r833, %p145;
	add.s32 	%r849, %r848, %r1005;
	add.s32 	%r1005, %r849, %r834;
	add.s32 	%r1006, %r1006, -32;
	bra.uni 	$L__BB5_18;
$L__BB5_23:
	@%p119 bra 	$L__BB5_25;
	add.s32 	%r806, %r1005, %r40;
	add.s64 	%rd49, %rd6, 256;
	mov.b32 	%r805, 101;
	// begin inline asm
	st.relaxed.gpu.v2.u32 [%rd49], {%r805, %r806};
	// end inline asm
	st.shared.u32 	[_ZZN3cub18CUB_300001_SM_10006detail4scan16DeviceScanKernelINS2_10policy_hubIjjjjN4cuda3std3__44plusIvEEE10Policy1000EN6thrust24THRUST_300001_SM_1000_NS6detail15normal_iteratorINSD_10device_ptrIjEEEESI_NS0_13ScanTileStateIjLb1EEES9_NS1_10InputValueIjPjEEjjLb0EjEEvT0_T1_T2_iT3_T4_T5_E12temp_storage+4], %r1005;
	st.shared.u32 	[_ZZN3cub18CUB_300001_SM_10006detail4scan16DeviceScanKernelINS2_10policy_hubIjjjjN4cuda3std3__44plusIvEEE10Policy1000EN6thrust24THRUST_300001_SM_1000_NS6detail15normal_iteratorINSD_10device_ptrIjEEEESI_NS0_13ScanTileStateIjLb1EEES9_NS1_10InputValueIjPjEEjjLb0EjEEvT0_T1_T2_iT3_T4_T5_E12temp_storage+8], %r806;
$L__BB5_25:
	setp.ne.s32 	%p134, %r639, 0;
	mov.u32 	%r1011, %r42;
	@%p134 bra 	$L__BB5_27;
	st.shared.u32 	[_ZZN3cub18CUB_300001_SM_10006detail4scan16DeviceScanKernelINS2_10policy_hubIjjjjN4cuda3std3__44plusIvEEE10Policy1000EN6thrust24THRUST_300001_SM_1000_NS6detail15normal_iteratorINSD_10device_ptrIjEEEESI_NS0_13ScanTileStateIjLb1EEES9_NS1_10InputValueIjPjEEjjLb0EjEEvT0_T1_T2_iT3_T4_T5_E12temp_storage+76], %r1005;
	mov.u32 	%r1011, %r1005;
$L__BB5_27:
	bar.sync 	0;
	setp.eq.s32 	%p135, %r7, 0;
	ld.shared.u32 	%r807, [_ZZN3cub18CUB_300001_SM_10006detail4scan16DeviceScanKernelINS2_10policy_hubIjjjjN4cuda3std3__44plusIvEEE10Policy1000EN6thrust24THRUST_300001_SM_1000_NS6detail15normal_iteratorINSD_10device_ptrIjEEEESI_NS0_13ScanTileStateIjLb1EEES9_NS1_10InputValueIjPjEEjjLb0EjEEvT0_T1_T2_iT3_T4_T5_E12temp_storage+76];
	selp.b32 	%r808, 0, %r807, %p135;
	add.s32 	%r1012, %r808, %r1011;
$L__BB5_28:
	add.s32 	%r952, %r1012, %r12;
	add.s32 	%r953, %r13, %r952;
	add.s32 	%r954, %r14, %r953;
	add.s32 	%r955, %r15, %r954;
	add.s32 	%r956, %r16, %r955;
	add.s32 	%r957, %r17, %r956;
	add.s32 	%r958, %r18, %r957;
	add.s32 	%r959, %r19, %r958;
	add.s32 	%r960, %r20, %r959;
	add.s32 	%r961, %r21, %r960;
	add.s32 	%r962, %r22, %r961;
	add.s32 	%r963, %r23, %r962;
	add.s32 	%r964, %r24, %r963;
	add.s32 	%r965, %r25, %r964;
	add.s32 	%r966, %r26, %r965;
	add.s32 	%r967, %r27, %r966;
	add.s32 	%r968, %r28, %r967;
	add.s32 	%r969, %r29, %r968;
	add.s32 	%r970, %r30, %r969;
	add.s32 	%r971, %r31, %r970;
	add.s32 	%r972, %r32, %r971;
	bar.sync 	0;
	st.shared.v2.u32 	[%r11], {%r1012, %r952};
	st.shared.v2.u32 	[%r11+8], {%r953, %r954};
	st.shared.v2.u32 	[%r11+16], {%r955, %r956};
	st.shared.v2.u32 	[%r11+24], {%r957, %r958};
	st.shared.v2.u32 	[%r11+32], {%r959, %r960};
	st.shared.v2.u32 	[%r11+40], {%r961, %r962};
	st.shared.v2.u32 	[%r11+48], {%r963, %r964};
	st.shared.v2.u32 	[%r11+56], {%r965, %r966};
	st.shared.v2.u32 	[%r11+64], {%r967, %r968};
	st.shared.v2.u32 	[%r11+72], {%r969, %r970};
	st.shared.v2.u32 	[%r11+80], {%r971, %r972};
	bar.warp.sync 	-1;
	ld.shared.u32 	%r973, [%r10];
	ld.shared.u32 	%r974, [%r10+128];
	ld.shared.u32 	%r975, [%r10+256];
	ld.shared.u32 	%r976, [%r10+384];
	ld.shared.u32 	%r977, [%r10+512];
	ld.shared.u32 	%r978, [%r10+640];
	ld.shared.u32 	%r979, [%r10+768];
	ld.shared.u32 	%r980, [%r10+896];
	ld.shared.u32 	%r981, [%r10+1024];
	ld.shared.u32 	%r982, [%r10+1152];
	ld.shared.u32 	%r983, [%r10+1280];
	ld.shared.u32 	%r984, [%r10+1408];
	ld.shared.u32 	%r985, [%r10+1536];
	ld.shared.u32 	%r986, [%r10+1664];
	ld.shared.u32 	%r987, [%r10+1792];
	ld.shared.u32 	%r988, [%r10+1920];
	ld.shared.u32 	%r989, [%r10+2048];
	ld.shared.u32 	%r990, [%r10+2176];
	ld.shared.u32 	%r991, [%r10+2304];
	ld.shared.u32 	%r992, [%r10+2432];
	ld.shared.u32 	%r993, [%r10+2560];
	ld.shared.u32 	%r994, [%r10+2688];
	add.s64 	%rd57, %rd4, %rd42;
	st.global.u32 	[%rd57], %r973;
	st.global.u32 	[%rd57+128], %r974;
	st.global.u32 	[%rd57+256], %r975;
	st.global.u32 	[%rd57+384], %r976;
	st.global.u32 	[%rd57+512], %r977;
	st.global.u32 	[%rd57+640], %r978;
	st.global.u32 	[%rd57+768], %r979;
	st.global.u32 	[%rd57+896], %r980;
	st.global.u32 	[%rd57+1024], %r981;
	st.global.u32 	[%rd57+1152], %r982;
	st.global.u32 	[%rd57+1280], %r983;
	st.global.u32 	[%rd57+1408], %r984;
	st.global.u32 	[%rd57+1536], %r985;
	st.global.u32 	[%rd57+1664], %r986;
	st.global.u32 	[%rd57+1792], %r987;
	st.global.u32 	[%rd57+1920], %r988;
	st.global.u32 	[%rd57+2048], %r989;
	st.global.u32 	[%rd57+2176], %r990;
	st.global.u32 	[%rd57+2304], %r991;
	st.global.u32 	[%rd57+2432], %r992;
	st.global.u32 	[%rd57+2560], %r993;
	st.global.u32 	[%rd57+2688], %r994;
	bra.uni 	$L__BB5_143;
$L__BB5_29:
	setp.eq.s32 	%p3, %r6, 0;
	@%p3 bra 	$L__BB5_143;
	mul.wide.u32 	%rd18, %r5, 4;
	add.s64 	%rd19, %rd3, %rd18;
	mov.u32 	%r85, %tid.x;
	ld.global.u32 	%r1034, [%rd19];
	and.b32  	%r242, %r85, 31;
	and.b32  	%r243, %r85, 992;
	mul.lo.s32 	%r244, %r243, 22;
	or.b32  	%r87, %r244, %r242;
	setp.ge.u32 	%p4, %r87, %r6;
	shl.b32 	%r245, %r87, 2;
	cvt.u64.u32 	%rd20, %r245;
	add.s64 	%rd10, %rd19, %rd20;
	mov.u32 	%r1013, %r1034;
	@%p4 bra 	$L__BB5_32;
	ld.global.u32 	%r1013, [%rd10];
$L__BB5_32:
	add.s32 	%r90, %r87, 32;
	setp.ge.u32 	%p5, %r90, %r6;
	mov.u32 	%r1014, %r1034;
	@%p5 bra 	$L__BB5_34;
	ld.global.u32 	%r1014, [%rd10+128];
$L__BB5_34:
	add.s32 	%r93, %r87, 64;
	setp.ge.u32 	%p6, %r93, %r6;
	mov.u32 	%r1015, %r1034;
	@%p6 bra 	$L__BB5_36;
	ld.global.u32 	%r1015, [%rd10+256];
$L__BB5_36:
	add.s32 	%r96, %r87, 96;
	setp.ge.u32 	%p7, %r96, %r6;
	mov.u32 	%r1016, %r1034;
	@%p7 bra 	$L__BB5_38;
	ld.global.u32 	%r1016, [%rd10+384];
$L__BB5_38:
	add.s32 	%r246, %r87, 128;
	setp.ge.u32 	%p8, %r246, %r6;
	mov.u32 	%r1017, %r1034;
	@%p8 bra 	$L__BB5_40;
	ld.global.u32 	%r1017, [%rd10+512];
$L__BB5_40:
	add.s32 	%r247, %r87, 160;
	setp.ge.u32 	%p9, %r247, %r6;
	mov.u32 	%r1018, %r1034;
	@%p9 bra 	$L__BB5_42;
	ld.global.u32 	%r1018, [%rd10+640];
$L__BB5_42:
	add.s32 	%r248, %r87, 192;
	setp.ge.u32 	%p10, %r248, %r6;
	mov.u32 	%r1019, %r1034;
	@%p10 bra 	$L__BB5_44;
	ld.global.u32 	%r1019, [%rd10+768];
$L__BB5_44:
	add.s32 	%r249, %r87, 224;
	setp.ge.u32 	%p11, %r249, %r6;
	mov.u32 	%r1020, %r1034;
	@%p11 bra 	$L__BB5_46;
	ld.global.u32 	%r1020, [%rd10+896];
$L__BB5_46:
	add.s32 	%r250, %r87, 256;
	setp.ge.u32 	%p12, %r250, %r6;
	mov.u32 	%r1021, %r1034;
	@%p12 bra 	$L__BB5_48;
	ld.global.u32 	%r1021, [%rd10+1024];
$L__BB5_48:
	add.s32 	%r251, %r87, 288;
	setp.ge.u32 	%p13, %r251, %r6;
	mov.u32 	%r1022, %r1034;
	@%p13 bra 	$L__BB5_50;
	ld.global.u32 	%r1022, [%rd10+1152];
$L__BB5_50:
	add.s32 	%r111, %r87, 320;
	setp.ge.u32 	%p14, %r111, %r6;
	mov.u32 	%r1023, %r1034;
	@%p14 bra 	$L__BB5_52;
	ld.global.u32 	%r1023, [%rd10+1280];
$L__BB5_52:
	add.s32 	%r114, %r87, 352;
	setp.ge.u32 	%p15, %r114, %r6;
	mov.u32 	%r1024, %r1034;
	@%p15 bra 	$L__BB5_54;
	ld.global.u32 	%r1024, [%rd10+1408];
$L__BB5_54:
	add.s32 	%r117, %r87, 384;
	setp.ge.u32 	%p16, %r117, %r6;
	mov.u32 	%r1025, %r1034;
	@%p16 bra 	$L__BB5_56;
	ld.global.u32 	%r1025, [%rd10+1536];
$L__BB5_56:
	add.s32 	%r120, %r87, 416;
	setp.ge.u32 	%p17, %r120, %r6;
	mov.u32 	%r1026, %r1034;
	@%p17 bra 	$L__BB5_58;
	ld.global.u32 	%r1026, [%rd10+1664];
$L__BB5_58:
	add.s32 	%r252, %r87, 448;
	setp.ge.u32 	%p18, %r252, %r6;
	mov.u32 	%r1027, %r1034;
	@%p18 bra 	$L__BB5_60;
	ld.global.u32 	%r1027, [%rd10+1792];
$L__BB5_60:
	add.s32 	%r253, %r87, 480;
	setp.ge.u32 	%p19, %r253, %r6;
	mov.u32 	%r1028, %r1034;
	@%p19 bra 	$L__BB5_62;
	ld.global.u32 	%r1028, [%rd10+1920];
$L__BB5_62:
	add.s32 	%r254, %r87, 512;
	setp.ge.u32 	%p20, %r254, %r6;
	mov.u32 	%r1029, %r1034;
	@%p20 bra 	$L__BB5_64;
	ld.global.u32 	%r1029, [%rd10+2048];
$L__BB5_64:
	add.s32 	%r129, %r87, 544;
	setp.ge.u32 	%p21, %r129, %r6;
	mov.u32 	%r1030, %r1034;
	@%p21 bra 	$L__BB5_66;
	ld.global.u32 	%r1030, [%rd10+2176];
$L__BB5_66:
	add.s32 	%r132, %r87, 576;
	setp.ge.u32 	%p22, %r132, %r6;
	mov.u32 	%r1031, %r1034;
	@%p22 bra 	$L__BB5_68;
	ld.global.u32 	%r1031, [%rd10+2304];
$L__BB5_68:
	add.s32 	%r255, %r87, 608;
	setp.ge.u32 	%p23, %r255, %r6;
	mov.u32 	%r1032, %r1034;
	@%p23 bra 	$L__BB5_70;
	ld.global.u32 	%r1032, [%rd10+2432];
$L__BB5_70:
	add.s32 	%r256, %r87, 640;
	setp.ge.u32 	%p24, %r256, %r6;
	mov.u32 	%r1033, %r1034;
	@%p24 bra 	$L__BB5_72;
	ld.global.u32 	%r1033, [%rd10+2560];
$L__BB5_72:
	add.s32 	%r139, %r87, 672;
	setp.ge.u32 	%p25, %r139, %r6;
	@%p25 bra 	$L__BB5_74;
	ld.global.u32 	%r1034, [%rd10+2688];
$L__BB5_74:
	// begin inline asm
	mov.u32 %r257, %laneid;
	// end inline asm
	shr.u32 	%r143, %r85, 5;
	mad.lo.s32 	%r258, %r143, 704, %r257;
	shl.b32 	%r259, %r258, 2;
	mov.u32 	%r260, _ZZN3cub18CUB_300001_SM_10006detail4scan16DeviceScanKernelINS2_10policy_hubIjjjjN4cuda3std3__44plusIvEEE10Policy1000EN6thrust24THRUST_300001_SM_1000_NS6detail15normal_iteratorINSD_10device_ptrIjEEEESI_NS0_13ScanTileStateIjLb1EEES9_NS1_10InputValueIjPjEEjjLb0EjEEvT0_T1_T2_iT3_T4_T5_E12temp_storage;
	add.s32 	%r144, %r260, %r259;
	st.shared.u32 	[%r144], %r1013;
	st.shared.u32 	[%r144+128], %r1014;
	st.shared.u32 	[%r144+256], %r1015;
	st.shared.u32 	[%r144+384], %r1016;
	st.shared.u32 	[%r144+512], %r1017;
	st.shared.u32 	[%r144+640], %r1018;
	st.shared.u32 	[%r144+768], %r1019;
	st.shared.u32 	[%r144+896], %r1020;
	st.shared.u32 	[%r144+1024], %r1021;
	st.shared.u32 	[%r144+1152], %r1022;
	st.shared.u32 	[%r144+1280], %r1023;
	st.shared.u32 	[%r144+1408], %r1024;
	st.shared.u32 	[%r144+1536], %r1025;
	st.shared.u32 	[%r144+1664], %r1026;
	st.shared.u32 	[%r144+1792], %r1027;
	st.shared.u32 	[%r144+1920], %r1028;
	st.shared.u32 	[%r144+2048], %r1029;
	st.shared.u32 	[%r144+2176], %r1030;
	st.shared.u32 	[%r144+2304], %r1031;
	st.shared.u32 	[%r144+2432], %r1032;
	st.shared.u32 	[%r144+2560], %r1033;
	st.shared.u32 	[%r144+2688], %r1034;
	bar.warp.sync 	-1;
	mad.lo.s32 	%r145, %r257, 84, %r144;
	ld.shared.v2.u32 	{%r146, %r147}, [%r145];
	ld.shared.v2.u32 	{%r148, %r149}, [%r145+8];
	ld.shared.v2.u32 	{%r150, %r151}, [%r145+16];
	ld.shared.v2.u32 	{%r152, %r153}, [%r145+24];
	ld.shared.v2.u32 	{%r154, %r155}, [%r145+32];
	ld.shared.v2.u32 	{%r156, %r157}, [%r145+40];
	ld.shared.v2.u32 	{%r158, %r159}, [%r145+48];
	ld.shared.v2.u32 	{%r160, %r161}, [%r145+56];
	ld.shared.v2.u32 	{%r162, %r163}, [%r145+64];
	ld.shared.v2.u32 	{%r164, %r165}, [%r145+72];
	ld.shared.v2.u32 	{%r166, %r167}, [%r145+80];
	bar.sync 	0;
	setp.ne.s32 	%p26, %r998, 0;
	@%p26 bra 	$L__BB5_78;
	add.s32 	%r490, %r147, %r146;
	add.s32 	%r491, %r148, %r490;
	add.s32 	%r492, %r149, %r491;
	add.s32 	%r493, %r150, %r492;
	add.s32 	%r494, %r151, %r493;
	add.s32 	%r495, %r152, %r494;
	add.s32 	%r496, %r153, %r495;
	add.s32 	%r497, %r154, %r496;
	add.s32 	%r498, %r155, %r497;
	add.s32 	%r499, %r156, %r498;
	add.s32 	%r500, %r157, %r499;
	add.s32 	%r501, %r158, %r500;
	add.s32 	%r502, %r159, %r501;
	add.s32 	%r503, %r160, %r502;
	add.s32 	%r504, %r161, %r503;
	add.s32 	%r505, %r162, %r504;
	add.s32 	%r506, %r163, %r505;
	add.s32 	%r507, %r164, %r506;
	add.s32 	%r508, %r165, %r507;
	add.s32 	%r509, %r166, %r508;
	add.s32 	%r464, %r167, %r509;
	mov.b32 	%r462, 1;
	mov.b32 	%r487, 0;
	mov.b32 	%r489, -1;
	// begin inline asm
	{  .reg .u32 r0;  .reg .pred p;  shfl.sync.up.b32 r0|p, %r464, %r462, %r487, %r489;  @p add.u32 r0, r0, %r464;  mov.u32 %r460, r0;}
	// end inline asm
	mov.b32 	%r468, 2;
	// begin inline asm
	{  .reg .u32 r0;  .reg .pred p;  shfl.sync.up.b32 r0|p, %r460, %r468, %r487, %r489;  @p add.u32 r0, r0, %r460;  mov.u32 %r466, r0;}
	// end inline asm
	mov.b32 	%r474, 4;
	// begin inline asm
	{  .reg .u32 r0;  .reg .pred p;  shfl.sync.up.b32 r0|p, %r466, %r474, %r487, %r489;  @p add.u32 r0, r0, %r466;  mov.u32 %r472, r0;}
	// end inline asm
	mov.b32 	%r480, 8;
	// begin inline asm
	{  .reg .u32 r0;  .reg .pred p;  shfl.sync.up.b32 r0|p, %r472, %r480, %r487, %r489;  @p add.u32 r0, r0, %r472;  mov.u32 %r478, r0;}
	// end inline asm
	mov.b32 	%r486, 16;
	// begin inline asm
	{  .reg .u32 r0;  .reg .pred p;  shfl.sync.up.b32 r0|p, %r478, %r486, %r487, %r489;  @p add.u32 r0, r0, %r478;  mov.u32 %r484, r0;}
	// end inline asm
	setp.ne.s32 	%p68, %r257, 31;
	@%p68 bra 	$L__BB5_77;
	shl.b32 	%r510, %r143, 2;
	mov.u32 	%r511, _ZZN3cub18CUB_300001_SM_10006detail4scan16DeviceScanKernelINS2_10policy_hubIjjjjN4cuda3std3__44plusIvEEE10Policy1000EN6thrust24THRUST_300001_SM_1000_NS6detail15normal_iteratorINSD_10device_ptrIjEEEESI_NS0_13ScanTileStateIjLb1EEES9_NS1_10InputValueIjPjEEjjLb0EjEEvT0_T1_T2_iT3_T4_T5_E12temp_storage;
	add.s32 	%r512, %r511, %r510;
	st.shared.u32 	[%r512+16], %r484;
$L__BB5_77:
	bar.sync 	0;
	ld.shared.v4.u32 	{%r513, %r514, %r515, %r516}, [_ZZN3cub18CUB_300001_SM_10006detail4scan16DeviceScanKernelINS2_10policy_hubIjjjjN4cuda3std3__44plusIvEEE10Policy1000EN6thrust24THRUST_300001_SM_1000_NS6detail15normal_iteratorINSD_10device_ptrIjEEEESI_NS0_13ScanTileStateIjLb1EEES9_NS1_10InputValueIjPjEEjjLb0EjEEvT0_T1_T2_iT3_T4_T5_E12temp_storage+16];
	add.s32 	%r517, %r514, %r513;
	setp.eq.s32 	%p69, %r143, 2;
	selp.b32 	%r518, %r517, %r513, %p69;
	add.s32 	%r519, %r517, %r515;
	setp.eq.s32 	%p70, %r143, 3;
	selp.b32 	%r520, %r519, %r518, %p70;
	add.s32 	%r521, %r519, %r516;
	setp.eq.s32 	%p71, %r143, 4;
	selp.b32 	%r522, %r521, %r520, %p71;
	ld.shared.v4.u32 	{%r523, %r524, %r525, %r526}, [_ZZN3cub18CUB_300001_SM_10006detail4scan16DeviceScanKernelINS2_10policy_hubIjjjjN4cuda3std3__44plusIvEEE10Policy1000EN6thrust24THRUST_300001_SM_1000_NS6detail15normal_iteratorINSD_10device_ptrIjEEEESI_NS0_13ScanTileStateIjLb1EEES9_NS1_10InputValueIjPjEEjjLb0EjEEvT0_T1_T2_iT3_T4_T5_E12temp_storage+32];
	add.s32 	%r527, %r521, %r523;
	setp.eq.s32 	%p72, %r143, 5;
	selp.b32 	%r528, %r527, %r522, %p72;
	add.s32 	%r529, %r527, %r524;
	setp.eq.s32 	%p73, %r143, 6;
	selp.b32 	%r530, %r529, %r528, %p73;
	add.s32 	%r531, %r529, %r525;
	setp.eq.s32 	%p74, %r143, 7;
	selp.b32 	%r532, %r531, %r530, %p74;
	add.s32 	%r533, %r531, %r526;
	setp.eq.s32 	%p75, %r143, 8;
	selp.b32 	%r534, %r533, %r532, %p75;
	.pragma "used_bytes_mask 4095";
	ld.shared.v4.u32 	{%r535, %r536, %r537, %r538}, [_ZZN3cub18CUB_300001_SM_10006detail4scan16DeviceScanKernelINS2_10policy_hubIjjjjN4cuda3std3__44plusIvEEE10Policy1000EN6thrust24THRUST_300001_SM_1000_NS6detail15normal_iteratorINSD_10device_ptrIjEEEESI_NS0_13ScanTileStateIjLb1EEES9_NS1_10InputValueIjPjEEjjLb0EjEEvT0_T1_T2_iT3_T4_T5_E12temp_storage+48];
	add.s32 	%r539, %r533, %r535;
	setp.eq.s32 	%p76, %r143, 9;
	selp.b32 	%r540, %r539, %r534, %p76;
	add.s32 	%r541, %r539, %r536;
	setp.eq.s32 	%p77, %r143, 10;
	selp.b32 	%r542, %r541, %r540, %p77;
	add.s32 	%r543, %r541, %r537;
	setp.eq.s32 	%p78, %r143, 11;
	selp.b32 	%r544, %r543, %r542, %p78;
	setp.lt.u32 	%p79, %r85, 32;
	selp.b32 	%r545, 0, %r544, %p79;
	setp.eq.s32 	%p80, %r257, 0;
	sub.s32 	%r546, %r484, %r464;
	selp.b32 	%r547, 0, %r546, %p80;
	add.s32 	%r548, %r547, %r997;
	add.s32 	%r1049, %r548, %r545;
	bra.uni 	$L__BB5_97;
$L__BB5_78:
	add.s32 	%r291, %r147, %r146;
	add.s32 	%r292, %r148, %r291;
	add.s32 	%r293, %r149, %r292;
	add.s32 	%r294, %r150, %r293;
	add.s32 	%r295, %r151, %r294;
	add.s32 	%r296, %r152, %r295;
	add.s32 	%r297, %r153, %r296;
	add.s32 	%r298, %r154, %r297;
	add.s32 	%r299, %r155, %r298;
	add.s32 	%r300, %r156, %r299;
	add.s32 	%r301, %r157, %r300;
	add.s32 	%r302, %r158, %r301;
	add.s32 	%r303, %r159, %r302;
	add.s32 	%r304, %r160, %r303;
	add.s32 	%r305, %r161, %r304;
	add.s32 	%r306, %r162, %r305;
	add.s32 	%r307, %r163, %r306;
	add.s32 	%r308, %r164, %r307;
	add.s32 	%r309, %r165, %r308;
	add.s32 	%r310, %r166, %r309;
	add.s32 	%r265, %r167, %r310;
	mov.b32 	%r263, 1;
	mov.b32 	%r288, 0;
	mov.b32 	%r290, -1;
	// begin inline asm
	{  .reg .u32 r0;  .reg .pred p;  shfl.sync.up.b32 r0|p, %r265, %r263, %r288, %r290;  @p add.u32 r0, r0, %r265;  mov.u32 %r261, r0;}
	// end inline asm
	mov.b32 	%r269, 2;
	// begin inline asm
	{  .reg .u32 r0;  .reg .pred p;  shfl.sync.up.b32 r0|p, %r261, %r269, %r288, %r290;  @p add.u32 r0, r0, %r261;  mov.u32 %r267, r0;}
	// end inline asm
	mov.b32 	%r275, 4;
	// begin inline asm
	{  .reg .u32 r0;  .reg .pred p;  shfl.sync.up.b32 r0|p, %r267, %r275, %r288, %r290;  @p add.u32 r0, r0, %r267;  mov.u32 %r273, r0;}
	// end inline asm
	mov.b32 	%r281, 8;
	// begin inline asm
	{  .reg .u32 r0;  .reg .pred p;  shfl.sync.up.b32 r0|p, %r273, %r281, %r288, %r290;  @p add.u32 r0, r0, %r273;  mov.u32 %r279, r0;}
	// end inline asm
	mov.b32 	%r287, 16;
	// begin inline asm
	{  .reg .u32 r0;  .reg .pred p;  shfl.sync.up.b32 r0|p, %r279, %r287, %r288, %r290;  @p add.u32 r0, r0, %r279;  mov.u32 %r285, r0;}
	// end inline asm
	setp.ne.s32 	%p27, %r257, 31;
	@%p27 bra 	$L__BB5_80;
	shl.b32 	%r311, %r143, 2;
	mov.u32 	%r312, _ZZN3cub18CUB_300001_SM_10006detail4scan16DeviceScanKernelINS2_10policy_hubIjjjjN4cuda3std3__44plusIvEEE10Policy1000EN6thrust24THRUST_300001_SM_1000_NS6detail15normal_iteratorINSD_10device_ptrIjEEEESI_NS0_13ScanTileStateIjLb1EEES9_NS1_10InputValueIjPjEEjjLb0EjEEvT0_T1_T2_iT3_T4_T5_E12temp_storage;
	add.s32 	%r313, %r312, %r311;
	st.shared.u32 	[%r313+16], %r285;
$L__BB5_80:
	sub.s32 	%r314, %r285, %r265;
	bar.sync 	0;
	ld.shared.v4.u32 	{%r315, %r316, %r317, %r318}, [_ZZN3cub18CUB_300001_SM_10006detail4scan16DeviceScanKernelINS2_10policy_hubIjjjjN4cuda3std3__44plusIvEEE10Policy1000EN6thrust24THRUST_300001_SM_1000_NS6detail15normal_iteratorINSD_10device_ptrIjEEEESI_NS0_13ScanTileStateIjLb1EEES9_NS1_10InputValueIjPjEEjjLb0EjEEvT0_T1_T2_iT3_T4_T5_E12temp_storage+16];
	add.s32 	%r319, %r316, %r315;
	setp.eq.s32 	%p28, %r143, 2;
	selp.b32 	%r320, %r319, %r315, %p28;
	add.s32 	%r321, %r319, %r317;
	setp.eq.s32 	%p29, %r143, 3;
	selp.b32 	%r322, %r321, %r320, %p29;
	add.s32 	%r323, %r321, %r318;
	setp.eq.s32 	%p30, %r143, 4;
	selp.b32 	%r324, %r323, %r322, %p30;
	ld.shared.v4.u32 	{%r325, %r326, %r327, %r328}, [_ZZN3cub18CUB_300001_SM_10006detail4scan16DeviceScanKernelINS2_10policy_hubIjjjjN4cuda3std3__44plusIvEEE10Policy1000EN6thrust24THRUST_300001_SM_1000_NS6detail15normal_iteratorINSD_10device_ptrIjEEEESI_NS0_13ScanTileStateIjLb1EEES9_NS1_10InputValueIjPjEEjjLb0EjEEvT0_T1_T2_iT3_T4_T5_E12temp_storage+32];
	add.s32 	%r329, %r323, %r325;
	setp.eq.s32 	%p31, %r143, 5;
	selp.b32 	%r330, %r329, %r324, %p31;
	add.s32 	%r331, %r329, %r326;
	setp.eq.s32 	%p32, %r143, 6;
	selp.b32 	%r332, %r331, %r330, %p32;
	add.s32 	%r333, %r331, %r327;
	setp.eq.s32 	%p33, %r143, 7;
	selp.b32 	%r334, %r333, %r332, %p33;
	add.s32 	%r335, %r333, %r328;
	setp.eq.s32 	%p34, %r143, 8;
	selp.b32 	%r336, %r335, %r334, %p34;
	ld.shared.v4.u32 	{%r337, %r338, %r339, %r340}, [_ZZN3cub18CUB_300001_SM_10006detail4scan16DeviceScanKernelINS2_10policy_hubIjjjjN4cuda3std3__44plusIvEEE10Policy1000EN6thrust24THRUST_300001_SM_1000_NS6detail15normal_iteratorINSD_10device_ptrIjEEEESI_NS0_13ScanTileStateIjLb1EEES9_NS1_10InputValueIjPjEEjjLb0EjEEvT0_T1_T2_iT3_T4_T5_E12temp_storage+48];
	add.s32 	%r341, %r335, %r337;
	setp.eq.s32 	%p35, %r143, 9;
	selp.b32 	%r342, %r341, %r336, %p35;
	add.s32 	%r343, %r341, %r338;
	setp.eq.s32 	%p36, %r143, 10;
	selp.b32 	%r344, %r343, %r342, %p36;
	add.s32 	%r345, %r343, %r339;
	setp.eq.s32 	%p37, %r143, 11;
	selp.b32 	%r346, %r345, %r344, %p37;
	add.s32 	%r173, %r345, %r340;
	setp.gt.u32 	%p38, %r85, 31;
	setp.lt.u32 	%p39, %r85, 32;
	setp.eq.s32 	%p40, %r257, 0;
	selp.b32 	%r347, 0, %r314, %p40;
	add.s32 	%r1048, %r346, %r347;
	selp.b32 	%r175, %r314, %r1048, %p39;
	@%p38 bra 	$L__BB5_96;
	setp.ne.s32 	%p41, %r85, 0;
	mul.wide.s32 	%rd21, %r998, 8;
	add.s64 	%rd11, %rd16, %rd21;
	@%p41 bra 	$L__BB5_83;
	st.shared.u32 	[_ZZN3cub18CUB_300001_SM_10006detail4scan16DeviceScanKernelINS2_10policy_hubIjjjjN4cuda3std3__44plusIvEEE10Policy1000EN6thrust24THRUST_300001_SM_1000_NS6detail15normal_iteratorINSD_10device_ptrIjEEEESI_NS0_13ScanTileStateIjLb1EEES9_NS1_10InputValueIjPjEEjjLb0EjEEvT0_T1_T2_iT3_T4_T5_E12temp_storage+12], %r173;
	add.s64 	%rd22, %rd11, 256;
	mov.b32 	%r348, 100;
	// begin inline asm
	st.relaxed.gpu.v2.u32 [%rd22], {%r348, %r173};
	// end inline asm
$L__BB5_83:
	not.b32 	%r354, %r85;
	add.s32 	%r1043, %r998, %r354;
	mov.b32 	%r350, 830;
	// begin inline asm
	nanosleep.u32 %r350;
	// end inline asm
	mul.wide.s32 	%rd24, %r1043, 8;
	add.s64 	%rd25, %rd16, %rd24;
	add.s64 	%rd23, %rd25, 256;
	// begin inline asm
	ld.relaxed.gpu.v2.u32 {%r1045, %r1037}, [%rd23];
	// end inline asm
	mov.b32 	%r1038, 952;
$L__BB5_84:
	setp.eq.s32 	%p42, %r1045, 99;
	mov.b32 	%r355, -1;
	vote.sync.any.pred 	%p43, %p42, %r355;
	not.pred 	%p44, %p43;
	@%p44 bra 	$L__BB5_86;
	mul.lo.s32 	%r458, %r998, 16807;
	and.b32  	%r998, %r458, 2147483647;
	add.s32 	%r459, %r1038, 1;
	rem.u32 	%r455, %r998, %r459;
	// begin inline asm
	nanosleep.u32 %r455;
	// end inline asm
	shr.u32 	%r1038, %r1038, 1;
	// begin inline asm
	ld.relaxed.gpu.v2.u32 {%r1045, %r1037}, [%rd23];
	// end inline asm
	bra.uni 	$L__BB5_84;
$L__BB5_86:
	setp.eq.s32 	%p45, %r1045, 101;
	mov.b32 	%r382, -1;
	vote.sync.ballot.b32 	%r384, %p45, %r382;
	// begin inline asm
	mov.u32 %r357, %lanemask_ge;
	// end inline asm
	and.b32  	%r385, %r384, %r357;
	or.b32  	%r386, %r385, -2147483648;
	add.s32 	%r387, %r386, -1;
	not.b32 	%r388, %r386;
	and.b32  	%r389, %r388, %r387;
	popc.b32 	%r361, %r389;
	mov.b32 	%r360, 1;
	// begin inline asm
	shfl.sync.down.b32 %r358, %r1037, %r360, %r361, %r382;
	// end inline asm
	setp.lt.s32 	%p47, %r257, %r361;
	selp.b32 	%r390, %r358, 0, %p47;
	add.s32 	%r364, %r390, %r1037;
	mov.b32 	%r365, 2;
	// begin inline asm
	shfl.sync.down.b32 %r363, %r364, %r365, %r361, %r382;
	// end inline asm
	add.s32 	%r391, %r257, 2;
	setp.gt.s32 	%p48, %r391, %r361;
	selp.b32 	%r392, 0, %r363, %p48;
	add.s32 	%r369, %r364, %r392;
	mov.b32 	%r370, 4;
	// begin inline asm
	shfl.sync.down.b32 %r368, %r369, %r370, %r361, %r382;
	// end inline asm
	add.s32 	%r393, %r257, 4;
	setp.gt.s32 	%p49, %r393, %r361;
	selp.b32 	%r394, 0, %r368, %p49;
	add.s32 	%r374, %r369, %r394;
	mov.b32 	%r375, 8;
	// begin inline asm
	shfl.sync.down.b32 %r373, %r374, %r375, %r361, %r382;
	// end inline asm
	add.s32 	%r395, %r257, 8;
	setp.gt.s32 	%p50, %r395, %r361;
	selp.b32 	%r396, 0, %r373, %p50;
	add.s32 	%r379, %r374, %r396;
	mov.b32 	%r380, 16;
	// begin inline asm
	shfl.sync.down.b32 %r378, %r379, %r380, %r361, %r382;
	// end inline asm
	add.s32 	%r397, %r257, 16;
	setp.gt.s32 	%p51, %r397, %r361;
	selp.b32 	%r398, 0, %r378, %p51;
	add.s32 	%r1041, %r379, %r398;
	add.s64 	%rd12, %rd16, 256;
	mov.b32 	%r1039, 952;
$L__BB5_87:
	setp.ne.s32 	%p52, %r1045, 101;
	mov.b32 	%r399, -1;
	vote.sync.all.pred 	%p53, %p52, %r399;
	not.pred 	%p54, %p53;
	@%p54 bra 	$L__BB5_92;
	shr.u32 	%r1039, %r1039, 1;
	mul.wide.s32 	%rd28, %r1043, 8;
	add.s64 	%rd29, %rd12, %rd28;
	add.s64 	%rd27, %rd29, -256;
	// begin inline asm
	ld.relaxed.gpu.v2.u32 {%r1045, %r1046}, [%rd27];
	// end inline asm
	mov.u32 	%r1047, %r1039;
$L__BB5_89:
	setp.eq.s32 	%p58, %r1045, 99;
	mov.b32 	%r407, -1;
	vote.sync.any.pred 	%p59, %p58, %r407;
	not.pred 	%p60, %p59;
	@%p60 bra 	$L__BB5_91;
	mul.lo.s32 	%r453, %r998, 16807;
	and.b32  	%r998, %r453, 2147483647;
	add.s32 	%r454, %r1047, 1;
	rem.u32 	%r450, %r998, %r454;
	// begin inline asm
	nanosleep.u32 %r450;
	// end inline asm
	shr.u32 	%r1047, %r1047, 1;
	// begin inline asm
	ld.relaxed.gpu.v2.u32 {%r1045, %r1046}, [%rd27];
	// end inline asm
	bra.uni 	$L__BB5_89;
$L__BB5_91:
	setp.eq.s32 	%p61, %r1045, 101;
	mov.b32 	%r433, -1;
	vote.sync.ballot.b32 	%r434, %p61, %r433;
	and.b32  	%r435, %r434, %r357;
	or.b32  	%r436, %r435, -2147483648;
	add.s32 	%r437, %r436, -1;
	not.b32 	%r438, %r436;
	and.b32  	%r439, %r438, %r437;
	popc.b32 	%r412, %r439;
	mov.b32 	%r411, 1;
	// begin inline asm
	shfl.sync.down.b32 %r409, %r1046, %r411, %r412, %r433;
	// end inline asm
	setp.lt.s32 	%p63, %r257, %r412;
	selp.b32 	%r440, %r409, 0, %p63;
	add.s32 	%r415, %r440, %r1046;
	mov.b32 	%r416, 2;
	// begin inline asm
	shfl.sync.down.b32 %r414, %r415, %r416, %r412, %r433;
	// end inline asm
	add.s32 	%r441, %r257, 2;
	setp.gt.s32 	%p64, %r441, %r412;
	selp.b32 	%r442, 0, %r414, %p64;
	add.s32 	%r420, %r415, %r442;
	mov.b32 	%r421, 4;
	// begin inline asm
	shfl.sync.down.b32 %r419, %r420, %r421, %r412, %r433;
	// end inline asm
	add.s32 	%r443, %r257, 4;
	setp.gt.s32 	%p65, %r443, %r412;
	selp.b32 	%r444, 0, %r419, %p65;
	add.s32 	%r425, %r420, %r444;
	mov.b32 	%r426, 8;
	// begin inline asm
	shfl.sync.down.b32 %r424, %r425, %r426, %r412, %r433;
	// end inline asm
	add.s32 	%r445, %r257, 8;
	setp.gt.s32 	%p66, %r445, %r412;
	selp.b32 	%r446, 0, %r424, %p66;
	add.s32 	%r430, %r425, %r446;
	mov.b32 	%r431, 16;
	// begin inline asm
	shfl.sync.down.b32 %r429, %r430, %r431, %r412, %r433;
	// end inline asm
	add.s32 	%r447, %r257, 16;
	setp.gt.s32 	%p67, %r447, %r412;
	selp.b32 	%r448, 0, %r429, %p67;
	add.s32 	%r449, %r448, %r1041;
	add.s32 	%r1041, %r449, %r430;
	add.s32 	%r1043, %r1043, -32;
	bra.uni 	$L__BB5_87;
$L__BB5_92:
	@%p41 bra 	$L__BB5_94;
	add.s32 	%r402, %r1041, %r173;
	add.s64 	%rd26, %rd11, 256;
	mov.b32 	%r401, 101;
	// begin inline asm
	st.relaxed.gpu.v2.u32 [%rd26], {%r401, %r402};
	// end inline asm
	st.shared.u32 	[_ZZN3cub18CUB_300001_SM_10006detail4scan16DeviceScanKernelINS2_10policy_hubIjjjjN4cuda3std3__44plusIvEEE10Policy1000EN6thrust24THRUST_300001_SM_1000_NS6detail15normal_iteratorINSD_10device_ptrIjEEEESI_NS0_13ScanTileStateIjLb1EEES9_NS1_10InputValueIjPjEEjjLb0EjEEvT0_T1_T2_iT3_T4_T5_E12temp_storage+4], %r1041;
	st.shared.u32 	[_ZZN3cub18CUB_300001_SM_10006detail4scan16DeviceScanKernelINS2_10policy_hubIjjjjN4cuda3std3__44plusIvEEE10Policy1000EN6thrust24THRUST_300001_SM_1000_NS6detail15normal_iteratorINSD_10device_ptrIjEEEESI_NS0_13ScanTileStateIjLb1EEES9_NS1_10InputValueIjPjEEjjLb0EjEEvT0_T1_T2_iT3_T4_T5_E12temp_storage+8], %r402;
$L__BB5_94:
	setp.ne.s32 	%p56, %r257, 0;
	mov.u32 	%r1048, %r175;
	@%p56 bra 	$L__BB5_96;
	st.shared.u32 	[_ZZN3cub18CUB_300001_SM_10006detail4scan16DeviceScanKernelINS2_10policy_hubIjjjjN4cuda3std3__44plusIvEEE10Policy1000EN6thrust24THRUST_300001_SM_1000_NS6detail15normal_iteratorINSD_10device_ptrIjEEEESI_NS0_13ScanTileStateIjLb1EEES9_NS1_10InputValueIjPjEEjjLb0EjEEvT0_T1_T2_iT3_T4_T5_E12temp_storage+76], %r1041;
	mov.u32 	%r1048, %r1041;
$L__BB5_96:
	bar.sync 	0;
	setp.eq.s32 	%p57, %r85, 0;
	ld.shared.u32 	%r403, [_ZZN3cub18CUB_300001_SM_10006detail4scan16DeviceScanKernelINS2_10policy_hubIjjjjN4cuda3std3__44plusIvEEE10Policy1000EN6thrust24THRUST_300001_SM_1000_NS6detail15normal_iteratorINSD_10device_ptrIjEEEESI_NS0_13ScanTileStateIjLb1EEES9_NS1_10InputValueIjPjEEjjLb0EjEEvT0_T1_T2_iT3_T4_T5_E12temp_storage+76];
	selp.b32 	%r404, 0, %r403, %p57;
	add.s32 	%r1049, %r404, %r1048;
$L__BB5_97:
	add.s32 	%r549, %r1049, %r146;
	add.s32 	%r550, %r147, %r549;
	add.s32 	%r551, %r148, %r550;
	add.s32 	%r552, %r149, %r551;
	add.s32 	%r553, %r150, %r552;
	add.s32 	%r554, %r151, %r553;
	add.s32 	%r555, %r152, %r554;
	add.s32 	%r556, %r153, %r555;
	add.s32 	%r557, %r154, %r556;
	add.s32 	%r558, %r155, %r557;
	add.s32 	%r559, %r156, %r558;
	add.s32 	%r560, %r157, %r559;
	add.s32 	%r561, %r158, %r560;
	add.s32 	%r562, %r159, %r561;
	add.s32 	%r563, %r160, %r562;
	add.s32 	%r564, %r161, %r563;
	add.s32 	%r565, %r162, %r564;
	add.s32 	%r566, %r163, %r565;
	add.s32 	%r567, %r164, %r566;
	add.s32 	%r568, %r165, %r567;
	add.s32 	%r569, %r166, %r568;
	bar.sync 	0;
	st.shared.v2.u32 	[%r145], {%r1049, %r549};
	st.shared.v2.u32 	[%r145+8], {%r550, %r551};
	st.shared.v2.u32 	[%r145+16], {%r552, %r553};
	st.shared.v2.u32 	[%r145+24], {%r554, %r555};
	st.shared.v2.u32 	[%r145+32], {%r556, %r557};
	st.shared.v2.u32 	[%r145+40], {%r558, %r559};
	st.shared.v2.u32 	[%r145+48], {%r560, %r561};
	st.shared.v2.u32 	[%r145+56], {%r562, %r563};
	st.shared.v2.u32 	[%r145+64], {%r564, %r565};
	st.shared.v2.u32 	[%r145+72], {%r566, %r567};
	st.shared.v2.u32 	[%r145+80], {%r568, %r569};
	bar.warp.sync 	-1;
	ld.shared.u32 	%r214, [%r144];
	ld.shared.u32 	%r215, [%r144+128];
	ld.shared.u32 	%r216, [%r144+256];
	ld.shared.u32 	%r217, [%r144+384];
	ld.shared.u32 	%r218, [%r144+512];
	ld.shared.u32 	%r219, [%r144+640];
	ld.shared.u32 	%r220, [%r144+768];
	ld.shared.u32 	%r221, [%r144+896];
	ld.shared.u32 	%r222, [%r144+1024];
	ld.shared.u32 	%r223, [%r144+1152];
	ld.shared.u32 	%r224, [%r144+1280];
	ld.shared.u32 	%r225, [%r144+1408];
	ld.shared.u32 	%r226, [%r144+1536];
	ld.shared.u32 	%r227, [%r144+1664];
	ld.shared.u32 	%r228, [%r144+1792];
	ld.shared.u32 	%r229, [%r144+1920];
	ld.shared.u32 	%r230, [%r144+2048];
	ld.shared.u32 	%r231, [%r144+2176];
	ld.shared.u32 	%r232, [%r144+2304];
	ld.shared.u32 	%r233, [%r144+2432];
	ld.shared.u32 	%r234, [%r144+2560];
	ld.shared.u32 	%r235, [%r144+2688];
	setp.ne.s32 	%p81, %r85, 0;
	@%p81 bra 	$L__BB5_99;
	st.volatile.shared.u32 	[_ZZN3cub18CUB_300001_SM_10006detail4scan16DeviceScanKernelINS2_10policy_hubIjjjjN4cuda3std3__44plusIvEEE10Policy1000EN6thrust24THRUST_300001_SM_1000_NS6detail15normal_iteratorINSD_10device_ptrIjEEEESI_NS0_13ScanTileStateIjLb1EEES9_NS1_10InputValueIjPjEEjjLb0EjEEvT0_T1_T2_iT3_T4_T5_E12temp_storage+33792], %r6;
$L__BB5_99:
	ld.param.u32 	%r996, [_ZN3cub18CUB_300001_SM_10006detail4scan16DeviceScanKernelINS2_10policy_hubIjjjjN4cuda3std3__44plusIvEEE10Policy1000EN6thrust24THRUST_300001_SM_1000_NS6detail15normal_iteratorINSD_10device_ptrIjEEEESI_NS0_13ScanTileStateIjLb1EEES9_NS1_10InputValueIjPjEEjjLb0EjEEvT0_T1_T2_iT3_T4_T5__param_3];
	bar.sync 	0;
	ld.volatile.shared.u32 	%r236, [_ZZN3cub18CUB_300001_SM_10006detail4scan16DeviceScanKernelINS2_10policy_hubIjjjjN4cuda3std3__44plusIvEEE10Policy1000EN6thrust24THRUST_300001_SM_1000_NS6detail15normal_iteratorINSD_10device_ptrIjEEEESI_NS0_13ScanTileStateIjLb1EEES9_NS1_10InputValueIjPjEEjjLb0EjEEvT0_T1_T2_iT3_T4_T5_E12temp_storage+33792];
	cvt.u64.u32 	%rd36, %r87;
	mov.u32 	%r570, %ctaid.x;
	add.s32 	%r571, %r996, %r570;
	mul.lo.s32 	%r572, %r571, 8448;
	cvt.u64.u32 	%rd37, %r572;
	add.s64 	%rd38, %rd36, %rd37;
	setp.ge.s32 	%p82, %r87, %r236;
	shl.b64 	%rd39, %rd38, 2;
	add.s64 	%rd13, %rd4, %rd39;
	@%p82 bra 	$L__BB5_101;
	st.global.u32 	[%rd13], %r214;
$L__BB5_101:
	setp.ge.s32 	%p83, %r90, %r236;
	@%p83 bra 	$L__BB5_103;
	st.global.u32 	[%rd13+128], %r215;
$L__BB5_103:
	setp.ge.s32 	%p84, %r93, %r236;
	@%p84 bra 	$L__BB5_105;
	st.global.u32 	[%rd13+256], %r216;
$L__BB5_105:
	setp.ge.s32 	%p85, %r96, %r236;
	@%p85 bra 	$L__BB5_107;
	st.global.u32 	[%rd13+384], %r217;
$L__BB5_107:
	mov.u32 	%r573, %tid.x;
	and.b32  	%r574, %r573, 992;
	mul.lo.s32 	%r575, %r574, 22;
	and.b32  	%r576, %r573, 31;
	or.b32  	%r577, %r575, %r576;
	add.s32 	%r578, %r577, 128;
	setp.ge.s32 	%p86, %r578, %r236;
	@%p86 bra 	$L__BB5_109;
	st.global.u32 	[%rd13+512], %r218;
$L__BB5_109:
	add.s32 	%r584, %r577, 160;
	setp.ge.s32 	%p87, %r584, %r236;
	@%p87 bra 	$L__BB5_111;
	st.global.u32 	[%rd13+640], %r219;
$L__BB5_111:
	add.s32 	%r590, %r577, 192;
	setp.ge.s32 	%p88, %r590, %r236;
	@%p88 bra 	$L__BB5_113;
	st.global.u32 	[%rd13+768], %r220;
$L__BB5_113:
	add.s32 	%r596, %r577, 224;
	setp.ge.s32 	%p89, %r596, %r236;
	@%p89 bra 	$L__BB5_115;
	st.global.u32 	[%rd13+896], %r221;
$L__BB5_115:
	add.s32 	%r602, %r577, 256;
	setp.ge.s32 	%p90, %r602, %r236;
	@%p90 bra 	$L__BB5_117;
	st.global.u32 	[%rd13+1024], %r222;
$L__BB5_117:
	add.s32 	%r608, %r577, 288;
	setp.ge.s32 	%p91, %r608, %r236;
	@%p91 bra 	$L__BB5_119;
	st.global.u32 	[%rd13+1152], %r223;
$L__BB5_119:
	setp.ge.s32 	%p92, %r111, %r236;
	@%p92 bra 	$L__BB5_121;
	st.global.u32 	[%rd13+1280], %r224;
$L__BB5_121:
	setp.ge.s32 	%p93, %r114, %r236;
	@%p93 bra 	$L__BB5_123;
	st.global.u32 	[%rd13+1408], %r225;
$L__BB5_123:
	setp.ge.s32 	%p94, %r117, %r236;
	@%p94 bra 	$L__BB5_125;
	st.global.u32 	[%rd13+1536], %r226;
$L__BB5_125:
	setp.ge.s32 	%p95, %r120, %r236;
	@%p95 bra 	$L__BB5_127;
	st.global.u32 	[%rd13+1664], %r227;
$L__BB5_127:
	add.s32 	%r614, %r577, 448;
	setp.ge.s32 	%p96, %r614, %r236;
	@%p96 bra 	$L__BB5_129;
	st.global.u32 	[%rd13+1792], %r228;
$L__BB5_129:
	add.s32 	%r620, %r577, 480;
	setp.ge.s32 	%p97, %r620, %r236;
	@%p97 bra 	$L__BB5_131;
	st.global.u32 	[%rd13+1920], %r229;
$L__BB5_131:
	add.s32 	%r626, %r577, 512;
	setp.ge.s32 	%p98, %r626, %r236;
	@%p98 bra 	$L__BB5_133;
	st.global.u32 	[%rd13+2048], %r230;
$L__BB5_133:
	setp.ge.s32 	%p99, %r129, %r236;
	@%p99 bra 	$L__BB5_135;
	st.global.u32 	[%rd13+2176], %r231;
$L__BB5_135:
	setp.ge.s32 	%p100, %r132, %r236;
	@%p100 bra 	$L__BB5_137;
	st.global.u32 	[%rd13+2304], %r232;
$L__BB5_137:
	add.s32 	%r632, %r577, 608;
	setp.ge.s32 	%p101, %r632, %r236;
	@%p101 bra 	$L__BB5_139;
	st.global.u32 	[%rd13+2432], %r233;
$L__BB5_139:
	add.s32 	%r638, %r577, 640;
	setp.ge.s32 	%p102, %r638, %r236;
	@%p102 bra 	$L__BB5_141;
	st.global.u32 	[%rd13+2560], %r234;
$L__BB5_141:
	setp.ge.s32 	%p103, %r139, %r236;
	@%p103 bra 	$L__BB5_143;
	st.global.u32 	[%rd13+2688], %r235;
$L__BB5_143:
	ret;

}
	// .globl	_ZN3cub18CUB_300001_SM_10006detail4scan16DeviceScanKernelINS2_10policy_hubIjjjmN4cuda3std3__44plusIvEEE10Policy1000EN6thrust24THRUST_300001_SM_1000_NS6detail15normal_iteratorINSD_10device_ptrIjEEEESI_NS0_13ScanTileStateIjLb1EEES9_NS1_10InputValueIjPjEEmjLb0EjEEvT0_T1_T2_iT3_T4_T5_
.visible .entry _ZN3cub18CUB_300001_SM_10006detail4scan16DeviceScanKernelINS2_10policy_hubIjjjmN4cuda3std3__44plusIvEEE10Policy1000EN6thrust24THRUST_300001_SM_1000_NS6detail15normal_iteratorINSD_10device_ptrIjEEEESI_NS0_13ScanTileStateIjLb1EEES9_NS1_10InputValueIjPjEEmjLb0EjEEvT0_T1_T2_iT3_T4_T5_(
	.param .align 8 .b8 _ZN3cub18CUB_300001_SM_10006detail4scan16DeviceScanKernelINS2_10policy_hubIjjjmN4cuda3std3__44plusIvEEE10Policy1000EN6thrust24THRUST_300001_SM_1000_NS6detail15normal_iteratorINSD_10device_ptrIjEEEESI_NS0_13ScanTileStateIjLb1EEES9_NS1_10InputValueIjPjEEmjLb0EjEEvT0_T1_T2_iT3_T4_T5__param_0[8],
	.param .align 8 .b8 _ZN3cub18CUB_300001_SM_10006detail4scan16DeviceScanKernelINS2_10policy_hubIjjjmN4cuda3std3__44plusIvEEE10Policy1000EN6thrust24THRUST_300001_SM_1000_NS6detail15normal_iteratorINSD_10device_ptrIjEEEESI_NS0_13ScanTileStateIjLb1EEES9_NS1_10InputValueIjPjEEmjLb0EjEEvT0_T1_T2_iT3_T4_T5__param_1[8],
	.param .align 8 .b8 _ZN3cub18CUB_300001_SM_10006detail4scan16DeviceScanKernelINS2_10policy_hubIjjjmN4cuda3std3__44plusIvEEE10Policy1000EN6thrust24THRUST_300001_SM_1000_NS6detail15normal_iteratorINSD_10device_ptrIjEEEESI_NS0_13ScanTileStateIjLb1EEES9_NS1_10InputValueIjPjEEmjLb0EjEEvT0_T1_T2_iT3_T4_T5__param_2[8],
	.param .u32 _ZN3cub18CUB_300001_SM_10006detail4scan16DeviceScanKernelINS2_10policy_hubIjjjmN4cuda3std3__44plusIvEEE10Policy1000EN6thrust24THRUST_300001_SM_1000_NS6detail15normal_iteratorINSD_10device_ptrIjEEEESI_NS0_13ScanTileStateIjLb1EEES9_NS1_10InputValueIjPjEEmjLb0EjEEvT0_T1_T2_iT3_T4_T5__param_3,
	.param .align 1 .b8 _ZN3cub18CUB_300001_SM_10006detail4scan16DeviceScanKernelINS2_10policy_hubIjjjmN4cuda3std3__44plusIvEEE10Policy1000EN6thrust24THRUST_300001_SM_1000_NS6detail15normal_iteratorINSD_10device_ptrIjEEEESI_NS0_13ScanTileStateIjLb1EEES9_NS1_10InputValueIjPjEEmjLb0EjEEvT0_T1_T2_iT3_T4_T5__param_4[1],
	.param .align 8 .b8 _ZN3cub18CUB_300001_SM_10006detail4scan16DeviceScanKernelINS2_10policy_hubIjjjmN4cuda3std3__44plusIvEEE10Policy1000EN6thrust24THRUST_300001_SM_1000_NS6detail15normal_iteratorINSD_10device_ptrIjEEEESI_NS0_13ScanTileStateIjLb1EEES9_NS1_10InputValueIjPjEEmjLb0EjEEvT0_T1_T2_iT3_T4_T5__param_5[16],
	.param .u64 _ZN3cub18CUB_300001_SM_10006detail4scan16DeviceScanKernelINS2_10policy_hubIjjjmN4cuda3std3__44plusIvEEE10Policy1000EN6thrust24THRUST_300001_SM_1000_NS6detail15normal_iteratorINSD_10device_ptrIjEEEESI_NS0_13ScanTileStateIjLb1EEES9_NS1_10InputValueIjPjEEmjLb0EjEEvT0_T1_T2_iT3_T4_T5__param_6
)
.maxntid 416
{
	.reg .pred 	%p<158>;
	.reg .b16 	%rs<3>;
	.reg .b32 	%r<1003>;
	.reg .b64 	%rd<59>;
	// demoted variable
	.shared .align 16 .b8 _ZZN3cub18CUB_300001_SM_10006detail4scan16DeviceScanKernelINS2_10policy_hubIjjjmN4cuda3std3__44plusIvEEE10Policy1000EN6thrust24THRUST_300001_SM_1000_NS6detail15normal_iteratorINSD_10device_ptrIjEEEESI_NS0_13ScanTileStateIjLb1EEES9_NS1_10InputValueIjPjEEmjLb0EjEEvT0_T1_T2_iT3_T4_T5_E12temp_storage[31632];
	ld.param.u32 	%r206, [_ZN3cub18CUB_300001_SM_10006detail4scan16DeviceScanKernelINS2_10policy_hubIjjjmN4cuda3std3__44plusIvEEE10Policy1000EN6thrust24THRUST_300001_SM_1000_NS6detail15normal_iteratorINSD_10device_ptrIjEEEESI_NS0_13ScanTileStateIjLb1EEES9_NS1_10InputValueIjPjEEmjLb0EjEEvT0_T1_T2_iT3_T4_T5__param_5];
	bfe.u32 	%r207, %r206, 0, 8;
	cvt.u16.u32 	%rs1, %r207;
	and.b16  	%rs2, %rs1, 255;
	ld.param.u64 	%rd18, [_ZN3cub18CUB_300001_SM_10006detail4scan16DeviceScanKernelINS2_10policy_hubIjjjmN4cuda3std3__44plusIvEEE10Policy1000EN6thrust24THRUST_300001_SM_1000_NS6detail15normal_iteratorINSD_10device_ptrIjEEEESI_NS0_13ScanTileStateIjLb1EEES9_NS1_10InputValueIjPjEEmjLb0EjEEvT0_T1_T2_iT3_T4_T5__param_2];
	ld.param.u64 	%rd17, [_ZN3cub18CUB_300001_SM_10006detail4scan16DeviceScanKernelINS2_10policy_hubIjjjmN4cuda3std3__44plusIvEEE10Policy1000EN6thrust24THRUST_300001_SM_1000_NS6detail15normal_iteratorINSD_10device_ptrIjEEEESI_NS0_13ScanTileStateIjLb1EEES9_NS1_10InputValueIjPjEEmjLb0EjEEvT0_T1_T2_iT3_T4_T5__param_1];
	ld.param.u64 	%rd16, [_ZN3cub18CUB_300001_SM_10006detail4scan16DeviceScanKernelINS2_10policy_hubIjjjmN4cuda3std3__44plusIvEEE10Policy1000EN6thrust24THRUST_300001_SM_1000_NS6detail15normal_iteratorINSD_10device_ptrIjEEEESI_NS0_13ScanTileStateIjLb1EEES9_NS1_10InputValueIjPjEEmjLb0EjEEvT0_T1_T2_iT3_T4_T5__param_0];
	ld.param.u64 	%rd1, [_ZN3cub18CUB_300001_SM_10006detail4scan16DeviceScanKernelINS2_10policy_hubIjjjmN4cuda3std3__44plusIvEEE10Policy1000EN6thrust24THRUST_300001_SM_1000_NS6detail15normal_iteratorINSD_10device_ptrIjEEEESI_NS0_13ScanTileStateIjLb1EEES9_NS1_10InputValueIjPjEEmjLb0EjEEvT0_T1_T2_iT3_T4_T5__param_5+8];
	ld.param.u32 	%r205, [_ZN3cub18CUB_300001_SM_10006detail4scan16DeviceScanKernelINS2_10policy_hubIjjjmN4cuda3std3__44plusIvEEE10Policy1000EN6thrust24THRUST_300001_SM_1000_NS6detail15normal_iteratorINSD_10device_ptrIjEEEESI_NS0_13ScanTileStateIjLb1EEES9_NS1_10InputValueIjPjEEmjLb0EjEEvT0_T1_T2_iT3_T4_T5__param_3];
	ld.param.u64 	%rd19, [_ZN3cub18CUB_300001_SM_10006detail4scan16DeviceScanKernelINS2_10policy_hubIjjjmN4cuda3std3__44plusIvEEE10Policy1000EN6thrust24THRUST_300001_SM_1000_NS6detail15normal_iteratorINSD_10device_ptrIjEEEESI_NS0_13ScanTileStateIjLb1EEES9_NS1_10InputValueIjPjEEmjLb0EjEEvT0_T1_T2_iT3_T4_T5__param_6];
	setp.eq.s16 	%p1, %rs2, 0;
	@%p1 bra 	$L__BB6_2;
	cvta.to.global.u64 	%rd20, %rd1;
	ld.global.u32 	%r959, [%rd20];
	bra.uni 	$L__BB6_3;
$L__BB6_2:
	cvt.u32.u64 	%r959, %rd1;
$L__BB6_3:
	cvta.to.global.u64 	%rd3, %rd16;
	cvta.to.global.u64 	%rd4, %rd17;
	mov.u32 	%r208, %ctaid.x;
	add.s32 	%r4, %r205, %r208;
	mul.wide.s32 	%rd5, %r4, 7904;
	sub.s64 	%rd6, %rd19, %rd5;
	setp.lt.u64 	%p2, %rd6, 7905;
	@%p2 bra 	$L__BB6_29;
	mov.u32 	%r5, %tid.x;
	and.b32  	%r617, %r5, 31;
	and.b32  	%r618, %r5, 992;
	mul.lo.s32 	%r619, %r618, 19;
	or.b32  	%r620, %r619, %r617;
	cvt.u64.u32 	%rd42, %r620;
	add.s64 	%rd7, %rd5, %rd42;
	shl.b64 	%rd43, %rd7, 2;
	add.s64 	%rd44, %rd3, %rd43;
	ld.global.u32 	%r621, [%rd44];
	ld.global.u32 	%r622, [%rd44+128];
	ld.global.u32 	%r623, [%rd44+256];
	ld.global.u32 	%r624, [%rd44+384];
	ld.global.u32 	%r625, [%rd44+512];
	ld.global.u32 	%r626, [%rd44+640];
	ld.global.u32 	%r627, [%rd44+768];
	ld.global.u32 	%r628, [%rd44+896];
	ld.global.u32 	%r629, [%rd44+1024];
	ld.global.u32 	%r630, [%rd44+1152];
	ld.global.u32 	%r631, [%rd44+1280];
	ld.global.u32 	%r632, [%rd44+1408];
	ld.global.u32 	%r633, [%rd44+1536];
	ld.global.u32 	%r634, [%rd44+1664];
	ld.global.u32 	%r635, [%rd44+1792];
	ld.global.u32 	%r636, [%rd44+1920];
	ld.global.u32 	%r637, [%rd44+2048];
	ld.global.u32 	%r638, [%rd44+2176];
	ld.global.u32 	%r639, [%rd44+2304];
	// begin inline asm
	mov.u32 %r616, %laneid;
	// end inline asm
	shr.u32 	%r7, %r5, 5;
	mad.lo.s32 	%r640, %r7, 608, %r616;
	shl.b32 	%r641, %r640, 2;
	mov.u32 	%r642, _ZZN3cub18CUB_300001_SM_10006detail4scan16DeviceScanKernelINS2_10policy_hubIjjjmN4cuda3std3__44plusIvEEE10Policy1000EN6thrust24THRUST_300001_SM_1000_NS6detail15normal_iteratorINSD_10device_ptrIjEEEESI_NS0_13ScanTileStateIjLb1EEES9_NS1_10InputValueIjPjEEmjLb0EjEEvT0_T1_T2_iT3_T4_T5_E12temp_storage;
	add.s32 	%r8, %r642, %r641;
	st.shared.u32 	[%r8], %r621;
	st.shared.u32 	[%r8+128], %r622;
	st.shared.u32 	[%r8+256], %r623;
	st.shared.u32 	[%r8+384], %r624;
	st.shared.u32 	[%r8+512], %r625;
	st.shared.u32 	[%r8+640], %r626;
	st.shared.u32 	[%r8+768], %r627;
	st.shared.u32 	[%r8+896], %r628;
	st.shared.u32 	[%r8+1024], %r629;
	st.shared.u32 	[%r8+1152], %r630;
	st.shared.u32 	[%r8+1280], %r631;
	st.shared.u32 	[%r8+1408], %r632;
	st.shared.u32 	[%r8+1536], %r633;
	st.shared.u32 	[%r8+1664], %r634;
	st.shared.u32 	[%r8+1792], %r635;
	st.shared.u32 	[%r8+1920], %r636;
	st.shared.u32 	[%r8+2048], %r637;
	st.shared.u32 	[%r8+2176], %r638;
	st.shared.u32 	[%r8+2304], %r639;
	bar.warp.sync 	-1;
	mad.lo.s32 	%r9, %r616, 72, %r8;
	ld.shared.u32 	%r10, [%r9];
	ld.shared.u32 	%r11, [%r9+4];
	ld.shared.u32 	%r12, [%r9+8];
	ld.shared.u32 	%r13, [%r9+12];
	ld.shared.u32 	%r14, [%r9+16];
	ld.shared.u32 	%r15, [%r9+20];
	ld.shared.u32 	%r16, [%r9+24];
	ld.shared.u32 	%r17, [%r9+28];
	ld.shared.u32 	%r18, [%r9+32];
	ld.shared.u32 	%r19, [%r9+36];
	ld.shared.u32 	%r20, [%r9+40];
	ld.shared.u32 	%r21, [%r9+44];
	ld.shared.u32 	%r22, [%r9+48];
	ld.shared.u32 	%r23, [%r9+52];
	ld.shared.u32 	%r24, [%r9+56];
	ld.shared.u32 	%r25, [%r9+60];
	ld.shared.u32 	%r26, [%r9+64];
	ld.shared.u32 	%r27, [%r9+68];
	ld.shared.u32 	%r28, [%r9+72];
	bar.sync 	0;
	setp.ne.s32 	%p100, %r4, 0;
	@%p100 bra 	$L__BB6_9;
	add.s32 	%r860, %r11, %r10;
	add.s32 	%r861, %r12, %r860;
	add.s32 	%r862, %r13, %r861;
	add.s32 	%r863, %r14, %r862;
	add.s32 	%r864, %r15, %r863;
	add.s32 	%r865, %r16, %r864;
	add.s32 	%r866, %r17, %r865;
	add.s32 	%r867, %r18, %r866;
	add.s32 	%r868, %r19, %r867;
	add.s32 	%r869, %r20, %r868;
	add.s32 	%r870, %r21, %r869;
	add.s32 	%r871, %r22, %r870;
	add.s32 	%r872, %r23, %r871;
	add.s32 	%r873, %r24, %r872;
	add.s32 	%r874, %r25, %r873;
	add.s32 	%r875, %r26, %r874;
	add.s32 	%r876, %r27, %r875;
	add.s32 	%r834, %r28, %r876;
	mov.b32 	%r832, 1;
	mov.b32 	%r857, 0;
	mov.b32 	%r859, -1;
	// begin inline asm
	{  .reg .u32 r0;  .reg .pred p;  shfl.sync.up.b32 r0|p, %r834, %r832, %r857, %r859;  @p add.u32 r0, r0, %r834;  mov.u32 %r830, r0;}
	// end inline asm
	mov.b32 	%r838, 2;
	// begin inline asm
	{  .reg .u32 r0;  .reg .pred p;  shfl.sync.up.b32 r0|p, %r830, %r838, %r857, %r859;  @p add.u32 r0, r0, %r830;  mov.u32 %r836, r0;}
	// end inline asm
	mov.b32 	%r844, 4;
	// begin inline asm
	{  .reg .u32 r0;  .reg .pred p;  shfl.sync.up.b32 r0|p, %r836, %r844, %r857, %r859;  @p add.u32 r0, r0, %r836;  mov.u32 %r842, r0;}
	// end inline asm
	mov.b32 	%r850, 8;
	// begin inline asm
	{  .reg .u32 r0;  .reg .pred p;  shfl.sync.up.b32 r0|p, %r842, %r850, %r857, %r859;  @p add.u32 r0, r0, %r842;  mov.u32 %r848, r0;}
	// end inline asm
	mov.b32 	%r856, 16;
	// begin inline asm
	{  .reg .u32 r0;  .reg .pred p;  shfl.sync.up.b32 r0|p, %r848, %r856, %r857, %r859;  @p add.u32 r0, r0, %r848;  mov.u32 %r854, r0;}
	// end inline asm
	setp.ne.s32 	%p143, %r616, 31;
	@%p143 bra 	$L__BB6_7;
	shl.b32 	%r877, %r7, 2;
	mov.u32 	%r878, _ZZN3cub18CUB_300001_SM_10006detail4scan16DeviceScanKernelINS2_10policy_hubIjjjmN4cuda3std3__44plusIvEEE10Policy1000EN6thrust24THRUST_300001_SM_1000_NS6detail15normal_iteratorINSD_10device_ptrIjEEEESI_NS0_13ScanTileStateIjLb1EEES9_NS1_10InputValueIjPjEEmjLb0EjEEvT0_T1_T2_iT3_T4_T5_E12temp_storage;
	add.s32 	%r879, %r878, %r877;
	st.shared.u32 	[%r879+16], %r854;
$L__BB6_7:
	bar.sync 	0;
	ld.shared.v4.u32 	{%r880, %r881, %r882, %r883}, [_ZZN3cub18CUB_300001_SM_10006detail4scan16DeviceScanKernelINS2_10policy_hubIjjjmN4cuda3std3__44plusIvEEE10Policy1000EN6thrust24THRUST_300001_SM_1000_NS6detail15normal_iteratorINSD_10device_ptrIjEEEESI_NS0_13ScanTileStateIjLb1EEES9_NS1_10InputValueIjPjEEmjLb0EjEEvT0_T1_T2_iT3_T4_T5_E12temp_storage+16];
	add.s32 	%r884, %r881, %r880;
	setp.eq.s32 	%p144, %r7, 2;
	selp.b32 	%r885, %r884, %r880, %p144;
	add.s32 	%r886, %r884, %r882;
	setp.eq.s32 	%p145, %r7, 3;
	selp.b32 	%r887, %r886, %r885, %p145;
	add.s32 	%r888, %r886, %r883;
	setp.eq.s32 	%p146, %r7, 4;
	selp.b32 	%r889, %r888, %r887, %p146;
	ld.shared.v4.u32 	{%r890, %r891, %r892, %r893}, [_ZZN3cub18CUB_300001_SM_10006detail4scan16DeviceScanKernelINS2_10policy_hubIjjjmN4cuda3std3__44plusIvEEE10Policy1000EN6thrust24THRUST_300001_SM_1000_NS6detail15normal_iteratorINSD_10device_ptrIjEEEESI_NS0_13ScanTileStateIjLb1EEES9_NS1_10InputValueIjPjEEmjLb0EjEEvT0_T1_T2_iT3_T4_T5_E12temp_storage+32];
	add.s32 	%r894, %r888, %r890;
	setp.eq.s32 	%p147, %r7, 5;
	selp.b32 	%r895, %r894, %r889, %p147;
	add.s32 	%r896, %r894, %r891;
	setp.eq.s32 	%p148, %r7, 6;
	selp.b32 	%r897, %r896, %r895, %p148;
	add.s32 	%r898, %r896, %r892;
	setp.eq.s32 	%p149, %r7, 7;
	selp.b32 	%r899, %r898, %r897, %p149;
	add.s32 	%r900, %r898, %r893;
	setp.eq.s32 	%p150, %r7, 8;
	selp.b32 	%r901, %r900, %r899, %p150;
	ld.shared.v4.u32 	{%r902, %r903, %r904, %r905}, [_ZZN3cub18CUB_300001_SM_10006detail4scan16DeviceScanKernelINS2_10policy_hubIjjjmN4cuda3std3__44plusIvEEE10Policy1000EN6thrust24THRUST_300001_SM_1000_NS6detail15normal_iteratorINSD_10device_ptrIjEEEESI_NS0_13ScanTileStateIjLb1EEES9_NS1_10InputValueIjPjEEmjLb0EjEEvT0_T1_T2_iT3_T4_T5_E12temp_storage+48];
	add.s32 	%r906, %r900, %r902;
	setp.eq.s32 	%p151, %r7, 9;
	selp.b32 	%r907, %r906, %r901, %p151;
	add.s32 	%r908, %r906, %r903;
	setp.eq.s32 	%p152, %r7, 10;
	selp.b32 	%r909, %r908, %r907, %p152;
	add.s32 	%r910, %r908, %r904;
	setp.eq.s32 	%p153, %r7, 11;
	selp.b32 	%r911, %r910, %r909, %p153;
	add.s32 	%r912, %r910, %r905;
	setp.eq.s32 	%p154, %r7, 12;
	selp.b32 	%r913, %r912, %r911, %p154;
	ld.shared.u32 	%r914, [_ZZN3cub18CUB_300001_SM_10006detail4scan16DeviceScanKernelINS2_10policy_hubIjjjmN4cuda3std3__44plusIvEEE10Policy1000EN6thrust24THRUST_300001_SM_1000_NS6detail15normal_iteratorINSD_10device_ptrIjEEEESI_NS0_13ScanTileStateIjLb1EEES9_NS1_10InputValueIjPjEEmjLb0EjEEvT0_T1_T2_iT3_T4_T5_E12temp_storage+64];
	setp.lt.u32 	%p155, %r5, 32;
	selp.b32 	%r915, 0, %r913, %p155;
	setp.eq.s32 	%p156, %r616, 0;
	sub.s32 	%r916, %r854, %r834;
	selp.b32 	%r917, 0, %r916, %p156;
	add.s32 	%r918, %r917, %r959;
	add.s32 	%r971, %r918, %r915;
	add.s32 	%r919, %r914, %r959;
	add.s32 	%r32, %r919, %r912;
	setp.ne.s32 	%p157, %r5, 0;
	@%p157 bra 	$L__BB6_28;
	add.s64 	%rd56, %rd18, 256;
	mov.b32 	%r920, 101;
	// begin inline asm
	st.relaxed.gpu.v2.u32 [%rd56], {%r920, %r32};
	// end inline asm
	bra.uni 	$L__BB6_28;
$L__BB6_9:
	add.s32 	%r673, %r11, %r10;
	add.s32 	%r674, %r12, %r673;
	add.s32 	%r675, %r13, %r674;
	add.s32 	%r676, %r14, %r675;
	add.s32 	%r677, %r15, %r676;
	add.s32 	%r678, %r16, %r677;
	add.s32 	%r679, %r17, %r678;
	add.s32 	%r680, %r18, %r679;
	add.s32 	%r681, %r19, %r680;
	add.s32 	%r682, %r20, %r681;
	add.s32 	%r683, %r21, %r682;
	add.s32 	%r684, %r22, %r683;
	add.s32 	%r685, %r23, %r684;
	add.s32 	%r686, %r24, %r685;
	add.s32 	%r687, %r25, %r686;
	add.s32 	%r688, %r26, %r687;
	add.s32 	%r689, %r27, %r688;
	add.s32 	%r647, %r28, %r689;
	mov.b32 	%r645, 1;
	mov.b32 	%r670, 0;
	mov.b32 	%r672, -1;
	// begin inline asm
	{  .reg .u32 r0;  .reg .pred p;  shfl.sync.up.b32 r0|p, %r647, %r645, %r670, %r672;  @p add.u32 r0, r0, %r647;  mov.u32 %r643, r0;}
	// end inline asm
	mov.b32 	%r651, 2;
	// begin inline asm
	{  .reg .u32 r0;  .reg .pred p;  shfl.sync.up.b32 r0|p, %r643, %r651, %r670, %r672;  @p add.u32 r0, r0, %r643;  mov.u32 %r649, r0;}
	// end inline asm
	mov.b32 	%r657, 4;
	// begin inline asm
	{  .reg .u32 r0;  .reg .pred p;  shfl.sync.up.b32 r0|p, %r649, %r657, %r670, %r672;  @p add.u32 r0, r0, %r649;  mov.u32 %r655, r0;}
	// end inline asm
	mov.b32 	%r663, 8;
	// begin inline asm
	{  .reg .u32 r0;  .reg .pred p;  shfl.sync.up.b32 r0|p, %r655, %r663, %r670, %r672;  @p add.u32 r0, r0, %r655;  mov.u32 %r661, r0;}
	// end inline asm
	mov.b32 	%r669, 16;
	// begin inline asm
	{  .reg .u32 r0;  .reg .pred p;  shfl.sync.up.b32 r0|p, %r661, %r669, %r670, %r672;  @p add.u32 r0, r0, %r661;  mov.u32 %r667, r0;}
	// end inline asm
	setp.ne.s32 	%p101, %r616, 31;
	@%p101 bra 	$L__BB6_11;
	shl.b32 	%r690, %r7, 2;
	mov.u32 	%r691, _ZZN3cub18CUB_300001_SM_10006detail4scan16DeviceScanKernelINS2_10policy_hubIjjjmN4cuda3std3__44plusIvEEE10Policy1000EN6thrust24THRUST_300001_SM_1000_NS6detail15normal_iteratorINSD_10device_ptrIjEEEESI_NS0_13ScanTileStateIjLb1EEES9_NS1_10InputValueIjPjEEmjLb0EjEEvT0_T1_T2_iT3_T4_T5_E12temp_storage;
	add.s32 	%r692, %r691, %r690;
	st.shared.u32 	[%r692+16], %r667;
$L__BB6_11:
	sub.s32 	%r693, %r667, %r647;
	bar.sync 	0;
	ld.shared.v4.u32 	{%r694, %r695, %r696, %r697}, [_ZZN3cub18CUB_300001_SM_10006detail4scan16DeviceScanKernelINS2_10policy_hubIjjjmN4cuda3std3__44plusIvEEE10Policy1000EN6thrust24THRUST_300001_SM_1000_NS6detail15normal_iteratorINSD_10device_ptrIjEEEESI_NS0_13ScanTileStateIjLb1EEES9_NS1_10InputValueIjPjEEmjLb0EjEEvT0_T1_T2_iT3_T4_T5_E12temp_storage+16];
	add.s32 	%r698, %r695, %r694;
	setp.eq.s32 	%p102, %r7, 2;
	selp.b32 	%r699, %r698, %r694, %p102;
	add.s32 	%r700, %r698, %r696;
	setp.eq.s32 	%p103, %r7, 3;
	selp.b32 	%r701, %r700, %r699, %p103;
	add.s32 	%r702, %r700, %r697;
	setp.eq.s32 	%p104, %r7, 4;
	selp.b32 	%r703, %r702, %r701, %p104;
	ld.shared.v4.u32 	{%r704, %r705, %r706, %r707}, [_ZZN3cub18CUB_300001_SM_10006detail4scan16DeviceScanKernelINS2_10policy_hubIjjjmN4cuda3std3__44plusIvEEE10Policy1000EN6thrust24THRUST_300001_SM_1000_NS6detail15normal_iteratorINSD_10device_ptrIjEEEESI_NS0_13ScanTileStateIjLb1EEES9_NS1_10InputValueIjPjEEmjLb0EjEEvT0_T1_T2_iT3_T4_T5_E12temp_storage+32];
	add.s32 	%r708, %r702, %r704;
	setp.eq.s32 	%p105, %r7, 5;
	selp.b32 	%r709, %r708, %r703, %p105;
	add.s32 	%r710, %r708, %r705;
	setp.eq.s32 	%p106, %r7, 6;
	selp.b32 	%r711, %r710, %r709, %p106;
	add.s32 	%r712, %r710, %r706;
	setp.eq.s32 	%p107, %r7, 7;
	selp.b32 	%r713, %r712, %r711, %p107;
	add.s32 	%r714, %r712, %r707;
	setp.eq.s32 	%p108, %r7, 8;
	selp.b32 	%r715, %r714, %r713, %p108;
	ld.shared.v4.u32 	{%r716, %r717, %r718, %r719}, [_ZZN3cub18CUB_300001_SM_10006detail4scan16DeviceScanKernelINS2_10policy_hubIjjjmN4cuda3std3__44plusIvEEE10Policy1000EN6thrust24THRUST_300001_SM_1000_NS6detail15normal_iteratorINSD_10device_ptrIjEEEESI_NS0_13ScanTileStateIjLb1EEES9_NS1_10InputValueIjPjEEmjLb0EjEEvT0_T1_T2_iT3_T4_T5_E12temp_storage+48];
	add.s32 	%r720, %r714, %r716;
	setp.eq.s32 	%p109, %r7, 9;
	selp.b32 	%r721, %r720, %r715, %p109;
	add.s32 	%r722, %r720, %r717;
	setp.eq.s32 	%p110, %r7, 10;
	selp.b32 	%r723, %r722, %r721, %p110;
	add.s32 	%r724, %r722, %r718;
	setp.eq.s32 	%p111, %r7, 11;
	selp.b32 	%r725, %r724, %r723, %p111;
	add.s32 	%r726, %r724, %r719;
	setp.eq.s32 	%p112, %r7, 12;
	selp.b32 	%r727, %r726, %r725, %p112;
	ld.shared.u32 	%r728, [_ZZN3cub18CUB_300001_SM_10006detail4scan16DeviceScanKernelINS2_10policy_hubIjjjmN4cuda3std3__44plusIvEEE10Policy1000EN6thrust24THRUST_300001_SM_1000_NS6detail15normal_iteratorINSD_10device_ptrIjEEEESI_NS0_13ScanTileStateIjLb1EEES9_NS1_10InputValueIjPjEEmjLb0EjEEvT0_T1_T2_iT3_T4_T5_E12temp_storage+64];
	add.s32 	%r35, %r726, %r728;
	setp.gt.u32 	%p113, %r5, 31;
	setp.lt.u32 	%p114, %r5, 32;
	setp.eq.s32 	%p115, %r616, 0;
	selp.b32 	%r729, 0, %r693, %p115;
	add.s32 	%r970, %r727, %r729;
	selp.b32 	%r37, %r693, %r970, %p114;
	@%p113 bra 	$L__BB6_27;
	setp.ne.s32 	%p116, %r5, 0;
	mul.wide.s32 	%rd45, %r4, 8;
	add.s64 	%rd8, %rd18, %rd45;
	@%p116 bra 	$L__BB6_14;
	st.shared.u32 	[_ZZN3cub18CUB_300001_SM_10006detail4scan16DeviceScanKernelINS2_10policy_hubIjjjmN4cuda3std3__44plusIvEEE10Policy1000EN6thrust24THRUST_300001_SM_1000_NS6detail15normal_iteratorINSD_10device_ptrIjEEEESI_NS0_13ScanTileStateIjLb1EEES9_NS1_10InputValueIjPjEEmjLb0EjEEvT0_T1_T2_iT3_T4_T5_E12temp_storage+12], %r35;
	add.s64 	%rd46, %rd8, 256;
	mov.b32 	%r730, 100;
	// begin inline asm
	st.relaxed.gpu.v2.u32 [%rd46], {%r730, %r35};
	// end inline asm
$L__BB6_14:
	not.b32 	%r736, %r5;
	add.s32 	%r966, %r4, %r736;
	mov.b32 	%r732, 550;
	// begin inline asm
	nanosleep.u32 %r732;
	// end inline asm
	mul.wide.s32 	%rd48, %r966, 8;
	add.s64 	%rd49, %rd18, %rd48;
	add.s64 	%rd47, %rd49, 256;
	// begin inline asm
	ld.relaxed.gpu.v2.u32 {%r967, %r961}, [%rd47];
	// end inline asm
	mov.b32 	%r962, 478;
$L__BB6_15:
	setp.eq.s32 	%p117, %r967, 99;
	mov.b32 	%r737, -1;
	vote.sync.any.pred 	%p118, %p117, %r737;
	not.pred 	%p119, %p118;
	@%p119 bra 	$L__BB6_17;
	// begin inline asm
	nanosleep.u32 %r962;
	// end inline asm
	shr.u32 	%r962, %r962, 1;
	// begin inline asm
	ld.relaxed.gpu.v2.u32 {%r967, %r961}, [%rd47];
	// end inline asm
	bra.uni 	$L__BB6_15;
$L__BB6_17:
	setp.eq.s32 	%p120, %r967, 101;
	mov.b32 	%r764, -1;
	vote.sync.ballot.b32 	%r766, %p120, %r764;
	// begin inline asm
	mov.u32 %r739, %lanemask_ge;
	// end inline asm
	and.b32  	%r767, %r766, %r739;
	or.b32  	%r768, %r767, -2147483648;
	add.s32 	%r769, %r768, -1;
	not.b32 	%r770, %r768;
	and.b32  	%r771, %r770, %r769;
	popc.b32 	%r743, %r771;
	mov.b32 	%r742, 1;
	// begin inline asm
	shfl.sync.down.b32 %r740, %r961, %r742, %r743, %r764;
	// end inline asm
	setp.lt.s32 	%p122, %r616, %r743;
	selp.b32 	%r772, %r740, 0, %p122;
	add.s32 	%r746, %r772, %r961;
	mov.b32 	%r747, 2;
	// begin inline asm
	shfl.sync.down.b32 %r745, %r746, %r747, %r743, %r764;
	// end inline asm
	add.s32 	%r50, %r616, 2;
	setp.gt.s32 	%p123, %r50, %r743;
	selp.b32 	%r773, 0, %r745, %p123;
	add.s32 	%r751, %r746, %r773;
	mov.b32 	%r752, 4;
	// begin inline asm
	shfl.sync.down.b32 %r750, %r751, %r752, %r743, %r764;
	// end inline asm
	add.s32 	%r51, %r616, 4;
	setp.gt.s32 	%p124, %r51, %r743;
	selp.b32 	%r774, 0, %r750, %p124;
	add.s32 	%r756, %r751, %r774;
	mov.b32 	%r757, 8;
	// begin inline asm
	shfl.sync.down.b32 %r755, %r756, %r757, %r743, %r764;
	// end inline asm
	add.s32 	%r52, %r616, 8;
	setp.gt.s32 	%p125, %r52, %r743;
	selp.b32 	%r775, 0, %r755, %p125;
	add.s32 	%r761, %r756, %r775;
	mov.b32 	%r762, 16;
	// begin inline asm
	shfl.sync.down.b32 %r760, %r761, %r762, %r743, %r764;
	// end inline asm
	add.s32 	%r53, %r616, 16;
	setp.gt.s32 	%p126, %r53, %r743;
	selp.b32 	%r776, 0, %r760, %p126;
	add.s32 	%r965, %r761, %r776;
	add.s64 	%rd10, %rd18, 256;
	mov.b32 	%r963, 478;
$L__BB6_18:
	setp.ne.s32 	%p127, %r967, 101;
	mov.b32 	%r777, -1;
	vote.sync.all.pred 	%p128, %p127, %r777;
	not.pred 	%p129, %p128;
	@%p129 bra 	$L__BB6_23;
	shr.u32 	%r963, %r963, 1;
	mul.wide.s32 	%rd52, %r966, 8;
	add.s64 	%rd53, %rd10, %rd52;
	add.s64 	%rd51, %rd53, -256;
	// begin inline asm
	ld.relaxed.gpu.v2.u32 {%r967, %r968}, [%rd51];
	// end inline asm
	mov.u32 	%r969, %r963;
$L__BB6_20:
	setp.eq.s32 	%p133, %r967, 99;
	mov.b32 	%r785, -1;
	vote.sync.any.pred 	%p134, %p133, %r785;
	not.pred 	%p135, %p134;
	@%p135 bra 	$L__BB6_22;
	// begin inline asm
	nanosleep.u32 %r969;
	// end inline asm
	shr.u32 	%r969, %r969, 1;
	// begin inline asm
	ld.relaxed.gpu.v2.u32 {%r967, %r968}, [%rd51];
	// end inline asm
	bra.uni 	$L__BB6_20;
$L__BB6_22:
	setp.eq.s32 	%p136, %r967, 101;
	mov.b32 	%r811, -1;
	vote.sync.ballot.b32 	%r812, %p136, %r811;
	and.b32  	%r813, %r812, %r739;
	or.b32  	%r814, %r813, -2147483648;
	add.s32 	%r815, %r814, -1;
	not.b32 	%r816, %r814;
	and.b32  	%r817, %r816, %r815;
	popc.b32 	%r790, %r817;
	mov.b32 	%r789, 1;
	// begin inline asm
	shfl.sync.down.b32 %r787, %r968, %r789, %r790, %r811;
	// end inline asm
	setp.lt.s32 	%p138, %r616, %r790;
	selp.b32 	%r818, %r787, 0, %p138;
	add.s32 	%r793, %r818, %r968;
	mov.b32 	%r794, 2;
	// begin inline asm
	shfl.sync.down.b32 %r792, %r793, %r794, %r790, %r811;
	// end inline asm
	setp.gt.s32 	%p139, %r50, %r790;
	selp.b32 	%r819, 0, %r792, %p139;
	add.s32 	%r798, %r793, %r819;
	mov.b32 	%r799, 4;
	// begin inline asm
	shfl.sync.down.b32 %r797, %r798, %r799, %r790, %r811;
	// end inline asm
	setp.gt.s32 	%p140, %r51, %r790;
	selp.b32 	%r820, 0, %r797, %p140;
	add.s32 	%r803, %r798, %r820;
	mov.b32 	%r804, 8;
	// begin inline asm
	shfl.sync.down.b32 %r802, %r803, %r804, %r790, %r811;
	// end inline asm
	setp.gt.s32 	%p141, %r52, %r790;
	selp.b32 	%r821, 0, %r802, %p141;
	add.s32 	%r808, %r803, %r821;
	mov.b32 	%r809, 16;
	// begin inline asm
	shfl.sync.down.b32 %r807, %r808, %r809, %r790, %r811;
	// end inline asm
	setp.gt.s32 	%p142, %r53, %r790;
	selp.b32 	%r822, 0, %r807, %p142;
	add.s32 	%r823, %r822, %r965;
	add.s32 	%r965, %r823, %r808;
	add.s32 	%r966, %r966, -32;
	bra.uni 	$L__BB6_18;
$L__BB6_23:
	@%p116 bra 	$L__BB6_25;
	add.s32 	%r780, %r965, %r35;
	add.s64 	%rd50, %rd8, 256;
	mov.b32 	%r779, 101;
	// begin inline asm
	st.relaxed.gpu.v2.u32 [%rd50], {%r779, %r780};
	// end inline asm
	st.shared.u32 	[_ZZN3cub18CUB_300001_SM_10006detail4scan16DeviceScanKernelINS2_10policy_hubIjjjmN4cuda3std3__44plusIvEEE10Policy1000EN6thrust24THRUST_300001_SM_1000_NS6detail15normal_iteratorINSD_10device_ptrIjEEEESI_NS0_13ScanTileStateIjLb1EEES9_NS1_10InputValueIjPjEEmjLb0EjEEvT0_T1_T2_iT3_T4_T5_E12temp_storage+4], %r965;
	st.shared.u32 	[_ZZN3cub18CUB_300001_SM_10006detail4scan16DeviceScanKernelINS2_10policy_hubIjjjmN4cuda3std3__44plusIvEEE10Policy1000EN6thrust24THRUST_300001_SM_1000_NS6detail15normal_iteratorINSD_10device_ptrIjEEEESI_NS0_13ScanTileStateIjLb1EEES9_NS1_10InputValueIjPjEEmjLb0EjEEvT0_T1_T2_iT3_T4_T5_E12temp_storage+8], %r780;
$L__BB6_25:
	setp.ne.s32 	%p131, %r616, 0;
	mov.u32 	%r970, %r37;
	@%p131 bra 	$L__BB6_27;
	st.shared.u32 	[_ZZN3cub18CUB_300001_SM_10006detail4scan16DeviceScanKernelINS2_10policy_hubIjjjmN4cuda3std3__44plusIvEEE10Policy1000EN6thrust24THRUST_300001_SM_1000_NS6detail15normal_iteratorINSD_10device_ptrIjEEEESI_NS0_13ScanTileStateIjLb1EEES9_NS1_10InputValueIjPjEEmjLb0EjEEvT0_T1_T2_iT3_T4_T5_E12temp_storage+84], %r965;
	mov.u32 	%r970, %r965;
$L__BB6_27:
	bar.sync 	0;
	setp.eq.s32 	%p132, %r5, 0;
	ld.shared.u32 	%r781, [_ZZN3cub18CUB_300001_SM_10006detail4scan16DeviceScanKernelINS2_10policy_hubIjjjmN4cuda3std3__44plusIvEEE10Policy1000EN6thrust24THRUST_300001_SM_1000_NS6detail15normal_iteratorINSD_10device_ptrIjEEEESI_NS0_13ScanTileStateIjLb1EEES9_NS1_10InputValueIjPjEEmjLb0EjEEvT0_T1_T2_iT3_T4_T5_E12temp_storage+84];
	selp.b32 	%r782, 0, %r781, %p132;
	add.s32 	%r971, %r782, %r970;
$L__BB6_28:
	add.s32 	%r922, %r971, %r10;
	add.s32 	%r923, %r11, %r922;
	add.s32 	%r924, %r12, %r923;
	add.s32 	%r925, %r13, %r924;
	add.s32 	%r926, %r14, %r925;
	add.s32 	%r927, %r15, %r926;
	add.s32 	%r928, %r16, %r927;
	add.s32 	%r929, %r17, %r928;
	add.s32 	%r930, %r18, %r929;
	add.s32 	%r931, %r19, %r930;
	add.s32 	%r932, %r20, %r931;
	add.s32 	%r933, %r21, %r932;
	add.s32 	%r934, %r22, %r933;
	add.s32 	%r935, %r23, %r934;
	add.s32 	%r936, %r24, %r935;
	add.s32 	%r937, %r25, %r936;
	add.s32 	%r938, %r26, %r937;
	add.s32 	%r939, %r27, %r938;
	bar.sync 	0;
	st.shared.u32 	[%r9], %r971;
	st.shared.u32 	[%r9+4], %r922;
	st.shared.u32 	[%r9+8], %r923;
	st.shared.u32 	[%r9+12], %r924;
	st.shared.u32 	[%r9+16], %r925;
	st.shared.u32 	[%r9+20], %r926;
	st.shared.u32 	[%r9+24], %r927;
	st.shared.u32 	[%r9+28], %r928;
	st.shared.u32 	[%r9+32], %r929;
	st.shared.u32 	[%r9+36], %r930;
	st.shared.u32 	[%r9+40], %r931;
	st.shared.u32 	[%r9+44], %r932;
	st.shared.u32 	[%r9+48], %r933;
	st.shared.u32 	[%r9+52], %r934;
	st.shared.u32 	[%r9+56], %r935;
	st.shared.u32 	[%r9+60], %r936;
	st.shared.u32 	[%r9+64], %r937;
	st.shared.u32 	[%r9+68], %r938;
	st.shared.u32 	[%r9+72], %r939;
	bar.warp.sync 	-1;
	ld.shared.u32 	%r940, [%r8];
	ld.shared.u32 	%r941, [%r8+128];
	ld.shared.u32 	%r942, [%r8+256];
	ld.shared.u32 	%r943, [%r8+384];
	ld.shared.u32 	%r944, [%r8+512];
	ld.shared.u32 	%r945, [%r8+640];
	ld.shared.u32 	%r946, [%r8+768];
	ld.shared.u32 	%r947, [%r8+896];
	ld.shared.u32 	%r948, [%r8+1024];
	ld.shared.u32 	%r949, [%r8+1152];
	ld.shared.u32 	%r950, [%r8+1280];
	ld.shared.u32 	%r951, [%r8+1408];
	ld.shared.u32 	%r952, [%r8+1536];
	ld.shared.u32 	%r953, [%r8+1664];
	ld.shared.u32 	%r954, [%r8+1792];
	ld.shared.u32 	%r955, [%r8+1920];
	ld.shared.u32 	%r956, [%r8+2048];
	ld.shared.u32 	%r957, [%r8+2176];
	ld.shared.u32 	%r958, [%r8+2304];
	add.s64 	%rd58, %rd4, %rd43;
	st.global.u32 	[%rd58], %r940;
	st.global.u32 	[%rd58+128], %r941;
	st.global.u32 	[%rd58+256], %r942;
	st.global.u32 	[%rd58+384], %r943;
	st.global.u32 	[%rd58+512], %r944;
	st.global.u32 	[%rd58+640], %r945;
	st.global.u32 	[%rd58+768], %r946;
	st.global.u32 	[%rd58+896], %r947;
	st.global.u32 	[%rd58+1024], %r948;
	st.global.u32 	[%rd58+1152], %r949;
	st.global.u32 	[%rd58+1280], %r950;
	st.global.u32 	[%rd58+1408], %r951;
	st.global.u32 	[%rd58+1536], %r952;
	st.global.u32 	[%rd58+1664], %r953;
	st.global.u32 	[%rd58+1792], %r954;
	st.global.u32 	[%rd58+1920], %r955;
	st.global.u32 	[%rd58+2048], %r956;
	st.global.u32 	[%rd58+2176], %r957;
	st.global.u32 	[%rd58+2304], %r958;
	bra.uni 	$L__BB6_131;
$L__BB6_29:
	setp.eq.s64 	%p3, %rd6, 0;
	@%p3 bra 	$L__BB6_131;
	cvt.u32.u64 	%r75, %rd6;
	shl.b64 	%rd21, %rd5, 2;
	add.s64 	%rd22, %rd3, %rd21;
	mov.u32 	%r76, %tid.x;
	ld.global.u32 	%r990, [%rd22];
	and.b32  	%r209, %r76, 31;
	and.b32  	%r210, %r76, 992;
	mul.lo.s32 	%r211, %r210, 19;
	or.b32  	%r78, %r211, %r209;
	setp.ge.u32 	%p4, %r78, %r75;
	shl.b32 	%r212, %r78, 2;
	cvt.u64.u32 	%rd23, %r212;
	add.s64 	%rd12, %rd22, %rd23;
	mov.u32 	%r972, %r990;
	@%p4 bra 	$L__BB6_32;
	ld.global.u32 	%r972, [%rd12];
$L__BB6_32:
	add.s32 	%r213, %r78, 32;
	setp.ge.u32 	%p5, %r213, %r75;
	mov.u32 	%r973, %r990;
	@%p5 bra 	$L__BB6_34;
	ld.global.u32 	%r973, [%rd12+128];
$L__BB6_34:
	add.s32 	%r214, %r78, 64;
	setp.ge.u32 	%p6, %r214, %r75;
	mov.u32 	%r974, %r990;
	@%p6 bra 	$L__BB6_36;
	ld.global.u32 	%r974, [%rd12+256];
$L__BB6_36:
	add.s32 	%r215, %r78, 96;
	setp.ge.u32 	%p7, %r215, %r75;
	mov.u32 	%r975, %r990;
	@%p7 bra 	$L__BB6_38;
	ld.global.u32 	%r975, [%rd12+384];
$L__BB6_38:
	add.s32 	%r216, %r78, 128;
	setp.ge.u32 	%p8, %r216, %r75;
	mov.u32 	%r976, %r990;
	@%p8 bra 	$L__BB6_40;
	ld.global.u32 	%r976, [%rd12+512];
$L__BB6_40:
	add.s32 	%r217, %r78, 160;
	setp.ge.u32 	%p9, %r217, %r75;
	mov.u32 	%r977, %r990;
	@%p9 bra 	$L__BB6_42;
	ld.global.u32 	%r977, [%rd12+640];
$L__BB6_42:
	add.s32 	%r218, %r78, 192;
	setp.ge.u32 	%p10, %r218, %r75;
	mov.u32 	%r978, %r990;
	@%p10 bra 	$L__BB6_44;
	ld.global.u32 	%r978, [%rd12+768];
$L__BB6_44:
	add.s32 	%r219, %r78, 224;
	setp.ge.u32 	%p11, %r219, %r75;
	mov.u32 	%r979, %r990;
	@%p11 bra 	$L__BB6_46;
	ld.global.u32 	%r979, [%rd12+896];
$L__BB6_46:
	add.s32 	%r95, %r78, 256;
	setp.ge.u32 	%p12, %r95, %r75;
	mov.u32 	%r980, %r990;
	@%p12 bra 	$L__BB6_48;
	ld.global.u32 	%r980, [%rd12+1024];
$L__BB6_48:
	add.s32 	%r98, %r78, 288;
	setp.ge.u32 	%p13, %r98, %r75;
	mov.u32 	%r981, %r990;
	@%p13 bra 	$L__BB6_50;
	ld.global.u32 	%r981, [%rd12+1152];
$L__BB6_50:
	add.s32 	%r220, %r78, 320;
	setp.ge.u32 	%p14, %r220, %r75;
	mov.u32 	%r982, %r990;
	@%p14 bra 	$L__BB6_52;
	ld.global.u32 	%r982, [%rd12+1280];
$L__BB6_52:
	add.s32 	%r221, %r78, 352;
	setp.ge.u32 	%p15, %r221, %r75;
	mov.u32 	%r983, %r990;
	@%p15 bra 	$L__BB6_54;
	ld.global.u32 	%r983, [%rd12+1408];
$L__BB6_54:
	add.s32 	%r222, %r78, 384;
	setp.ge.u32 	%p16, %r222, %r75;
	mov.u32 	%r984, %r990;
	@%p16 bra 	$L__BB6_56;
	ld.global.u32 	%r984, [%rd12+1536];
$L__BB6_56:
	add.s32 	%r223, %r78, 416;
	setp.ge.u32 	%p17, %r223, %r75;
	mov.u32 	%r985, %r990;
	@%p17 bra 	$L__BB6_58;
	ld.global.u32 	%r985, [%rd12+1664];
$L__BB6_58:
	add.s32 	%r224, %r78, 448;
	setp.ge.u32 	%p18, %r224, %r75;
	mov.u32 	%r986, %r990;
	@%p18 bra 	$L__BB6_60;
	ld.global.u32 	%r986, [%rd12+1792];
$L__BB6_60:
	add.s32 	%r225, %r78, 480;
	setp.ge.u32 	%p19, %r225, %r75;
	mov.u32 	%r987, %r990;
	@%p19 bra 	$L__BB6_62;
	ld.global.u32 	%r987, [%rd12+1920];
$L__BB6_62:
	add.s32 	%r226, %r78, 512;
	setp.ge.u32 	%p20, %r226, %r75;
	mov.u32 	%r988, %r990;
	@%p20 bra 	$L__BB6_64;
	ld.global.u32 	%r988, [%rd12+2048];
$L__BB6_64:
	add.s32 	%r115, %r78, 544;
	setp.ge.u32 	%p21, %r115, %r75;
	mov.u32 	%r989, %r990;
	@%p21 bra 	$L__BB6_66;
	ld.global.u32 	%r989, [%rd12+2176];
$L__BB6_66:
	add.s32 	%r118, %r78, 576;
	setp.ge.u32 	%p22, %r118, %r75;
	@%p22 bra 	$L__BB6_68;
	ld.global.u32 	%r990, [%rd12+2304];
$L__BB6_68:
	// begin inline asm
	mov.u32 %r227, %laneid;
	// end inline asm
	shr.u32 	%r122, %r76, 5;
	mad.lo.s32 	%r228, %r122, 608, %r227;
	shl.b32 	%r229, %r228, 2;
	mov.u32 	%r230, _ZZN3cub18CUB_300001_SM_10006detail4scan16DeviceScanKernelINS2_10policy_hubIjjjmN4cuda3std3__44plusIvEEE10Policy1000EN6thrust24THRUST_300001_SM_1000_NS6detail15normal_iteratorINSD_10device_ptrIjEEEESI_NS0_13ScanTileStateIjLb1EEES9_NS1_10InputValueIjPjEEmjLb0EjEEvT0_T1_T2_iT3_T4_T5_E12temp_storage;
	add.s32 	%r123, %r230, %r229;
	st.shared.u32 	[%r123], %r972;
	st.shared.u32 	[%r123+128], %r973;
	st.shared.u32 	[%r123+256], %r974;
	st.shared.u32 	[%r123+384], %r975;
	st.shared.u32 	[%r123+512], %r976;
	st.shared.u32 	[%r123+640], %r977;
	st.shared.u32 	[%r123+768], %r978;
	st.shared.u32 	[%r123+896], %r979;
	st.shared.u32 	[%r123+1024], %r980;
	st.shared.u32 	[%r123+1152], %r981;
	st.shared.u32 	[%r123+1280], %r982;
	st.shared.u32 	[%r123+1408], %r983;
	st.shared.u32 	[%r123+1536], %r984;
	st.shared.u32 	[%r123+1664], %r985;
	st.shared.u32 	[%r123+1792], %r986;
	st.shared.u32 	[%r123+1920], %r987;
	st.shared.u32 	[%r123+2048], %r988;
	st.shared.u32 	[%r123+2176], %r989;
	st.shared.u32 	[%r123+2304], %r990;
	bar.warp.sync 	-1;
	mad.lo.s32 	%r124, %r227, 72, %r123;
	ld.shared.u32 	%r125, [%r124];
	ld.shared.u32 	%r126, [%r124+4];
	ld.shared.u32 	%r127, [%r124+8];
	ld.shared.u32 	%r128, [%r124+12];
	ld.shared.u32 	%r129, [%r124+16];
	ld.shared.u32 	%r130, [%r124+20];
	ld.shared.u32 	%r131, [%r124+24];
	ld.shared.u32 	%r132, [%r124+28];
	ld.shared.u32 	%r133, [%r124+32];
	ld.shared.u32 	%r134, [%r124+36];
	ld.shared.u32 	%r135, [%r124+40];
	ld.shared.u32 	%r136, [%r124+44];
	ld.shared.u32 	%r137, [%r124+48];
	ld.shared.u32 	%r138, [%r124+52];
	ld.shared.u32 	%r139, [%r124+56];
	ld.shared.u32 	%r140, [%r124+60];
	ld.shared.u32 	%r141, [%r124+64];
	ld.shared.u32 	%r142, [%r124+68];
	ld.shared.u32 	%r143, [%r124+72];
	bar.sync 	0;
	setp.ne.s32 	%p23, %r4, 0;
	@%p23 bra 	$L__BB6_72;
	add.s32 	%r456, %r126, %r125;
	add.s32 	%r457, %r127, %r456;
	add.s32 	%r458, %r128, %r457;
	add.s32 	%r459, %r129, %r458;
	add.s32 	%r460, %r130, %r459;
	add.s32 	%r461, %r131, %r460;
	add.s32 	%r462, %r132, %r461;
	add.s32 	%r463, %r133, %r462;
	add.s32 	%r464, %r134, %r463;
	add.s32 	%r465, %r135, %r464;
	add.s32 	%r466, %r136, %r465;
	add.s32 	%r467, %r137, %r466;
	add.s32 	%r468, %r138, %r467;
	add.s32 	%r469, %r139, %r468;
	add.s32 	%r470, %r140, %r469;
	add.s32 	%r471, %r141, %r470;
	add.s32 	%r472, %r142, %r471;
	add.s32 	%r430, %r143, %r472;
	mov.b32 	%r428, 1;
	mov.b32 	%r453, 0;
	mov.b32 	%r455, -1;
	// begin inline asm
	{  .reg .u32 r0;  .reg .pred p;  shfl.sync.up.b32 r0|p, %r430, %r428, %r453, %r455;  @p add.u32 r0, r0, %r430;  mov.u32 %r426, r0;}
	// end inline asm
	mov.b32 	%r434, 2;
	// begin inline asm
	{  .reg .u32 r0;  .reg .pred p;  shfl.sync.up.b32 r0|p, %r426, %r434, %r453, %r455;  @p add.u32 r0, r0, %r426;  mov.u32 %r432, r0;}
	// end inline asm
	mov.b32 	%r440, 4;
	// begin inline asm
	{  .reg .u32 r0;  .reg .pred p;  shfl.sync.up.b32 r0|p, %r432, %r440, %r453, %r455;  @p add.u32 r0, r0, %r432;  mov.u32 %r438, r0;}
	// end inline asm
	mov.b32 	%r446, 8;
	// begin inline asm
	{  .reg .u32 r0;  .reg .pred p;  shfl.sync.up.b32 r0|p, %r438, %r446, %r453, %r455;  @p add.u32 r0, r0, %r438;  mov.u32 %r444, r0;}
	// end inline asm
	mov.b32 	%r452, 16;
	// begin inline asm
	{  .reg .u32 r0;  .reg .pred p;  shfl.sync.up.b32 r0|p, %r444, %r452, %r453, %r455;  @p add.u32 r0, r0, %r444;  mov.u32 %r450, r0;}
	// end inline asm
	setp.ne.s32 	%p66, %r227, 31;
	@%p66 bra 	$L__BB6_71;
	shl.b32 	%r473, %r122, 2;
	mov.u32 	%r474, _ZZN3cub18CUB_300001_SM_10006detail4scan16DeviceScanKernelINS2_10policy_hubIjjjmN4cuda3std3__44plusIvEEE10Policy1000EN6thrust24THRUST_300001_SM_1000_NS6detail15normal_iteratorINSD_10device_ptrIjEEEESI_NS0_13ScanTileStateIjLb1EEES9_NS1_10InputValueIjPjEEmjLb0EjEEvT0_T1_T2_iT3_T4_T5_E12temp_storage;
	add.s32 	%r475, %r474, %r473;
	st.shared.u32 	[%r475+16], %r450;
$L__BB6_71:
	bar.sync 	0;
	ld.shared.v4.u32 	{%r476, %r477, %r478, %r479}, [_ZZN3cub18CUB_300001_SM_10006detail4scan16DeviceScanKernelINS2_10policy_hubIjjjmN4cuda3std3__44plusIvEEE10Policy1000EN6thrust24THRUST_300001_SM_1000_NS6detail15normal_iteratorINSD_10device_ptrIjEEEESI_NS0_13ScanTileStateIjLb1EEES9_NS1_10InputValueIjPjEEmjLb0EjEEvT0_T1_T2_iT3_T4_T5_E12temp_storage+16];
	add.s32 	%r480, %r477, %r476;
	setp.eq.s32 	%p67, %r122, 2;
	selp.b32 	%r481, %r480, %r476, %p67;
	add.s32 	%r482, %r480, %r478;
	setp.eq.s32 	%p68, %r122, 3;
	selp.b32 	%r483, %r482, %r481, %p68;
	add.s32 	%r484, %r482, %r479;
	setp.eq.s32 	%p69, %r122, 4;
	selp.b32 	%r485, %r484, %r483, %p69;
	ld.shared.v4.u32 	{%r486, %r487, %r488, %r489}, [_ZZN3cub18CUB_300001_SM_10006detail4scan16DeviceScanKernelINS2_10policy_hubIjjjmN4cuda3std3__44plusIvEEE10Policy1000EN6thrust24THRUST_300001_SM_1000_NS6detail15normal_iteratorINSD_10device_ptrIjEEEESI_NS0_13ScanTileStateIjLb1EEES9_NS1_10InputValueIjPjEEmjLb0EjEEvT0_T1_T2_iT3_T4_T5_E12temp_storage+32];
	add.s32 	%r490, %r484, %r486;
	setp.eq.s32 	%p70, %r122, 5;
	selp.b32 	%r491, %r490, %r485, %p70;
	add.s32 	%r492, %r490, %r487;
	setp.eq.s32 	%p71, %r122, 6;
	selp.b32 	%r493, %r492, %r491, %p71;
	add.s32 	%r494, %r492, %r488;
	setp.eq.s32 	%p72, %r122, 7;
	selp.b32 	%r495, %r494, %r493, %p72;
	add.s32 	%r496, %r494, %r489;
	setp.eq.s32 	%p73, %r122, 8;
	selp.b32 	%r497, %r496, %r495, %p73;
	ld.shared.v4.u32 	{%r498, %r499, %r500, %r501}, [_ZZN3cub18CUB_300001_SM_10006detail4scan16DeviceScanKernelINS2_10policy_hubIjjjmN4cuda3std3__44plusIvEEE10Policy1000EN6thrust24THRUST_300001_SM_1000_NS6detail15normal_iteratorINSD_10device_ptrIjEEEESI_NS0_13ScanTileStateIjLb1EEES9_NS1_10InputValueIjPjEEmjLb0EjEEvT0_T1_T2_iT3_T4_T5_E12temp_storage+48];
	add.s32 	%r502, %r496, %r498;
	setp.eq.s32 	%p74, %r122, 9;
	selp.b32 	%r503, %r502, %r497, %p74;
	add.s32 	%r504, %r502, %r499;
	setp.eq.s32 	%p75, %r122, 10;
	selp.b32 	%r505, %r504, %r503, %p75;
	add.s32 	%r506, %r504, %r500;
	setp.eq.s32 	%p76, %r122, 11;
	selp.b32 	%r507, %r506, %r505, %p76;
	add.s32 	%r508, %r506, %r501;
	setp.eq.s32 	%p77, %r122, 12;
	selp.b32 	%r509, %r508, %r507, %p77;
	setp.lt.u32 	%p78, %r76, 32;
	selp.b32 	%r510, 0, %r509, %p78;
	setp.eq.s32 	%p79, %r227, 0;
	sub.s32 	%r511, %r450, %r430;
	selp.b32 	%r512, 0, %r511, %p79;
	add.s32 	%r513, %r512, %r959;
	add.s32 	%r1002, %r513, %r510;
	bra.uni 	$L__BB6_91;
$L__BB6_72:
	add.s32 	%r261, %r126, %r125;
	add.s32 	%r262, %r127, %r261;
	add.s32 	%r263, %r128, %r262;
	add.s32 	%r264, %r129, %r263;
	add.s32 	%r265, %r130, %r264;
	add.s32 	%r266, %r131, %r265;
	add.s32 	%r267, %r132, %r266;
	add.s32 	%r268, %r133, %r267;
	add.s32 	%r269, %r134, %r268;
	add.s32 	%r270, %r135, %r269;
	add.s32 	%r271, %r136, %r270;
	add.s32 	%r272, %r137, %r271;
	add.s32 	%r273, %r138, %r272;
	add.s32 	%r274, %r139, %r273;
	add.s32 	%r275, %r140, %r274;
	add.s32 	%r276, %r141, %r275;
	add.s32 	%r277, %r142, %r276;
	add.s32 	%r235, %r143, %r277;
	mov.b32 	%r233, 1;
	mov.b32 	%r258, 0;
	mov.b32 	%r260, -1;
	// begin inline asm
	{  .reg .u32 r0;  .reg .pred p;  shfl.sync.up.b32 r0|p, %r235, %r233, %r258, %r260;  @p add.u32 r0, r0, %r235;  mov.u32 %r231, r0;}
	// end inline asm
	mov.b32 	%r239, 2;
	// begin inline asm
	{  .reg .u32 r0;  .reg .pred p;  shfl.sync.up.b32 r0|p, %r231, %r239, %r258, %r260;  @p add.u32 r0, r0, %r231;  mov.u32 %r237, r0;}
	// end inline asm
	mov.b32 	%r245, 4;
	// begin inline asm
	{  .reg .u32 r0;  .reg .pred p;  shfl.sync.up.b32 r0|p, %r237, %r245, %r258, %r260;  @p add.u32 r0, r0, %r237;  mov.u32 %r243, r0;}
	// end inline asm
	mov.b32 	%r251, 8;
	// begin inline asm
	{  .reg .u32 r0;  .reg .pred p;  shfl.sync.up.b32 r0|p, %r243, %r251, %r258, %r260;  @p add.u32 r0, r0, %r243;  mov.u32 %r249, r0;}
	// end inline asm
	mov.b32 	%r257, 16;
	// begin inline asm
	{  .reg .u32 r0;  .reg .pred p;  shfl.sync.up.b32 r0|p, %r249, %r257, %r258, %r260;  @p add.u32 r0, r0, %r249;  mov.u32 %r255, r0;}
	// end inline asm
	setp.ne.s32 	%p24, %r227, 31;
	@%p24 bra 	$L__BB6_74;
	shl.b32 	%r278, %r122, 2;
	mov.u32 	%r279, _ZZN3cub18CUB_300001_SM_10006detail4scan16DeviceScanKernelINS2_10policy_hubIjjjmN4cuda3std3__44plusIvEEE10Policy1000EN6thrust24THRUST_300001_SM_1000_NS6detail15normal_iteratorINSD_10device_ptrIjEEEESI_NS0_13ScanTileStateIjLb1EEES9_NS1_10InputValueIjPjEEmjLb0EjEEvT0_T1_T2_iT3_T4_T5_E12temp_storage;
	add.s32 	%r280, %r279, %r278;
	st.shared.u32 	[%r280+16], %r255;
$L__BB6_74:
	sub.s32 	%r281, %r255, %r235;
	bar.sync 	0;
	ld.shared.v4.u32 	{%r282, %r283, %r284, %r285}, [_ZZN3cub18CUB_300001_SM_10006detail4scan16DeviceScanKernelINS2_10policy_hubIjjjmN4cuda3std3__44plusIvEEE10Policy1000EN6thrust24THRUST_300001_SM_1000_NS6detail15normal_iteratorINSD_10device_ptrIjEEEESI_NS0_13ScanTileStateIjLb1EEES9_NS1_10InputValueIjPjEEmjLb0EjEEvT0_T1_T2_iT3_T4_T5_E12temp_storage+16];
	add.s32 	%r286, %r283, %r282;
	setp.eq.s32 	%p25, %r122, 2;
	selp.b32 	%r287, %r286, %r282, %p25;
	add.s32 	%r288, %r286, %r284;
	setp.eq.s32 	%p26, %r122, 3;
	selp.b32 	%r289, %r288, %r287, %p26;
	add.s32 	%r290, %r288, %r285;
	setp.eq.s32 	%p27, %r122, 4;
	selp.b32 	%r291, %r290, %r289, %p27;
	ld.shared.v4.u32 	{%r292, %r293, %r294, %r295}, [_ZZN3cub18CUB_300001_SM_10006detail4scan16DeviceScanKernelINS2_10policy_hubIjjjmN4cuda3std3__44plusIvEEE10Policy1000EN6thrust24THRUST_300001_SM_1000_NS6detail15normal_iteratorINSD_10device_ptrIjEEEESI_NS0_13ScanTileStateIjLb1EEES9_NS1_10InputValueIjPjEEmjLb0EjEEvT0_T1_T2_iT3_T4_T5_E12temp_storage+32];
	add.s32 	%r296, %r290, %r292;
	setp.eq.s32 	%p28, %r122, 5;
	selp.b32 	%r297, %r296, %r291, %p28;
	add.s32 	%r298, %r296, %r293;
	setp.eq.s32 	%p29, %r122, 6;
	selp.b32 	%r299, %r298, %r297, %p29;
	add.s32 	%r300, %r298, %r294;
	setp.eq.s32 	%p30, %r122, 7;
	selp.b32 	%r301, %r300, %r299, %p30;
	add.s32 	%r302, %r300, %r295;
	setp.eq.s32 	%p31, %r122, 8;
	selp.b32 	%r303, %r302, %r301, %p31;
	ld.shared.v4.u32 	{%r304, %r305, %r306, %r307}, [_ZZN3cub18CUB_300001_SM_10006detail4scan16DeviceScanKernelINS2_10policy_hubIjjjmN4cuda3std3__44plusIvEEE10Policy1000EN6thrust24THRUST_300001_SM_1000_NS6detail15normal_iteratorINSD_10device_ptrIjEEEESI_NS0_13ScanTileStateIjLb1EEES9_NS1_10InputValueIjPjEEmjLb0EjEEvT0_T1_T2_iT3_T4_T5_E12temp_storage+48];
	add.s32 	%r308, %r302, %r304;
	setp.eq.s32 	%p32, %r122, 9;
	selp.b32 	%r309, %r308, %r303, %p32;
	add.s32 	%r310, %r308, %r305;
	setp.eq.s32 	%p33, %r122, 10;
	selp.b32 	%r311, %r310, %r309, %p33;
	add.s32 	%r312, %r310, %r306;
	setp.eq.s32 	%p34, %r122, 11;
	selp.b32 	%r313, %r312, %r311, %p34;
	add.s32 	%r314, %r312, %r307;
	setp.eq.s32 	%p35, %r122, 12;
	selp.b32 	%r315, %r314, %r313, %p35;
	ld.shared.u32 	%r316, [_ZZN3cub18CUB_300001_SM_10006detail4scan16DeviceScanKernelINS2_10policy_hubIjjjmN4cuda3std3__44plusIvEEE10Policy1000EN6thrust24THRUST_300001_SM_1000_NS6detail15normal_iteratorINSD_10device_ptrIjEEEESI_NS0_13ScanTileStateIjLb1EEES9_NS1_10InputValueIjPjEEmjLb0EjEEvT0_T1_T2_iT3_T4_T5_E12temp_storage+64];
	add.s32 	%r149, %r314, %r316;
	setp.gt.u32 	%p36, %r76, 31;
	setp.lt.u32 	%p37, %r76, 32;
	setp.eq.s32 	%p38, %r227, 0;
	selp.b32 	%r317, 0, %r281, %p38;
	add.s32 	%r1001, %r315, %r317;
	selp.b32 	%r151, %r281, %r1001, %p37;
	@%p36 bra 	$L__BB6_90;
	setp.ne.s32 	%p39, %r76, 0;
	mul.wide.s32 	%rd24, %r4, 8;
	add.s64 	%rd13, %rd18, %rd24;
	@%p39 bra 	$L__BB6_77;
	st.shared.u32 	[_ZZN3cub18CUB_300001_SM_10006detail4scan16DeviceScanKernelINS2_10policy_hubIjjjmN4cuda3std3__44plusIvEEE10Policy1000EN6thrust24THRUST_300001_SM_1000_NS6detail15normal_iteratorINSD_10device_ptrIjEEEESI_NS0_13ScanTileStateIjLb1EEES9_NS1_10InputValueIjPjEEmjLb0EjEEvT0_T1_T2_iT3_T4_T5_E12temp_storage+12], %r149;
	add.s64 	%rd25, %rd13, 256;
	mov.b32 	%r318, 100;
	// begin inline asm
	st.relaxed.gpu.v2.u32 [%rd25], {%r318, %r149};
	// end inline asm
$L__BB6_77:
	not.b32 	%r324, %r76;
	add.s32 	%r997, %r4, %r324;
	mov.b32 	%r320, 550;
	// begin inline asm
	nanosleep.u32 %r320;
	// end inline asm
	mul.wide.s32 	%rd27, %r997, 8;
	add.s64 	%rd28, %rd18, %rd27;
	add.s64 	%rd26, %rd28, 256;
	// begin inline asm
	ld.relaxed.gpu.v2.u32 {%r998, %r992}, [%rd26];
	// end inline asm
	mov.b32 	%r993, 478;
$L__BB6_78:
	setp.eq.s32 	%p40, %r998, 99;
	mov.b32 	%r325, -1;
	vote.sync.any.pred 	%p41, %p40, %r325;
	not.pred 	%p42, %p41;
	@%p42 bra 	$L__BB6_80;
	// begin inline asm
	nanosleep.u32 %r993;
	// end inline asm
	shr.u32 	%r993, %r993, 1;
	// begin inline asm
	ld.relaxed.gpu.v2.u32 {%r998, %r992}, [%rd26];
	// end inline asm
	bra.uni 	$L__BB6_78;
$L__BB6_80:
	setp.eq.s32 	%p43, %r998, 101;
	mov.b32 	%r352, -1;
	vote.sync.ballot.b32 	%r354, %p43, %r352;
	// begin inline asm
	mov.u32 %r327, %lanemask_ge;
	// end inline asm
	and.b32  	%r355, %r354, %r327;
	or.b32  	%r356, %r355, -2147483648;
	add.s32 	%r357, %r356, -1;
	not.b32 	%r358, %r356;
	and.b32  	%r359, %r358, %r357;
	popc.b32 	%r331, %r359;
	mov.b32 	%r330, 1;
	// begin inline asm
	shfl.sync.down.b32 %r328, %r992, %r330, %r331, %r352;
	// end inline asm
	setp.lt.s32 	%p45, %r227, %r331;
	selp.b32 	%r360, %r328, 0, %p45;
	add.s32 	%r334, %r360, %r992;
	mov.b32 	%r335, 2;
	// begin inline asm
	shfl.sync.down.b32 %r333, %r334, %r335, %r331, %r352;
	// end inline asm
	add.s32 	%r361, %r227, 2;
	setp.gt.s32 	%p46, %r361, %r331;
	selp.b32 	%r362, 0, %r333, %p46;
	add.s32 	%r339, %r334, %r362;
	mov.b32 	%r340, 4;
	// begin inline asm
	shfl.sync.down.b32 %r338, %r339, %r340, %r331, %r352;
	// end inline asm
	add.s32 	%r363, %r227, 4;
	setp.gt.s32 	%p47, %r363, %r331;
	selp.b32 	%r364, 0, %r338, %p47;
	add.s32 	%r344, %r339, %r364;
	mov.b32 	%r345, 8;
	// begin inline asm
	shfl.sync.down.b32 %r343, %r344, %r345, %r331, %r352;
	// end inline asm
	add.s32 	%r365, %r227, 8;
	setp.gt.s32 	%p48, %r365, %r331;
	selp.b32 	%r366, 0, %r343, %p48;
	add.s32 	%r349, %r344, %r366;
	mov.b32 	%r350, 16;
	// begin inline asm
	shfl.sync.down.b32 %r348, %r349, %r350, %r331, %r352;
	// end inline asm
	add.s32 	%r367, %r227, 16;
	setp.gt.s32 	%p49, %r367, %r331;
	selp.b32 	%r368, 0, %r348, %p49;
	add.s32 	%r994, %r349, %r368;
	add.s64 	%rd14, %rd18, 256;
	mov.b32 	%r995, 478;
$L__BB6_81:
	setp.ne.s32 	%p50, %r998, 101;
	mov.b32 	%r369, -1;
	vote.sync.all.pred 	%p51, %p50, %r369;
	not.pred 	%p52, %p51;
	@%p52 bra 	$L__BB6_86;
	shr.u32 	%r995, %r995, 1;
	mul.wide.s32 	%rd31, %r997, 8;
	add.s64 	%rd32, %rd14, %rd31;
	add.s64 	%rd30, %rd32, -256;
	// begin inline asm
	ld.relaxed.gpu.v2.u32 {%r998, %r999}, [%rd30];
	// end inline asm
	mov.u32 	%r1000, %r995;
$L__BB6_83:
	setp.eq.s32 	%p56, %r998, 99;
	mov.b32 	%r377, -1;
	vote.sync.any.pred 	%p57, %p56, %r377;
	not.pred 	%p58, %p57;
	@%p58 bra 	$L__BB6_85;
	// begin inline asm
	nanosleep.u32 %r1000;
	// end inline asm
	shr.u32 	%r1000, %r1000, 1;
	// begin inline asm
	ld.relaxed.gpu.v2.u32 {%r998, %r999}, [%rd30];
	// end inline asm
	bra.uni 	$L__BB6_83;
$L__BB6_85:
	setp.eq.s32 	%p59, %r998, 101;
	mov.b32 	%r403, -1;
	vote.sync.ballot.b32 	%r404, %p59, %r403;
	and.b32  	%r405, %r404, %r327;
	or.b32  	%r406, %r405, -2147483648;
	add.s32 	%r407, %r406, -1;
	not.b32 	%r408, %r406;
	and.b32  	%r409, %r408, %r407;
	popc.b32 	%r382, %r409;
	mov.b32 	%r381, 1;
	// begin inline asm
	shfl.sync.down.b32 %r379, %r999, %r381, %r382, %r403;
	// end inline asm
	setp.lt.s32 	%p61, %r227, %r382;
	selp.b32 	%r410, %r379, 0, %p61;
	add.s32 	%r385, %r410, %r999;
	mov.b32 	%r386, 2;
	// begin inline asm
	shfl.sync.down.b32 %r384, %r385, %r386, %r382, %r403;
	// end inline asm
	add.s32 	%r411, %r227, 2;
	setp.gt.s32 	%p62, %r411, %r382;
	selp.b32 	%r412, 0, %r384, %p62;
	add.s32 	%r390, %r385, %r412;
	mov.b32 	%r391, 4;
	// begin inline asm
	shfl.sync.down.b32 %r389, %r390, %r391, %r382, %r403;
	// end inline asm
	add.s32 	%r413, %r227, 4;
	setp.gt.s32 	%p63, %r413, %r382;
	selp.b32 	%r414, 0, %r389, %p63;
	add.s32 	%r395, %r390, %r414;
	mov.b32 	%r396, 8;
	// begin inline asm
	shfl.sync.down.b32 %r394, %r395, %r396, %r382, %r403;
	// end inline asm
	add.s32 	%r415, %r227, 8;
	setp.gt.s32 	%p64, %r415, %r382;
	selp.b32 	%r416, 0, %r394, %p64;
	add.s32 	%r400, %r395, %r416;
	mov.b32 	%r401, 16;
	// begin inline asm
	shfl.sync.down.b32 %r399, %r400, %r401, %r382, %r403;
	// end inline asm
	add.s32 	%r417, %r227, 16;
	setp.gt.s32 	%p65, %r417, %r382;
	selp.b32 	%r418, 0, %r399, %p65;
	add.s32 	%r419, %r418, %r994;
	add.s32 	%r994, %r419, %r400;
	add.s32 	%r997, %r997, -32;
	bra.uni 	$L__BB6_81;
$L__BB6_86:
	@%p39 bra 	$L__BB6_88;
	add.s32 	%r372, %r994, %r149;
	add.s64 	%rd29, %rd13, 256;
	mov.b32 	%r371, 101;
	// begin inline asm
	st.relaxed.gpu.v2.u32 [%rd29], {%r371, %r372};
	// end inline asm
	st.shared.u32 	[_ZZN3cub18CUB_300001_SM_10006detail4scan16DeviceScanKernelINS2_10policy_hubIjjjmN4cuda3std3__44plusIvEEE10Policy1000EN6thrust24THRUST_300001_SM_1000_NS6detail15normal_iteratorINSD_10device_ptrIjEEEESI_NS0_13ScanTileStateIjLb1EEES9_NS1_10InputValueIjPjEEmjLb0EjEEvT0_T1_T2_iT3_T4_T5_E12temp_storage+4], %r994;
	st.shared.u32 	[_ZZN3cub18CUB_300001_SM_10006detail4scan16DeviceScanKernelINS2_10policy_hubIjjjmN4cuda3std3__44plusIvEEE10Policy1000EN6thrust24THRUST_300001_SM_1000_NS6detail15normal_iteratorINSD_10device_ptrIjEEEESI_NS0_13ScanTileStateIjLb1EEES9_NS1_10InputValueIjPjEEmjLb0EjEEvT0_T1_T2_iT3_T4_T5_E12temp_storage+8], %r372;
$L__BB6_88:
	setp.ne.s32 	%p54, %r227, 0;
	mov.u32 	%r1001, %r151;
	@%p54 bra 	$L__BB6_90;
	st.shared.u32 	[_ZZN3cub18CUB_300001_SM_10006detail4scan16DeviceScanKernelINS2_10policy_hubIjjjmN4cuda3std3__44plusIvEEE10Policy1000EN6thrust24THRUST_300001_SM_1000_NS6detail15normal_iteratorINSD_10device_ptrIjEEEESI_NS0_13ScanTileStateIjLb1EEES9_NS1_10InputValueIjPjEEmjLb0EjEEvT0_T1_T2_iT3_T4_T5_E12temp_storage+84], %r994;
	mov.u32 	%r1001, %r994;
$L__BB6_90:
	bar.sync 	0;
	setp.eq.s32 	%p55, %r76, 0;
	ld.shared.u32 	%r373, [_ZZN3cub18CUB_300001_SM_10006detail4scan16DeviceScanKernelINS2_10policy_hubIjjjmN4cuda3std3__44plusIvEEE10Policy1000EN6thrust24THRUST_300001_SM_1000_NS6detail15normal_iteratorINSD_10device_ptrIjEEEESI_NS0_13ScanTileStateIjLb1EEES9_NS1_10InputValueIjPjEEmjLb0EjEEvT0_T1_T2_iT3_T4_T5_E12temp_storage+84];
	selp.b32 	%r374, 0, %r373, %p55;
	add.s32 	%r1002, %r374, %r1001;
$L__BB6_91:
	add.s32 	%r514, %r1002, %r125;
	add.s32 	%r515, %r126, %r514;
	add.s32 	%r516, %r127, %r515;
	add.s32 	%r517, %r128, %r516;
	add.s32 	%r518, %r129, %r517;
	add.s32 	%r519, %r130, %r518;
	add.s32 	%r520, %r131, %r519;
	add.s32 	%r521, %r132, %r520;
	add.s32 	%r522, %r133, %r521;
	add.s32 	%r523, %r134, %r522;
	add.s32 	%r524, %r135, %r523;
	add.s32 	%r525, %r136, %r524;
	add.s32 	%r526, %r137, %r525;
	add.s32 	%r527, %r138, %r526;
	add.s32 	%r528, %r139, %r527;
	add.s32 	%r529, %r140, %r528;
	add.s32 	%r530, %r141, %r529;
	add.s32 	%r531, %r142, %r530;
	bar.sync 	0;
	st.shared.u32 	[%r124], %r1002;
	st.shared.u32 	[%r124+4], %r514;
	st.shared.u32 	[%r124+8], %r515;
	st.shared.u32 	[%r124+12], %r516;
	st.shared.u32 	[%r124+16], %r517;
	st.shared.u32 	[%r124+20], %r518;
	st.shared.u32 	[%r124+24], %r519;
	st.shared.u32 	[%r124+28], %r520;
	st.shared.u32 	[%r124+32], %r521;
	st.shared.u32 	[%r124+36], %r522;
	st.shared.u32 	[%r124+40], %r523;
	st.shared.u32 	[%r124+44], %r524;
	st.shared.u32 	[%r124+48], %r525;
	st.shared.u32 	[%r124+52], %r526;
	st.shared.u32 	[%r124+56], %r527;
	st.shared.u32 	[%r124+60], %r528;
	st.shared.u32 	[%r124+64], %r529;
	st.shared.u32 	[%r124+68], %r530;
	st.shared.u32 	[%r124+72], %r531;
	bar.warp.sync 	-1;
	ld.shared.u32 	%r185, [%r123];
	ld.shared.u32 	%r186, [%r123+128];
	ld.shared.u32 	%r187, [%r123+256];
	ld.shared.u32 	%r188, [%r123+384];
	ld.shared.u32 	%r189, [%r123+512];
	ld.shared.u32 	%r190, [%r123+640];
	ld.shared.u32 	%r191, [%r123+768];
	ld.shared.u32 	%r192, [%r123+896];
	ld.shared.u32 	%r193, [%r123+1024];
	ld.shared.u32 	%r194, [%r123+1152];
	ld.shared.u32 	%r195, [%r123+1280];
	ld.shared.u32 	%r196, [%r123+1408];
	ld.shared.u32 	%r197, [%r123+1536];
	ld.shared.u32 	%r198, [%r123+1664];
	ld.shared.u32 	%r199, [%r123+1792];
	ld.shared.u32 	%r200, [%r123+1920];
	ld.shared.u32 	%r201, [%r123+2048];
	ld.shared.u32 	%r202, [%r123+2176];
	ld.shared.u32 	%r203, [%r123+2304];
	setp.ne.s32 	%p80, %r76, 0;
	@%p80 bra 	$L__BB6_93;
	st.volatile.shared.u32 	[_ZZN3cub18CUB_300001_SM_10006detail4scan16DeviceScanKernelINS2_10policy_hubIjjjmN4cuda3std3__44plusIvEEE10Policy1000EN6thrust24THRUST_300001_SM_1000_NS6detail15normal_iteratorINSD_10device_ptrIjEEEESI_NS0_13ScanTileStateIjLb1EEES9_NS1_10InputValueIjPjEEmjLb0EjEEvT0_T1_T2_iT3_T4_T5_E12temp_storage+31616], %r75;
$L__BB6_93:
	bar.sync 	0;
	ld.volatile.shared.u32 	%r204, [_ZZN3cub18CUB_300001_SM_10006detail4scan16DeviceScanKernelINS2_10policy_hubIjjjmN4cuda3std3__44plusIvEEE10Policy1000EN6thrust24THRUST_300001_SM_1000_NS6detail15normal_iteratorINSD_10device_ptrIjEEEESI_NS0_13ScanTileStateIjLb1EEES9_NS1_10InputValueIjPjEEmjLb0EjEEvT0_T1_T2_iT3_T4_T5_E12temp_storage+31616];
	cvt.u64.u32 	%rd39, %r78;
	add.s64 	%rd40, %rd5, %rd39;
	setp.ge.s32 	%p81, %r78, %r204;
	shl.b64 	%rd41, %rd40, 2;
	add.s64 	%rd15, %rd4, %rd41;
	@%p81 bra 	$L__BB6_95;
	st.global.u32 	[%rd15], %r185;
$L__BB6_95:
	mov.u32 	%r532, %tid.x;
	and.b32  	%r533, %r532, 992;
	mul.lo.s32 	%r534, %r533, 19;
	and.b32  	%r535, %r532, 31;
	or.b32  	%r536, %r534, %r535;
	add.s32 	%r537, %r536, 32;
	setp.ge.s32 	%p82, %r537, %r204;
	@%p82 bra 	$L__BB6_97;
	st.global.u32 	[%rd15+128], %r186;
$L__BB6_97:
	add.s32 	%r543, %r536, 64;
	setp.ge.s32 	%p83, %r543, %r204;
	@%p83 bra 	$L__BB6_99;
	st.global.u32 	[%rd15+256], %r187;
$L__BB6_99:
	add.s32 	%r549, %r536, 96;
	setp.ge.s32 	%p84, %r549, %r204;
	@%p84 bra 	$L__BB6_101;
	st.global.u32 	[%rd15+384], %r188;
$L__BB6_101:
	add.s32 	%r555, %r536, 128;
	setp.ge.s32 	%p85, %r555, %r204;
	@%p85 bra 	$L__BB6_103;
	st.global.u32 	[%rd15+512], %r189;
$L__BB6_103:
	add.s32 	%r561, %r536, 160;
	setp.ge.s32 	%p86, %r561, %r204;
	@%p86 bra 	$L__BB6_105;
	st.global.u32 	[%rd15+640], %r190;
$L__BB6_105:
	add.s32 	%r567, %r536, 192;
	setp.ge.s32 	%p87, %r567, %r204;
	@%p87 bra 	$L__BB6_107;
	st.global.u32 	[%rd15+768], %r191;
$L__BB6_107:
	add.s32 	%r573, %r536, 224;
	setp.ge.s32 	%p88, %r573, %r204;
	@%p88 bra 	$L__BB6_109;
	st.global.u32 	[%rd15+896], %r192;
$L__BB6_109:
	setp.ge.s32 	%p89, %r95, %r204;
	@%p89 bra 	$L__BB6_111;
	st.global.u32 	[%rd15+1024], %r193;
$L__BB6_111:
	setp.ge.s32 	%p90, %r98, %r204;
	@%p90 bra 	$L__BB6_113;
	st.global.u32 	[%rd15+1152], %r194;
$L__BB6_113:
	add.s32 	%r579, %r536, 320;
	setp.ge.s32 	%p91, %r579, %r204;
	@%p91 bra 	$L__BB6_115;
	st.global.u32 	[%rd15+1280], %r195;
$L__BB6_115:
	add.s32 	%r585, %r536, 352;
	setp.ge.s32 	%p92, %r585, %r204;
	@%p92 bra 	$L__BB6_117;
	st.global.u32 	[%rd15+1408], %r196;
$L__BB6_117:
	add.s32 	%r591, %r536, 384;
	setp.ge.s32 	%p93, %r591, %r204;
	@%p93 bra 	$L__BB6_119;
	st.global.u32 	[%rd15+1536], %r197;
$L__BB6_119:
	add.s32 	%r597, %r536, 416;
	setp.ge.s32 	%p94, %r597, %r204;
	@%p94 bra 	$L__BB6_121;
	st.global.u32 	[%rd15+1664], %r198;
$L__BB6_121:
	add.s32 	%r603, %r536, 448;
	setp.ge.s32 	%p95, %r603, %r204;
	@%p95 bra 	$L__BB6_123;
	st.global.u32 	[%rd15+1792], %r199;
$L__BB6_123:
	add.s32 	%r609, %r536, 480;
	setp.ge.s32 	%p96, %r609, %r204;
	@%p96 bra 	$L__BB6_125;
	st.global.u32 	[%rd15+1920], %r200;
$L__BB6_125:
	add.s32 	%r615, %r536, 512;
	setp.ge.s32 	%p97, %r615, %r204;
	@%p97 bra 	$L__BB6_127;
	st.global.u32 	[%rd15+2048], %r201;
$L__BB6_127:
	setp.ge.s32 	%p98, %r115, %r204;
	@%p98 bra 	$L__BB6_129;
	st.global.u32 	[%rd15+2176], %r202;
$L__BB6_129:
	setp.ge.s32 	%p99, %r118, %r204;
	@%p99 bra 	$L__BB6_131;
	st.global.u32 	[%rd15+2304], %r203;
$L__BB6_131:
	ret;

}


// ===== COMPILED SASS (sm_100) =====

	.target	sm_100

	.elftype	@"ET_EXEC"


//--------------------- .note.nv.tkinfo           --------------------------
	.section	.note.nv.tkinfo,"",@"SHT_NOTE"
	.sectionflags	@"SHF_NOTE_NV_TKINFO"
	.tkinfo
        /*0018*/ 	.word	0x00000002
        /*0030*/ 	.string	""
        /*0030*/ 	.string	"ptxas"
        /*0030*/ 	.string	"Cuda compilation tools, release 13.0, V13.0.88"
        /*0030*/ 	.string	"Build cuda_13.0.r13.0/compiler.36424714_0"
        /*0030*/ 	.string	"-arch sm_100 -m 64 "



//--------------------- .note.nv.cuinfo           --------------------------
	.section	.note.nv.cuinfo,"",@"SHT_NOTE"
	.sectionflags	@"SHF_NOTE_NV_CUINFO"
        /*0018*/ 	.short	0x0002
        /*001a*/ 	.short	0x0064
        /*001c*/ 	.short	0x0082
	.zero		2


//--------------------- .nv.info                  --------------------------
	.section	.nv.info,"",@"SHT_CUDA_INFO"
	.align	4


	//----- nvinfo : EIATTR_REGCOUNT
	.align		4
        /*0000*/ 	.byte	0x04, 0x2f
        /*0002*/ 	.short	(.L_44 - .L_43)
	.align		4
.L_43:
        /*0004*/ 	.word	index@(_Z28cuda_blockwise_exclusive_sumPKjPjS1_m)
        /*0008*/ 	.word	0x0000000c


	//----- nvinfo : EIATTR_FRAME_SIZE
	.align		4
.L_44:
        /*000c*/ 	.byte	0x04, 0x11
        /*000e*/ 	.short	(.L_46 - .L_45)
	.align		4
.L_45:
        /*0010*/ 	.word	index@(_Z28cuda_blockwise_exclusive_sumPKjPjS1_m)
        /*0014*/ 	.word	0x00000000


	//----- nvinfo : EIATTR_REGCOUNT
	.align		4
.L_46:
        /*0018*/ 	.byte	0x04, 0x2f
        /*001a*/ 	.short	(.L_48 - .L_47)
	.align		4
.L_47:
        /*001c*/ 	.word	index@(_Z22cuda_adjust_block_sumsPjS_m)
        /*0020*/ 	.word	0x00000017


	//----- nvinfo : EIATTR_FRAME_SIZE
	.align		4
.L_48:
        /*0024*/ 	.byte	0x04, 0x11
        /*0026*/ 	.short	(.L_50 - .L_49)
	.align		4
.L_49:
        /*0028*/ 	.word	index@(_Z22cuda_adjust_block_sumsPjS_m)
        /*002c*/ 	.word	0x00000000


	//----- nvinfo : EIATTR_REGCOUNT
	.align		4
.L_50:
        /*0030*/ 	.byte	0x04, 0x2f
        /*0032*/ 	.short	(.L_52 - .L_51)
	.align		4
.L_51:
        /*0034*/ 	.word	index@(_ZN3cub18CUB_300001_SM_10006detail11EmptyKernelIvEEvv)
        /*0038*/ 	.word	0x00000004


	//----- nvinfo : EIATTR_FRAME_SIZE
	.align		4
.L_52:
        /*003c*/ 	.byte	0x04, 0x11
        /*003e*/ 	.short	(.L_54 - .L_53)
	.align		4
.L_53:
        /*0040*/ 	.word	index@(_ZN3cub18CUB_300001_SM_10006detail11EmptyKernelIvEEvv)
        /*0044*/ 	.word	0x00000000


	//----- nvinfo : EIATTR_REGCOUNT
	.align		4
.L_54:
        /*0048*/ 	.byte	0x04, 0x2f
        /*004a*/ 	.short	(.L_56 - .L_55)
	.align		4
.L_55:
        /*004c*/ 	.word	index@(_ZN3cub18CUB_300001_SM_10006detail8for_each13static_kernelINS2_12policy_hub_t12policy_500_tEmN6thrust24THRUST_300001_SM_1000_NS8cuda_cub20__uninitialized_fill7functorINS7_10device_ptrIjEEjEEEEvT0_T1_)
        /*0050*/ 	.word	0x00000008


	//----- nvinfo : EIATTR_FRAME_SIZE
	.align		4
.L_56:
        /*0054*/ 	.byte	0x04, 0x11
        /*0056*/ 	.short	(.L_58 - .L_57)
	.align		4
.L_57:
        /*0058*/ 	.word	index@(_ZN3cub18CUB_300001_SM_10006detail8for_each13static_kernelINS2_12policy_hub_t12policy_500_tEmN6thrust24THRUST_300001_SM_1000_NS8cuda_cub20__uninitialized_fill7functorINS7_10device_ptrIjEEjEEEEvT0_T1_)
        /*005c*/ 	.word	0x00000000


	//----- nvinfo : EIATTR_REGCOUNT
	.align		4
.L_58:
        /*0060*/ 	.byte	0x04, 0x2f
        /*0062*/ 	.short	(.L_60 - .L_59)
	.align		4
.L_59:
        /*0064*/ 	.word	index@(_ZN3cub18CUB_300001_SM_10006detail4scan20DeviceScanInitKernelINS0_13ScanTileStateIjLb1EEEEEvT_i)
        /*0068*/ 	.word	0x00000008


	//----- nvinfo : EIATTR_FRAME_SIZE
	.align		4
.L_60:
        /*006c*/ 	.byte	0x04, 0x11
        /*006e*/ 	.short	(.L_62 - .L_61)
	.align		4
.L_61:
        /*0070*/ 	.word	index@(_ZN3cub18CUB_300001_SM_10006detail4scan20DeviceScanInitKernelINS0_13ScanTileStateIjLb1EEEEEvT_i)
        /*0074*/ 	.word	0x00000000


	//----- nvinfo : EIATTR_REGCOUNT
	.align		4
.L_62:
        /*0078*/ 	.byte	0x04, 0x2f
        /*007a*/ 	.short	(.L_64 - .L_63)
	.align		4
.L_63:
        /*007c*/ 	.word	index@(_ZN3cub18CUB_300001_SM_10006detail4scan16DeviceScanKernelINS2_10policy_hubIjjjjN4cuda3std3__44plusIvEEE10Policy1000EN6thrust24THRUST_300001_SM_1000_NS6detail15normal_iteratorINSD_10device_ptrIjEEEESI_NS0_13ScanTileStateIjLb1EEES9_NS1_10InputValueIjPjEEjjLb0EjEEvT0_T1_T2_iT3_T4_T5_)
        /*0080*/ 	.word	0x00000038


	//----- nvinfo : EIATTR_FRAME_SIZE
	.align		4
.L_64:
        /*0084*/ 	.byte	0x04, 0x11
        /*0086*/ 	.short	(.L_66 - .L_65)
	.align		4
.L_65:
        /*0088*/ 	.word	index@(_ZN3cub18CUB_300001_SM_10006detail4scan16DeviceScanKernelINS2_10policy_hubIjjjjN4cuda3std3__44plusIvEEE10Policy1000EN6thrust24THRUST_300001_SM_1000_NS6detail15normal_iteratorINSD_10device_ptrIjEEEESI_NS0_13ScanTileStateIjLb1EEES9_NS1_10InputValueIjPjEEjjLb0EjEEvT0_T1_T2_iT3_T4_T5_)
        /*008c*/ 	.word	0x00000000


	//----- nvinfo : EIATTR_REGCOUNT
	.align		4
.L_66:
        /*0090*/ 	.byte	0x04, 0x2f
        /*0092*/ 	.short	(.L_68 - .L_67)
	.align		4
.L_67:
        /*0094*/ 	.word	index@(_ZN3cub18CUB_300001_SM_10006detail4scan16DeviceScanKernelINS2_10policy_hubIjjjmN4cuda3std3__44plusIvEEE10Policy1000EN6thrust24THRUST_300001_SM_1000_NS6detail15normal_iteratorINSD_10device_ptrIjEEEESI_NS0_13ScanTileStateIjLb1EEES9_NS1_10InputValueIjPjEEmjLb0EjEEvT0_T1_T2_iT3_T4_T5_)
        /*0098*/ 	.word	0x00000030


	//----- nvinfo : EIATTR_FRAME_SIZE
	.align		4
.L_68:
        /*009c*/ 	.byte	0x04, 0x11
        /*009e*/ 	.short	(.L_70 - .L_69)
	.align		4
.L_69:
        /*00a0*/ 	.word	index@(_ZN3cub18CUB_300001_SM_10006detail4scan16DeviceScanKernelINS2_10policy_hubIjjjmN4cuda3std3__44plusIvEEE10Policy1000EN6thrust24THRUST_300001_SM_1000_NS6detail15normal_iteratorINSD_10device_ptrIjEEEESI_NS0_13ScanTileStateIjLb1EEES9_NS1_10InputValueIjPjEEmjLb0EjEEvT0_T1_T2_iT3_T4_T5_)
        /*00a4*/ 	.word	0x00000000


	//----- nvinfo : EIATTR_MIN_STACK_SIZE
	.align		4
.L_70:
        /*00a8*/ 	.byte	0x04, 0x12
        /*00aa*/ 	.short	(.L_72 - .L_71)
	.align		4
.L_71:
        /*00ac*/ 	.word	index@(_ZN3cub18CUB_300001_SM_10006detail4scan16DeviceScanKernelINS2_10policy_hubIjjjmN4cuda3std3__44plusIvEEE10Policy1000EN6thrust24THRUST_300001_SM_1000_NS6detail15normal_iteratorINSD_10device_ptrIjEEEESI_NS0_13ScanTileStateIjLb1EEES9_NS1_10InputValueIjPjEEmjLb0EjEEvT0_T1_T2_iT3_T4_T5_)
        /*00b0*/ 	.word	0x00000000


	//----- nvinfo : EIATTR_MIN_STACK_SIZE
	.align		4
.L_72:
        /*00b4*/ 	.byte	0x04, 0x12
        /*00b6*/ 	.short	(.L_74 - .L_73)
	.align		4
.L_73:
        /*00b8*/ 	.word	index@(_ZN3cub18CUB_300001_SM_10006detail4scan16DeviceScanKernelINS2_10policy_hubIjjjjN4cuda3std3__44plusIvEEE10Policy1000EN6thrust24THRUST_300001_SM_1000_NS6detail15normal_iteratorINSD_10device_ptrIjEEEESI_NS0_13ScanTileStateIjLb1EEES9_NS1_10InputValueIjPjEEjjLb0EjEEvT0_T1_T2_iT3_T4_T5_)
        /*00bc*/ 	.word	0x00000000


	//----- nvinfo : EIATTR_MIN_STACK_SIZE
	.align		4
.L_74:
        /*00c0*/ 	.byte	0x04, 0x12
        /*00c2*/ 	.short	(.L_76 - .L_75)
	.align		4
.L_75:
        /*00c4*/ 	.word	index@(_ZN3cub18CUB_300001_SM_10006detail4scan20DeviceScanInitKernelINS0_13ScanTileStateIjLb1EEEEEvT_i)
        /*00c8*/ 	.word	0x00000000


	//----- nvinfo : EIATTR_MIN_STACK_SIZE
	.align		4
.L_76:
        /*00cc*/ 	.byte	0x04, 0x12
        /*00ce*/ 	.short	(.L_78 - .L_77)
	.align		4
.L_77:
        /*00d0*/ 	.word	index@(_ZN3cub18CUB_300001_SM_10006detail8for_each13static_kernelINS2_12policy_hub_t12policy_500_tEmN6thrust24THRUST_300001_SM_1000_NS8cuda_cub20__uninitialized_fill7functorINS7_10device_ptrIjEEjEEEEvT0_T1_)
        /*00d4*/ 	.word	0x00000000


	//----- nvinfo : EIATTR_MIN_STACK_SIZE
	.align		4
.L_78:
        /*00d8*/ 	.byte	0x04, 0x12
        /*00da*/ 	.short	(.L_80 - .L_79)
	.align		4
.L_79:
        /*00dc*/ 	.word	index@(_ZN3cub18CUB_300001_SM_10006detail11EmptyKernelIvEEvv)
        /*00e0*/ 	.word	0x00000000


	//----- nvinfo : EIATTR_MIN_STACK_SIZE
	.align		4
.L_80:
        /*00e4*/ 	.byte	0x04, 0x12
        /*00e6*/ 	.short	(.L_82 - .L_81)
	.align		4
.L_81:
        /*00e8*/ 	.word	index@(_Z22cuda_adjust_block_sumsPjS_m)
        /*00ec*/ 	.word	0x00000000


	//----- nvinfo : EIATTR_MIN_STACK_SIZE
	.align		4
.L_82:
        /*00f0*/ 	.byte	0x04, 0x12
        /*00f2*/ 	.short	(.L_84 - .L_83)
	.align		4
.L_83:
        /*00f4*/ 	.word	index@(_Z28cuda_blockwise_exclusive_sumPKjPjS1_m)
        /*00f8*/ 	.word	0x00000000
.L_84:


//--------------------- .nv.compat                --------------------------
	.section	.nv.compat,"",@"SHT_CUDA_COMPAT_INFO"
	.align	4
        /*0000*/ 	.byte	0x02, 0x09, 0x00, 0x00, 0x02, 0x02, 0x01, 0x00, 0x02, 0x05, 0x05, 0x00, 0x03, 0x07, 0x01, 0x01
        /*0010*/ 	.byte	0x02, 0x03, 0x00, 0x00, 0x02, 0x06, 0x01, 0x00, 0x04, 0x0b, 0x08, 0x00, 0x09, 0x00, 0x00, 0x00
        /*0020*/ 	.byte	0x00, 0x00, 0x00, 0x00


//--------------------- .nv.info._ZN3cub18CUB_300001_SM_10006detail4scan16DeviceScanKernelINS2_10policy_hubIjjjmN4cuda3std3__44plusIvEEE10Policy1000EN6thrust24THRUST_300001_SM_1000_NS6detail15normal_iteratorINSD_10device_ptrIjEEEESI_NS0_13ScanTileStateIjLb1EEES9_NS1_10InputValueIjPjEEmjLb0EjEEvT0_T1_T2_iT3_T4_T5_ --------------------------
	.section	.nv.info._ZN3cub18CUB_300001_SM_10006detail4scan16DeviceScanKernelINS2_10policy_hubIjjjmN4cuda3std3__44plusIvEEE10Policy1000EN6thrust24THRUST_300001_SM_1000_NS6detail15normal_iteratorINSD_10device_ptrIjEEEESI_NS0_13ScanTileStateIjLb1EEES9_NS1_10InputValueIjPjEEmjLb0EjEEvT0_T1_T2_iT3_T4_T5_,"",@"SHT_CUDA_INFO"
	.sectionflags	@""
	.align	4


	//----- nvinfo : EIATTR_CUDA_API_VERSION
	.align		4
        /*0000*/ 	.byte	0x04, 0x37
        /*0002*/ 	.short	(.L_86 - .L_85)
.L_85:
        /*0004*/ 	.word	0x00000082


	//----- nvinfo : EIATTR_KPARAM_INFO
	.align		4
.L_86:
        /*0008*/ 	.byte	0x04, 0x17
        /*000a*/ 	.short	(.L_88 - .L_87)
.L_87:
        /*000c*/ 	.word	0x00000000
        /*0010*/ 	.short	0x0006
        /*0012*/ 	.short	0x0030
        /*0014*/ 	.byte	0x00, 0xf0, 0x21, 0x00


	//----- nvinfo : EIATTR_KPARAM_INFO
	.align		4
.L_88:
        /*0018*/ 	.byte	0x04, 0x17
        /*001a*/ 	.short	(.L_90 - .L_89)
.L_89:
        /*001c*/ 	.word	0x00000000
        /*0020*/ 	.short	0x0005
        /*0022*/ 	.short	0x0020
        /*0024*/ 	.byte	0x00, 0xf0, 0x41, 0x00


	//----- nvinfo : EIATTR_KPARAM_INFO
	.align		4
.L_90:
        /*0028*/ 	.byte	0x04, 0x17
        /*002a*/ 	.short	(.L_92 - .L_91)
.L_91:
        /*002c*/ 	.word	0x00000000
        /*0030*/ 	.short	0x0004
        /*0032*/ 	.short	0x001c
        /*0034*/ 	.byte	0x00, 0xf0, 0x05, 0x00


	//----- nvinfo : EIATTR_KPARAM_INFO
	.align		4
.L_92:
        /*0038*/ 	.byte	0x04, 0x17
        /*003a*/ 	.short	(.L_94 - .L_93)
.L_93:
        /*003c*/ 	.word	0x00000000
        /*0040*/ 	.short	0x0003
        /*0042*/ 	.short	0x0018
        /*0044*/ 	.byte	0x00, 0xf0, 0x11, 0x00


	//----- nvinfo : EIATTR_KPARAM_INFO
	.align		4
.L_94:
        /*0048*/ 	.byte	0x04, 0x17
        /*004a*/ 	.short	(.L_96 - .L_95)
.L_95:
        /*004c*/ 	.word	0x00000000
        /*0050*/ 	.short	0x0002
        /*0052*/ 	.short	0x0010
        /*0054*/ 	.byte	0x00, 0xf0, 0x21, 0x00


	//----- nvinfo : EIATTR_KPARAM_INFO
	.align		4
.L_96:
        /*0058*/ 	.byte	0x04, 0x17
        /*005a*/ 	.short	(.L_98 - .L_97)
.L_97:
        /*005c*/ 	.word	0x00000000
        /*0060*/ 	.short	0x0001
        /*0062*/ 	.short	0x0008
        /*0064*/ 	.byte	0x00, 0xf0, 0x21, 0x00


	//----- nvinfo : EIATTR_KPARAM_INFO
	.align		4
.L_98:
        /*0068*/ 	.byte	0x04, 0x17
        /*006a*/ 	.short	(.L_100 - .L_99)
.L_99:
        /*006c*/ 	.word	0x00000000
        /*0070*/ 	.short	0x0000
        /*0072*/ 	.short	0x0000
        /*0074*/ 	.byte	0x00, 0xf0, 0x21, 0x00


	//----- nvinfo : EIATTR_SPARSE_MMA_MASK
	.align		4
.L_100:
        /*0078*/ 	.byte	0x03, 0x50
        /*007a*/ 	.short	0x0000


	//----- nvinfo : EIATTR_MAXREG_COUNT
	.align		4
        /*007c*/ 	.byte	0x03, 0x1b
        /*007e*/ 	.short	0x0080


	//----- nvinfo : EIATTR_NUM_BARRIERS
	.align		4
        /*0080*/ 	.byte	0x02, 0x4c
        /*0082*/ 	.byte	0x01
	.zero		1


	//----- nvinfo : EIATTR_MERCURY_ISA_VERSION
	.align		4
        /*0084*/ 	.byte	0x03, 0x5f
        /*0086*/ 	.short	0x0101


	//----- nvinfo : EIATTR_COOP_GROUP_MASK_REGIDS
	.align		4
        /*0088*/ 	.byte	0x04, 0x29
        /*008a*/ 	.short	(.L_102 - .L_101)


	//   ....[0]....
.L_101:
        /*008c*/ 	.word	0xffffffff


	//   ....[1]....
        /*0090*/ 	.word	0xffffffff


	//   ....[2]....
        /*0094*/ 	.word	0xffffffff


	//   ....[3]....
        /*0098*/ 	.word	0xffffffff


	//   ....[4]....
        /*009c*/ 	.word	0xffffffff


	//   ....[5]....
        /*00a0*/ 	.word	0xffffffff


	//   ....[6]....
        /*00a4*/ 	.word	0xffffffff


	//   ....[7]....
        /*00a8*/ 	.word	0xffffffff


	//   ....[8]....
        /*00ac*/ 	.word	0xffffffff


	//   ....[9]....
        /*00b0*/ 	.word	0xffffffff


	//   ....[10]....
        /*00b4*/ 	.word	0xffffffff


	//   ....[11]....
        /*00b8*/ 	.word	0xffffffff


	//   ....[12]....
        /*00bc*/ 	.word	0xffffffff


	//   ....[13]....
        /*00c0*/ 	.word	0xffffffff


	//   ....[14]....
        /*00c4*/ 	.word	0xffffffff


	//   ....[15]....
        /*00c8*/ 	.word	0xffffffff


	//   ....[16]....
        /*00cc*/ 	.word	0xffffffff


	//   ....[17]....
        /*00d0*/ 	.word	0xffffffff


	//   ....[18]....
        /*00d4*/ 	.word	0xffffffff


	//   ....[19]....
        /*00d8*/ 	.word	0xffffffff


	//   ....[20]....
        /*00dc*/ 	.word	0xffffffff


	//   ....[21]....
        /*00e0*/ 	.word	0xffffffff


	//   ....[22]....
        /*00e4*/ 	.word	0xffffffff


	//   ....[23]....
        /*00e8*/ 	.word	0xffffffff


	//   ....[24]....
        /*00ec*/ 	.word	0xffffffff


	//   ....[25]....
        /*00f0*/ 	.word	0xffffffff


	//   ....[26]....
        /*00f4*/ 	.word	0xffffffff


	//   ....[27]....
        /*00f8*/ 	.word	0xffffffff


	//   ....[28]....
        /*00fc*/ 	.word	0xffffffff


	//   ....[29]....
        /*0100*/ 	.word	0xffffffff


	//   ....[30]....
        /*0104*/ 	.word	0xffffffff


	//   ....[31]....
        /*0108*/ 	.word	0xffffffff


	//   ....[32]....
        /*010c*/ 	.word	0xffffffff


	//   ....[33]....
        /*0110*/ 	.word	0xffffffff


	//   ....[34]....
        /*0114*/ 	.word	0xffffffff


	//   ....[35]....
        /*0118*/ 	.word	0xffffffff


	//   ....[36]....
        /*011c*/ 	.word	0xffffffff


	//   ....[37]....
        /*0120*/ 	.word	0xffffffff


	//   ....[38]....
        /*0124*/ 	.word	0xffffffff


	//   ....[39]....
        /*0128*/ 	.word	0xffffffff


	//   ....[40]....
        /*012c*/ 	.word	0xffffffff


	//   ....[41]....
        /*0130*/ 	.word	0xffffffff


	//   ....[42]....
        /*0134*/ 	.word	0xffffffff


	//   ....[43]....
        /*0138*/ 	.word	0xffffffff


	//   ....[44]....
        /*013c*/ 	.word	0xffffffff


	//   ....[45]....
        /*0140*/ 	.word	0xffffffff


	//   ....[46]....
        /*0144*/ 	.word	0xffffffff


	//   ....[47]....
        /*0148*/ 	.word	0xffffffff


	//   ....[48]....
        /*014c*/ 	.word	0xffffffff


	//   ....[49]....
        /*0150*/ 	.word	0xffffffff


	//   ....[50]....
        /*0154*/ 	.word	0xffffffff


	//   ....[51]....
        /*0158*/ 	.word	0xffffffff


	//   ....[52]....
        /*015c*/ 	.word	0xffffffff


	//   ....[53]....
        /*0160*/ 	.word	0xffffffff


	//   ....[54]....
        /*0164*/ 	.word	0xffffffff


	//   ....[55]....
        /*0168*/ 	.word	0xffffffff


	//   ....[56]....
        /*016c*/ 	.word	0xffffffff


	//   ....[57]....
        /*0170*/ 	.word	0xffffffff


	//   ....[58]....
        /*0174*/ 	.word	0xffffffff


	//   ....[59]....
        /*0178*/ 	.word	0xffffffff


	//   ....[60]....
        /*017c*/ 	.word	0x0500000a


	//   ....[61]....
        /*0180*/ 	.word	0x0500000a


	//   ....[62]....
        /*0184*/ 	.word	0x0500000a


	//   ....[63]....
        /*0188*/ 	.word	0x0500000a


	//   ....[64]....
        /*018c*/ 	.word	0x0500000a


	//   ....[65]....
        /*0190*/ 	.word	0x0500000a


	//   ....[66]....
        /*0194*/ 	.word	0x0500000a


	//   ....[67]....
        /*0198*/ 	.word	0x0500000a


	//   ....[68]....
        /*019c*/ 	.word	0x0500000a


	//   ....[69]....
        /*01a0*/ 	.word	0x0500000a


	//   ....[70]....
        /*01a4*/ 	.word	0x0500000a


	//   ....[71]....
        /*01a8*/ 	.word	0x0500000a


	//   ....[72]....
        /*01ac*/ 	.word	0x0500000a


	//   ....[73]....
        /*01b0*/ 	.word	0x0500000a


	//   ....[74]....
        /*01b4*/ 	.word	0x0500000a


	//   ....[75]....
        /*01b8*/ 	.word	0x0500000a


	//   ....[76]....
        /*01bc*/ 	.word	0x0500000a


	//   ....[77]....
        /*01c0*/ 	.word	0x0500000a


	//   ....[78]....
        /*01c4*/ 	.word	0x0500000a


	//   ....[79]....
        /*01c8*/ 	.word	0x0500000a


	//   ....[80]....
        /*01cc*/ 	.word	0x0500000a


	//   ....[81]....
        /*01d0*/ 	.word	0x0500000a


	//   ....[82]....
        /*01d4*/ 	.word	0x0500000a


	//   ....[83]....
        /*01d8*/ 	.word	0x0500000a


	//   ....[84]....
        /*01dc*/ 	.word	0x0500000a


	//   ....[85]....
        /*01e0*/ 	.word	0x0500000a


	//   ....[86]....
        /*01e4*/ 	.word	0x0500000a


	//   ....[87]....
        /*01e8*/ 	.word	0x0500000a


	//   ....[88]....
        /*01ec*/ 	.word	0x0500000a


	//   ....[89]....
        /*01f0*/ 	.word	0x0500000a


	//   ....[90]....
        /*01f4*/ 	.word	0x0500000a


	//   ....[91]....
        /*01f8*/ 	.word	0x0500000a


	//   ....[92]....
        /*01fc*/ 	.word	0x0500000a


	//   ....[93]....
        /*0200*/ 	.word	0x0500000a


	//   ....[94]....
        /*0204*/ 	.word	0x0500000a


	//   ....[95]....
        /*0208*/ 	.word	0x0500000a


	//----- nvinfo : EIATTR_COOP_GROUP_INSTR_OFFSETS
	.align		4
.L_102:
        /*020c*/ 	.byte	0x04, 0x28
        /*020e*/ 	.short	(.L_104 - .L_103)


	//   ....[0]....
.L_103:
        /*0210*/ 	.word	0x000004d0


	//   ....[1]....
        /*0214*/ 	.word	0x000006f0


	//   ....[2]....
        /*0218*/ 	.word	0x00000710


	//   ....[3]....
        /*021c*/ 	.word	0x00000730


	//   ....[4]....
        /*0220*/ 	.word	0x00000750


	//   ....[5]....
        /*0224*/ 	.word	0x00000770


	//   ....[6]....
        /*0228*/ 	.word	0x00000b80


	//   ....[7]....
        /*022c*/ 	.word	0x00000ba0


	//   ....[8]....
        /*0230*/ 	.word	0x00000bc0


	//   ....[9]....
        /*0234*/ 	.word	0x00000be0


	//   ....[10]....
        /*0238*/ 	.word	0x00000c00


	//   ....[11]....
        /*023c*/ 	.word	0x00001000


	//   ....[12]....
        /*0240*/ 	.word	0x00001090


	//   ....[13]....
        /*0244*/ 	.word	0x000010f0


	//   ....[14]....
        /*0248*/ 	.word	0x00001160


	//   ....[15]....
        /*024c*/ 	.word	0x000011c0


	//   ....[16]....
        /*0250*/ 	.word	0x00001210


	//   ....[17]....
        /*0254*/ 	.word	0x00001270


	//   ....[18]....
        /*0258*/ 	.word	0x000012c0


	//   ....[19]....
        /*025c*/ 	.word	0x000012e0


	//   ....[20]....
        /*0260*/ 	.word	0x000013a0


	//   ....[21]....
        /*0264*/ 	.word	0x00001430


	//   ....[22]....
        /*0268*/ 	.word	0x00001480


	//   ....[23]....
        /*026c*/ 	.word	0x000014e0


	//   ....[24]....
        /*0270*/ 	.word	0x00001540


	//   ....[25]....
        /*0274*/ 	.word	0x00001580


	//   ....[26]....
        /*0278*/ 	.word	0x000015c0


	//   ....[27]....
        /*027c*/ 	.word	0x00001600


	//   ....[28]....
        /*0280*/ 	.word	0x00001610


	//   ....[29]....
        /*0284*/ 	.word	0x00001a50


	//   ....[30]....
        /*0288*/ 	.word	0x00002430


	//   ....[31]....
        /*028c*/ 	.word	0x00002650


	//   ....[32]....
        /*0290*/ 	.word	0x00002670


	//   ....[33]....
        /*0294*/ 	.word	0x00002690


	//   ....[34]....
        /*0298*/ 	.word	0x000026b0


	//   ....[35]....
        /*029c*/ 	.word	0x000026d0


	//   ....[36]....
        /*02a0*/ 	.word	0x00002a60


	//   ....[37]....
        /*02a4*/ 	.word	0x00002a80


	//   ....[38]....
        /*02a8*/ 	.word	0x00002aa0


	//   ....[39]....
        /*02ac*/ 	.word	0x00002ac0


	//   ....[40]....
        /*02b0*/ 	.word	0x00002ae0


	//   ....[41]....
        /*02b4*/ 	.word	0x00002ee0


	//   ....[42]....
        /*02b8*/ 	.word	0x00002f70


	//   ....[43]....
        /*02bc*/ 	.word	0x00002fd0


	//   ....[44]....
        /*02c0*/ 	.word	0x00003030


	//   ....[45]....
        /*02c4*/ 	.word	0x00003090


	//   ....[46]....
        /*02c8*/ 	.word	0x000030f0


	//   ....[47]....
        /*02cc*/ 	.word	0x00003140


	//   ....[48]....
        /*02d0*/ 	.word	0x000031b0


	//   ....[49]....
        /*02d4*/ 	.word	0x000031c0


	//   ....[50]....
        /*02d8*/ 	.word	0x00003280


	//   ....[51]....
        /*02dc*/ 	.word	0x00003310


	//   ....[52]....
        /*02e0*/ 	.word	0x00003360


	//   ....[53]....
        /*02e4*/ 	.word	0x000033d0


	//   ....[54]....
        /*02e8*/ 	.word	0x00003430


	//   ....[55]....
        /*02ec*/ 	.word	0x00003480


	//   ....[56]....
        /*02f0*/ 	.word	0x000034c0


	//   ....[57]....
        /*02f4*/ 	.word	0x00003520


	//   ....[58]....
        /*02f8*/ 	.word	0x00003530


	//   ....[59]....
        /*02fc*/ 	.word	0x000039a0


	//   ....[60]....
        /*0300*/ 	.word	0x00003f30


	//   ....[61]....
        /*0304*/ 	.word	0x00003fb0


	//   ....[62]....
        /*0308*/ 	.word	0x00004040


	//   ....[63]....
        /*030c*/ 	.word	0x00004120


	//   ....[64]....
        /*0310*/ 	.word	0x000041a0


	//   ....[65]....
        /*0314*/ 	.word	0x00004230


	//   ....[66]....
        /*0318*/ 	.word	0x000042b0


	//   ....[67]....
        /*031c*/ 	.word	0x00004330


	//   ....[68]....
        /*0320*/ 	.word	0x00004360


	//   ....[69]....
        /*0324*/ 	.word	0x00004430


	//   ....[70]....
        /*0328*/ 	.word	0x000044b0


	//   ....[71]....
        /*032c*/ 	.word	0x00004530


	//   ....[72]....
        /*0330*/ 	.word	0x000045e0


	//   ....[73]....
        /*0334*/ 	.word	0x00004670


	//   ....[74]....
        /*0338*/ 	.word	0x000046f0


	//   ....[75]....
        /*033c*/ 	.word	0x00004760


	//   ....[76]....
        /*0340*/ 	.word	0x000047e0


	//   ....[77]....
        /*0344*/ 	.word	0x00004840


	//   ....[78]....
        /*0348*/ 	.word	0x000048b0


	//   ....[79]....
        /*034c*/ 	.word	0x00004930


	//   ....[80]....
        /*0350*/ 	.word	0x000049d0


	//   ....[81]....
        /*0354*/ 	.word	0x00004a90


	//   ....[82]....
        /*0358*/ 	.word	0x00004b30


	//   ....[83]....
        /*035c*/ 	.word	0x00004bc0


	//   ....[84]....
        /*0360*/ 	.word	0x00004c50


	//   ....[85]....
        /*0364*/ 	.word	0x00004cc0


	//   ....[86]....
        /*0368*/ 	.word	0x00004cf0


	//   ....[87]....
        /*036c*/ 	.word	0x00004dc0


	//   ....[88]....
        /*0370*/ 	.word	0x00004e40


	//   ....[89]....
        /*0374*/ 	.word	0x00004ec0


	//   ....[90]....
        /*0378*/ 	.word	0x00004f80


	//   ....[91]....
        /*037c*/ 	.word	0x00005020


	//   ....[92]....
        /*0380*/ 	.word	0x000050b0


	//   ....[93]....
        /*0384*/ 	.word	0x00005140


	//   ....[94]....
        /*0388*/ 	.word	0x000051d0


	//   ....[95]....
        /*038c*/ 	.word	0x00005230


	//----- nvinfo : EIATTR_VRC_CTA_INIT_COUNT
	.align		4
.L_104:
        /*0390*/ 	.byte	0x02, 0x4a
	.zero		1
	.zero		1


	//----- nvinfo : EIATTR_EXIT_INSTR_OFFSETS
	.align		4
        /*0394*/ 	.byte	0x04, 0x1c
        /*0396*/ 	.short	(.L_106 - .L_105)


	//   ....[0]....
.L_105:
        /*0398*/ 	.word	0x00001ce0


	//   ....[1]....
        /*039c*/ 	.word	0x00001d10


	//   ....[2]....
        /*03a0*/ 	.word	0x00003ec0


	//   ....[3]....
        /*03a4*/ 	.word	0x00003ee0


	//----- nvinfo : EIATTR_MAX_THREADS
	.align		4
.L_106:
        /*03a8*/ 	.byte	0x04, 0x05
        /*03aa*/ 	.short	(.L_108 - .L_107)
.L_107:
        /*03ac*/ 	.word	0x000001a0
        /*03b0*/ 	.word	0x00000001
        /*03b4*/ 	.word	0x00000001


	//----- nvinfo : EIATTR_CRS_STACK_SIZE
	.align		4
.L_108:
        /*03b8*/ 	.byte	0x04, 0x1e
        /*03ba*/ 	.short	(.L_110 - .L_109)
.L_109:
        /*03bc*/ 	.word	0x00000000


	//----- nvinfo : EIATTR_CBANK_PARAM_SIZE
	.align		4
.L_110:
        /*03c0*/ 	.byte	0x03, 0x19
        /*03c2*/ 	.short	0x0038


	//----- nvinfo : EIATTR_PARAM_CBANK
	.align		4
        /*03c4*/ 	.byte	0x04, 0x0a
        /*03c6*/ 	.short	(.L_112 - .L_111)
	.align		4
.L_111:
        /*03c8*/ 	.word	index@(.nv.constant0._ZN3cub18CUB_300001_SM_10006detail4scan16DeviceScanKernelINS2_10policy_hubIjjjmN4cuda3std3__44plusIvEEE10Policy1000EN6thrust24THRUST_300001_SM_1000_NS6detail15normal_iteratorINSD_10device_ptrIjEEEESI_NS0_13ScanTileStateIjLb1EEES9_NS1_10InputValueIjPjEEmjLb0EjEEvT0_T1_T2_iT3_T4_T5_)
        /*03cc*/ 	.short	0x0380
        /*03ce*/ 	.short	0x0038


	//----- nvinfo : EIATTR_SW_WAR
	.align		4
.L_112:
        /*03d0*/ 	.byte	0x04, 0x36
        /*03d2*/ 	.short	(.L_114 - .L_113)
.L_113:
        /*03d4*/ 	.word	0x00000008
.L_114:


//--------------------- .nv.info._ZN3cub18CUB_300001_SM_10006detail4scan16DeviceScanKernelINS2_10policy_hubIjjjjN4cuda3std3__44plusIvEEE10Policy1000EN6thrust24THRUST_300001_SM_1000_NS6detail15normal_iteratorINSD_10device_ptrIjEEEESI_NS0_13ScanTileStateIjLb1EEES9_NS1_10InputValueIjPjEEjjLb0EjEEvT0_T1_T2_iT3_T4_T5_ --------------------------
	.section	.nv.info._ZN3cub18CUB_300001_SM_10006detail4scan16DeviceScanKernelINS2_10policy_hubIjjjjN4cuda3std3__44plusIvEEE10Policy1000EN6thrust24THRUST_300001_SM_1000_NS6detail15normal_iteratorINSD_10device_ptrIjEEEESI_NS0_13ScanTileStateIjLb1EEES9_NS1_10InputValueIjPjEEjjLb0EjEEvT0_T1_T2_iT3_T4_T5_,"",@"SHT_CUDA_INFO"
	.sectionflags	@""
	.align	4


	//----- nvinfo : EIATTR_CUDA_API_VERSION
	.align		4
        /*0000*/ 	.byte	0x04, 0x37
        /*0002*/ 	.short	(.L_116 - .L_115)
.L_115:
        /*0004*/ 	.word	0x00000082


	//----- nvinfo : EIATTR_KPARAM_INFO
	.align		4
.L_116:
        /*0008*/ 	.byte	0x04, 0x17
        /*000a*/ 	.short	(.L_118 - .L_117)
.L_117:
        /*000c*/ 	.word	0x00000000
        /*0010*/ 	.short	0x0006
        /*0012*/ 	.short	0x0030
        /*0014*/ 	.byte	0x00, 0xf0, 0x11, 0x00


	//----- nvinfo : EIATTR_KPARAM_INFO
	.align		4
.L_118:
        /*0018*/ 	.byte	0x04, 0x17
        /*001a*/ 	.short	(.L_120 - .L_119)
.L_119:
        /*001c*/ 	.word	0x00000000
        /*0020*/ 	.short	0x0005
        /*0022*/ 	.short	0x0020
        /*0024*/ 	.byte	0x00, 0xf0, 0x41, 0x00


	//----- nvinfo : EIATTR_KPARAM_INFO
	.align		4
.L_120:
        /*0028*/ 	.byte	0x04, 0x17
        /*002a*/ 	.short	(.L_122 - .L_121)
.L_121:
        /*002c*/ 	.word	0x00000000
        /*0030*/ 	.short	0x0004
        /*0032*/ 	.short	0x001c
        /*0034*/ 	.byte	0x00, 0xf0, 0x05, 0x00


	//----- nvinfo : EIATTR_KPARAM_INFO
	.align		4
.L_122:
        /*0038*/ 	.byte	0x04, 0x17
        /*003a*/ 	.short	(.L_124 - .L_123)
.L_123:
        /*003c*/ 	.word	0x00000000
        /*0040*/ 	.short	0x0003
        /*0042*/ 	.short	0x0018
        /*0044*/ 	.byte	0x00, 0xf0, 0x11, 0x00


	//----- nvinfo : EIATTR_KPARAM_INFO
	.align		4
.L_124:
        /*0048*/ 	.byte	0x04, 0x17
        /*004a*/ 	.short	(.L_126 - .L_125)
.L_125:
        /*004c*/ 	.word	0x00000000
        /*0050*/ 	.short	0x0002
        /*0052*/ 	.short	0x0010
        /*0054*/ 	.byte	0x00, 0xf0, 0x21, 0x00


	//----- nvinfo : EIATTR_KPARAM_INFO
	.align		4
.L_126:
        /*0058*/ 	.byte	0x04, 0x17
        /*005a*/ 	.short	(.L_128 - .L_127)
.L_127:
        /*005c*/ 	.word	0x00000000
        /*0060*/ 	.short	0x0001
        /*0062*/ 	.short	0x0008
        /*0064*/ 	.byte	0x00, 0xf0, 0x21, 0x00


	//----- nvinfo : EIATTR_KPARAM_INFO
	.align		4
.L_128:
        /*0068*/ 	.byte	0x04, 0x17
        /*006a*/ 	.short	(.L_130 - .L_129)
.L_129:
        /*006c*/ 	.word	0x00000000
        /*0070*/ 	.short	0x0000
        /*0072*/ 	.short	0x0000
        /*0074*/ 	.byte	0x00, 0xf0, 0x21, 0x00


	//----- nvinfo : EIATTR_SPARSE_MMA_MASK
	.align		4
.L_130:
        /*0078*/ 	.byte	0x03, 0x50
        /*007a*/ 	.short	0x0000


	//----- nvinfo : EIATTR_MAXREG_COUNT
	.align		4
        /*007c*/ 	.byte	0x03, 0x1b
        /*007e*/ 	.short	0x00a8


	//----- nvinfo : EIATTR_NUM_BARRIERS
	.align		4
        /*0080*/ 	.byte	0x02, 0x4c
        /*0082*/ 	.byte	0x01
	.zero		1


	//----- nvinfo : EIATTR_MERCURY_ISA_VERSION
	.align		4
        /*0084*/ 	.byte	0x03, 0x5f
        /*0086*/ 	.short	0x0101


	//----- nvinfo : EIATTR_UNUSED_LOAD_BYTE_OFFSET
	.align		4
        /*0088*/ 	.byte	0x04, 0x44
        /*008a*/ 	.short	(.L_132 - .L_131)


	//   ....[0]....
.L_131:
        /*008c*/ 	.word	0x00002a80
        /*0090*/ 	.word	0x00000fff


	//----- nvinfo : EIATTR_COOP_GROUP_MASK_REGIDS
	.align		4
.L_132:
        /*0094*/ 	.byte	0x04, 0x29
        /*0096*/ 	.short	(.L_134 - .L_133)


	//   ....[0]....
.L_133:
        /*0098*/ 	.word	0xffffffff


	//   ....[1]....
        /*009c*/ 	.word	0xffffffff


	//   ....[2]....
        /*00a0*/ 	.word	0xffffffff


	//   ....[3]....
        /*00a4*/ 	.word	0xffffffff


	//   ....[4]....
        /*00a8*/ 	.word	0xffffffff


	//   ....[5]....
        /*00ac*/ 	.word	0xffffffff


	//   ....[6]....
        /*00b0*/ 	.word	0xffffffff


	//   ....[7]....
        /*00b4*/ 	.word	0xffffffff


	//   ....[8]....
        /*00b8*/ 	.word	0xffffffff


	//   ....[9]....
        /*00bc*/ 	.word	0xffffffff


	//   ....[10]....
        /*00c0*/ 	.word	0xffffffff


	//   ....[11]....
        /*00c4*/ 	.word	0xffffffff


	//   ....[12]....
        /*00c8*/ 	.word	0xffffffff


	//   ....[13]....
        /*00cc*/ 	.word	0xffffffff


	//   ....[14]....
        /*00d0*/ 	.word	0xffffffff


	//   ....[15]....
        /*00d4*/ 	.word	0xffffffff


	//   ....[16]....
        /*00d8*/ 	.word	0xffffffff


	//   ....[17]....
        /*00dc*/ 	.word	0xffffffff


	//   ....[18]....
        /*00e0*/ 	.word	0xffffffff


	//   ....[19]....
        /*00e4*/ 	.word	0xffffffff


	//   ....[20]....
        /*00e8*/ 	.word	0xffffffff


	//   ....[21]....
        /*00ec*/ 	.word	0xffffffff


	//   ....[22]....
        /*00f0*/ 	.word	0xffffffff


	//   ....[23]....
        /*00f4*/ 	.word	0xffffffff


	//   ....[24]....
        /*00f8*/ 	.word	0xffffffff


	//   ....[25]....
        /*00fc*/ 	.word	0xffffffff


	//   ....[26]....
        /*0100*/ 	.word	0xffffffff


	//   ....[27]....
        /*0104*/ 	.word	0xffffffff


	//   ....[28]....
        /*0108*/ 	.word	0xffffffff


	//   ....[29]....
        /*010c*/ 	.word	0xffffffff


	//   ....[30]....
        /*0110*/ 	.word	0xffffffff


	//   ....[31]....
        /*0114*/ 	.word	0xffffffff


	//   ....[32]....
        /*0118*/ 	.word	0xffffffff


	//   ....[33]....
        /*011c*/ 	.word	0xffffffff


	//   ....[34]....
        /*0120*/ 	.word	0xffffffff


	//   ....[35]....
        /*0124*/ 	.word	0xffffffff


	//   ....[36]....
        /*0128*/ 	.word	0xffffffff


	//   ....[37]....
        /*012c*/ 	.word	0xffffffff


	//   ....[38]....
        /*0130*/ 	.word	0xffffffff


	//   ....[39]....
        /*0134*/ 	.word	0xffffffff


	//   ....[40]....
        /*0138*/ 	.word	0xffffffff


	//   ....[41]....
        /*013c*/ 	.word	0xffffffff


	//   ....[42]....
        /*0140*/ 	.word	0xffffffff


	//   ....[43]....
        /*0144*/ 	.word	0xffffffff


	//   ....[44]....
        /*0148*/ 	.word	0xffffffff


	//   ....[45]....
        /*014c*/ 	.word	0xffffffff


	//   ....[46]....
        /*0150*/ 	.word	0xffffffff


	//   ....[47]....
        /*0154*/ 	.word	0xffffffff


	//   ....[48]....
        /*0158*/ 	.word	0xffffffff


	//   ....[49]....
        /*015c*/ 	.word	0xffffffff


	//   ....[50]....
        /*0160*/ 	.word	0xffffffff


	//   ....[51]....
        /*0164*/ 	.word	0xffffffff


	//   ....[52]....
        /*0168*/ 	.word	0xffffffff


	//   ....[53]....
        /*016c*/ 	.word	0xffffffff


	//   ....[54]....
        /*0170*/ 	.word	0xffffffff


	//   ....[55]....
        /*0174*/ 	.word	0xffffffff


	//   ....[56]....
        /*0178*/ 	.word	0xffffffff


	//   ....[57]....
        /*017c*/ 	.word	0xffffffff


	//   ....[58]....
        /*0180*/ 	.word	0xffffffff


	//   ....[59]....
        /*0184*/ 	.word	0xffffffff


	//   ....[60]....
        /*0188*/ 	.word	0x05000015


	//   ....[61]....
        /*018c*/ 	.word	0x05000015


	//   ....[62]....
        /*0190*/ 	.word	0x05000015


	//   ....[63]....
        /*0194*/ 	.word	0x05000015


	//   ....[64]....
        /*0198*/ 	.word	0x05000015


	//   ....[65]....
        /*019c*/ 	.word	0x05000015


	//   ....[66]....
        /*01a0*/ 	.word	0x05000015


	//   ....[67]....
        /*01a4*/ 	.word	0x05000015


	//   ....[68]....
        /*01a8*/ 	.word	0x05000015


	//   ....[69]....
        /*01ac*/ 	.word	0x05000015


	//   ....[70]....
        /*01b0*/ 	.word	0x05000015


	//   ....[71]....
        /*01b4*/ 	.word	0x05000015


	//   ....[72]....
        /*01b8*/ 	.word	0x05000015


	//   ....[73]....
        /*01bc*/ 	.word	0x05000015


	//   ....[74]....
        /*01c0*/ 	.word	0x05000015


	//   ....[75]....
        /*01c4*/ 	.word	0x05000015


	//   ....[76]....
        /*01c8*/ 	.word	0x05000015


	//   ....[77]....
        /*01cc*/ 	.word	0x05000015


	//   ....[78]....
        /*01d0*/ 	.word	0x05000015


	//   ....[79]....
        /*01d4*/ 	.word	0x05000015


	//   ....[80]....
        /*01d8*/ 	.word	0x05000015


	//   ....[81]....
        /*01dc*/ 	.word	0x05000015


	//   ....[82]....
        /*01e0*/ 	.word	0x05000015


	//   ....[83]....
        /*01e4*/ 	.word	0x05000015


	//   ....[84]....
        /*01e8*/ 	.word	0x05000015


	//   ....[85]....
        /*01ec*/ 	.word	0x05000015


	//   ....[86]....
        /*01f0*/ 	.word	0x05000015


	//   ....[87]....
        /*01f4*/ 	.word	0x05000015


	//   ....[88]....
        /*01f8*/ 	.word	0x05000015


	//   ....[89]....
        /*01fc*/ 	.word	0x05000015


	//   ....[90]....
        /*0200*/ 	.word	0x05000015


	//   ....[91]....
        /*0204*/ 	.word	0x05000015


	//   ....[92]....
        /*0208*/ 	.word	0x05000015


	//   ....[93]....
        /*020c*/ 	.word	0x05000015


	//   ....[94]....
        /*0210*/ 	.word	0x05000015


	//   ....[95]....
        /*0214*/ 	.word	0x05000015


	//----- nvinfo : EIATTR_COOP_GROUP_INSTR_OFFSETS
	.align		4
.L_134:
        /*0218*/ 	.byte	0x04, 0x28
        /*021a*/ 	.short	(.L_136 - .L_135)


	//   ....[0]....
.L_135:
        /*021c*/ 	.word	0x00000510


	//   ....[1]....
        /*0220*/ 	.word	0x000006d0


	//   ....[2]....
        /*0224*/ 	.word	0x000006f0


	//   ....[3]....
        /*0228*/ 	.word	0x00000710


	//   ....[4]....
        /*022c*/ 	.word	0x00000730


	//   ....[5]....
        /*0230*/ 	.word	0x00000750


	//   ....[6]....
        /*0234*/ 	.word	0x00000b40


	//   ....[7]....
        /*0238*/ 	.word	0x00000b60


	//   ....[8]....
        /*023c*/ 	.word	0x00000b80


	//   ....[9]....
        /*0240*/ 	.word	0x00000ba0


	//   ....[10]....
        /*0244*/ 	.word	0x00000bc0


	//   ....[11]....
        /*0248*/ 	.word	0x00000f70


	//   ....[12]....
        /*024c*/ 	.word	0x00001140


	//   ....[13]....
        /*0250*/ 	.word	0x000011a0


	//   ....[14]....
        /*0254*/ 	.word	0x00001240


	//   ....[15]....
        /*0258*/ 	.word	0x000012b0


	//   ....[16]....
        /*025c*/ 	.word	0x00001300


	//   ....[17]....
        /*0260*/ 	.word	0x00001340


	//   ....[18]....
        /*0264*/ 	.word	0x00001380


	//   ....[19]....
        /*0268*/ 	.word	0x00001390


	//   ....[20]....
        /*026c*/ 	.word	0x00001470


	//   ....[21]....
        /*0270*/ 	.word	0x00001640


	//   ....[22]....
        /*0274*/ 	.word	0x00001690


	//   ....[23]....
        /*0278*/ 	.word	0x000016f0


	//   ....[24]....
        /*027c*/ 	.word	0x00001750


	//   ....[25]....
        /*0280*/ 	.word	0x00001790


	//   ....[26]....
        /*0284*/ 	.word	0x000017d0


	//   ....[27]....
        /*0288*/ 	.word	0x00001810


	//   ....[28]....
        /*028c*/ 	.word	0x00001820


	//   ....[29]....
        /*0290*/ 	.word	0x00001cd0


	//   ....[30]....
        /*0294*/ 	.word	0x000027b0


	//   ....[31]....
        /*0298*/ 	.word	0x00002970


	//   ....[32]....
        /*029c*/ 	.word	0x00002990


	//   ....[33]....
        /*02a0*/ 	.word	0x000029b0


	//   ....[34]....
        /*02a4*/ 	.word	0x000029d0


	//   ....[35]....
        /*02a8*/ 	.word	0x000029f0


	//   ....[36]....
        /*02ac*/ 	.word	0x00002d70


	//   ....[37]....
        /*02b0*/ 	.word	0x00002d90


	//   ....[38]....
        /*02b4*/ 	.word	0x00002db0


	//   ....[39]....
        /*02b8*/ 	.word	0x00002dd0


	//   ....[40]....
        /*02bc*/ 	.word	0x00002df0


	//   ....[41]....
        /*02c0*/ 	.word	0x000031a0


	//   ....[42]....
        /*02c4*/ 	.word	0x00003370


	//   ....[43]....
        /*02c8*/ 	.word	0x000033d0


	//   ....[44]....
        /*02cc*/ 	.word	0x00003440


	//   ....[45]....
        /*02d0*/ 	.word	0x000034b0


	//   ....[46]....
        /*02d4*/ 	.word	0x00003500


	//   ....[47]....
        /*02d8*/ 	.word	0x00003550


	//   ....[48]....
        /*02dc*/ 	.word	0x000035b0


	//   ....[49]....
        /*02e0*/ 	.word	0x000035c0


	//   ....[50]....
        /*02e4*/ 	.word	0x00003680


	//   ....[51]....
        /*02e8*/ 	.word	0x00003850


	//   ....[52]....
        /*02ec*/ 	.word	0x000038a0


	//   ....[53]....
        /*02f0*/ 	.word	0x00003910


	//   ....[54]....
        /*02f4*/ 	.word	0x00003970


	//   ....[55]....
        /*02f8*/ 	.word	0x000039c0


	//   ....[56]....
        /*02fc*/ 	.word	0x00003a20


	//   ....[57]....
        /*0300*/ 	.word	0x00003a60


	//   ....[58]....
        /*0304*/ 	.word	0x00003a70


	//   ....[59]....
        /*0308*/ 	.word	0x00003ee0


	//   ....[60]....
        /*030c*/ 	.word	0x00004560


	//   ....[61]....
        /*0310*/ 	.word	0x000045e0


	//   ....[62]....
        /*0314*/ 	.word	0x00004670


	//   ....[63]....
        /*0318*/ 	.word	0x00004760


	//   ....[64]....
        /*031c*/ 	.word	0x00004800


	//   ....[65]....
        /*0320*/ 	.word	0x00004880


	//   ....[66]....
        /*0324*/ 	.word	0x00004910


	//   ....[67]....
        /*0328*/ 	.word	0x00004990


	//   ....[68]....
        /*032c*/ 	.word	0x000049c0


	//   ....[69]....
        /*0330*/ 	.word	0x00004a70


	//   ....[70]....
        /*0334*/ 	.word	0x00004af0


	//   ....[71]....
        /*0338*/ 	.word	0x00004b70


	//   ....[72]....
        /*033c*/ 	.word	0x00004c30


	//   ....[73]....
        /*0340*/ 	.word	0x00004cc0


	//   ....[74]....
        /*0344*/ 	.word	0x00004d40


	//   ....[75]....
        /*0348*/ 	.word	0x00004dc0


	//   ....[76]....
        /*034c*/ 	.word	0x00004e40


	//   ....[77]....
        /*0350*/ 	.word	0x00004ea0


	//   ....[78]....
        /*0354*/ 	.word	0x00004f10


	//   ....[79]....
        /*0358*/ 	.word	0x00004f90


	//   ....[80]....
        /*035c*/ 	.word	0x00005020


	//   ....[81]....
        /*0360*/ 	.word	0x000050d0


	//   ....[82]....
        /*0364*/ 	.word	0x00005180


	//   ....[83]....
        /*0368*/ 	.word	0x00005210


	//   ....[84]....
        /*036c*/ 	.word	0x000052a0


	//   ....[85]....
        /*0370*/ 	.word	0x00005340


	//   ....[86]....
        /*0374*/ 	.word	0x00005370


	//   ....[87]....
        /*0378*/ 	.word	0x00005420


	//   ....[88]....
        /*037c*/ 	.word	0x000054a0


	//   ....[89]....
        /*0380*/ 	.word	0x00005520


	//   ....[90]....
        /*0384*/ 	.word	0x000055e0


	//   ....[91]....
        /*0388*/ 	.word	0x00005690


	//   ....[92]....
        /*038c*/ 	.word	0x00005720


	//   ....[93]....
        /*0390*/ 	.word	0x000057a0


	//   ....[94]....
        /*0394*/ 	.word	0x00005830


	//   ....[95]....
        /*0398*/ 	.word	0x00005890


	//----- nvinfo : EIATTR_VRC_CTA_INIT_COUNT
	.align		4
.L_136:
        /*039c*/ 	.byte	0x02, 0x4a
	.zero		1
	.zero		1


	//----- nvinfo : EIATTR_EXIT_INSTR_OFFSETS
	.align		4
        /*03a0*/ 	.byte	0x04, 0x1c
        /*03a2*/ 	.short	(.L_138 - .L_137)


	//   ....[0]....
.L_137:
        /*03a4*/ 	.word	0x00001fa0


	//   ....[1]....
        /*03a8*/ 	.word	0x00001fc0


	//   ....[2]....
        /*03ac*/ 	.word	0x000044f0


	//   ....[3]....
        /*03b0*/ 	.word	0x00004510


	//----- nvinfo : EIATTR_MAX_THREADS
	.align		4
.L_138:
        /*03b4*/ 	.byte	0x04, 0x05
        /*03b6*/ 	.short	(.L_140 - .L_139)
.L_139:
        /*03b8*/ 	.word	0x00000180
        /*03bc*/ 	.word	0x00000001
        /*03c0*/ 	.word	0x00000001


	//----- nvinfo : EIATTR_CRS_STACK_SIZE
	.align		4
.L_140:
        /*03c4*/ 	.byte	0x04, 0x1e
        /*03c6*/ 	.short	(.L_142 - .L_141)
.L_141:
        /*03c8*/ 	.word	0x00000000


	//----- nvinfo : EIATTR_CBANK_PARAM_SIZE
	.align		4
.L_142:
        /*03cc*/ 	.byte	0x03, 0x19
        /*03ce*/ 	.short	0x0034


	//----- nvinfo : EIATTR_PARAM_CBANK
	.align		4
        /*03d0*/ 	.byte	0x04, 0x0a
        /*03d2*/ 	.short	(.L_144 - .L_143)
	.align		4
.L_143:
        /*03d4*/ 	.word	index@(.nv.constant0._ZN3cub18CUB_300001_SM_10006detail4scan16DeviceScanKernelINS2_10policy_hubIjjjjN4cuda3std3__44plusIvEEE10Policy1000EN6thrust24THRUST_300001_SM_1000_NS6detail15normal_iteratorINSD_10device_ptrIjEEEESI_NS0_13ScanTileStateIjLb1EEES9_NS1_10InputValueIjPjEEjjLb0EjEEvT0_T1_T2_iT3_T4_T5_)
        /*03d8*/ 	.short	0x0380
        /*03da*/ 	.short	0x0034


	//----- nvinfo : EIATTR_SW_WAR
	.align		4
.L_144:
        /*03dc*/ 	.byte	0x04, 0x36
        /*03de*/ 	.short	(.L_146 - .L_145)
.L_145:
        /*03e0*/ 	.word	0x00000008
.L_146:


//--------------------- .nv.info._ZN3cub18CUB_300001_SM_10006detail4scan20DeviceScanInitKernelINS0_13ScanTileStateIjLb1EEEEEvT_i --------------------------
	.section	.nv.info._ZN3cub18CUB_300001_SM_10006detail4scan20DeviceScanInitKernelINS0_13ScanTileStateIjLb1EEEEEvT_i,"",@"SHT_CUDA_INFO"
	.sectionflags	@""
	.align	4


	//----- nvinfo : EIATTR_CUDA_API_VERSION
	.align		4
        /*0000*/ 	.byte	0x04, 0x37
        /*0002*/ 	.short	(.L_148 - .L_147)
.L_147:
        /*0004*/ 	.word	0x00000082


	//----- nvinfo : EIATTR_KPARAM_INFO
	.align		4
.L_148:
        /*0008*/ 	.byte	0x04, 0x17
        /*000a*/ 	.short	(.L_150 - .L_149)
.L_149:
        /*000c*/ 	.word	0x00000000
        /*0010*/ 	.short	0x0001
        /*0012*/ 	.short	0x0008
        /*0014*/ 	.byte	0x00, 0xf0, 0x11, 0x00


	//----- nvinfo : EIATTR_KPARAM_INFO
	.align		4
.L_150:
        /*0018*/ 	.byte	0x04, 0x17
        /*001a*/ 	.short	(.L_152 - .L_151)
.L_151:
        /*001c*/ 	.word	0x00000000
        /*0020*/ 	.short	0x0000
        /*0022*/ 	.short	0x0000
        /*0024*/ 	.byte	0x00, 0xf0, 0x21, 0x00


	//----- nvinfo : EIATTR_SPARSE_MMA_MASK
	.align		4
.L_152:
        /*0028*/ 	.byte	0x03, 0x50
        /*002a*/ 	.short	0x0000


	//----- nvinfo : EIATTR_MAXREG_COUNT
	.align		4
        /*002c*/ 	.byte	0x03, 0x1b
        /*002e*/ 	.short	0x00ff


	//----- nvinfo : EIATTR_MERCURY_ISA_VERSION
	.align		4
        /*0030*/ 	.byte	0x03, 0x5f
        /*0032*/ 	.short	0x0101


	//----- nvinfo : EIATTR_VRC_CTA_INIT_COUNT
	.align		4
        /*0034*/ 	.byte	0x02, 0x4a
	.zero		1
	.zero		1


	//----- nvinfo : EIATTR_EXIT_INSTR_OFFSETS
	.align		4
        /*0038*/ 	.byte	0x04, 0x1c
        /*003a*/ 	.short	(.L_154 - .L_153)


	//   ....[0]....
.L_153:
        /*003c*/ 	.word	0x000000f0


	//   ....[1]....
        /*0040*/ 	.word	0x00000130


	//----- nvinfo : EIATTR_CBANK_PARAM_SIZE
	.align		4
.L_154:
        /*0044*/ 	.byte	0x03, 0x19
        /*0046*/ 	.short	0x000c


	//----- nvinfo : EIATTR_PARAM_CBANK
	.align		4
        /*0048*/ 	.byte	0x04, 0x0a
        /*004a*/ 	.short	(.L_156 - .L_155)
	.align		4
.L_155:
        /*004c*/ 	.word	index@(.nv.constant0._ZN3cub18CUB_300001_SM_10006detail4scan20DeviceScanInitKernelINS0_13ScanTileStateIjLb1EEEEEvT_i)
        /*0050*/ 	.short	0x0380
        /*0052*/ 	.short	0x000c


	//----- nvinfo : EIATTR_SW_WAR
	.align		4
.L_156:
        /*0054*/ 	.byte	0x04, 0x36
        /*0056*/ 	.short	(.L_158 - .L_157)
.L_157:
        /*0058*/ 	.word	0x00000008
.L_158:


//--------------------- .nv.info._ZN3cub18CUB_300001_SM_10006detail8for_each13static_kernelINS2_12policy_hub_t12policy_500_tEmN6thrust24THRUST_300001_SM_1000_NS8cuda_cub20__uninitialized_fill7functorINS7_10device_ptrIjEEjEEEEvT0_T1_ --------------------------
	.section	.nv.info._ZN3cub18CUB_300001_SM_10006detail8for_each13static_kernelINS2_12policy_hub_t12policy_500_tEmN6thrust24THRUST_300001_SM_1000_NS8cuda_cub20__uninitialized_fill7functorINS7_10device_ptrIjEEjEEEEvT0_T1_,"",@"SHT_CUDA_INFO"
	.sectionflags	@""
	.align	4


	//----- nvinfo : EIATTR_CUDA_API_VERSION
	.align		4
        /*0000*/ 	.byte	0x04, 0x37
        /*0002*/ 	.short	(.L_160 - .L_159)
.L_159:
        /*0004*/ 	.word	0x00000082


	//----- nvinfo : EIATTR_KPARAM_INFO
	.align		4
.L_160:
        /*0008*/ 	.byte	0x04, 0x17
        /*000a*/ 	.short	(.L_162 - .L_161)
.L_161:
        /*000c*/ 	.word	0x00000000
        /*0010*/ 	.short	0x0001
        /*0012*/ 	.short	0x0008
        /*0014*/ 	.byte	0x00, 0xf0, 0x41, 0x00


	//----- nvinfo : EIATTR_KPARAM_INFO
	.align		4
.L_162:
        /*0018*/ 	.byte	0x04, 0x17
        /*001a*/ 	.short	(.L_164 - .L_163)
.L_163:
        /*001c*/ 	.word	0x00000000
        /*0020*/ 	.short	0x0000
        /*0022*/ 	.short	0x0000
        /*0024*/ 	.byte	0x00, 0xf0, 0x21, 0x00


	//----- nvinfo : EIATTR_SPARSE_MMA_MASK
	.align		4
.L_164:
        /*0028*/ 	.byte	0x03, 0x50
        /*002a*/ 	.short	0x0000


	//----- nvinfo : EIATTR_MAXREG_COUNT
	.align		4
        /*002c*/ 	.byte	0x03, 0x1b
        /*002e*/ 	.short	0x00ff


	//----- nvinfo : EIATTR_MERCURY_ISA_VERSION
	.align		4
        /*0030*/ 	.byte	0x03, 0x5f
        /*0032*/ 	.short	0x0101


	//----- nvinfo : EIATTR_VRC_CTA_INIT_COUNT
	.align		4
        /*0034*/ 	.byte	0x02, 0x4a
	.zero		1
	.zero		1


	//----- nvinfo : EIATTR_EXIT_INSTR_OFFSETS
	.align		4
        /*0038*/ 	.byte	0x04, 0x1c
        /*003a*/ 	.short	(.L_166 - .L_165)


	//   ....[0]....
.L_165:
        /*003c*/ 	.word	0x00000130


	//   ....[1]....
        /*0040*/ 	.word	0x00000230


	//   ....[2]....
        /*0044*/ 	.word	0x00000260


	//----- nvinfo : EIATTR_MAX_THREADS
	.align		4
.L_166:
        /*0048*/ 	.byte	0x04, 0x05
        /*004a*/ 	.short	(.L_168 - .L_167)
.L_167:
        /*004c*/ 	.word	0x00000100
        /*0050*/ 	.word	0x00000001
        /*0054*/ 	.word	0x00000001


	//----- nvinfo : EIATTR_CBANK_PARAM_SIZE
	.align		4
.L_168:
        /*0058*/ 	.byte	0x03, 0x19
        /*005a*/ 	.short	0x0018


	//----- nvinfo : EIATTR_PARAM_CBANK
	.align		4
        /*005c*/ 	.byte	0x04, 0x0a
        /*005e*/ 	.short	(.L_170 - .L_169)
	.align		4
.L_169:
        /*0060*/ 	.word	index@(.nv.constant0._ZN3cub18CUB_300001_SM_10006detail8for_each13static_kernelINS2_12policy_hub_t12policy_500_tEmN6thrust24THRUST_300001_SM_1000_NS8cuda_cub20__uninitialized_fill7functorINS7_10device_ptrIjEEjEEEEvT0_T1_)
        /*0064*/ 	.short	0x0380
        /*0066*/ 	.short	0x0018


	//----- nvinfo : EIATTR_SW_WAR
	.align		4
.L_170:
        /*0068*/ 	.byte	0x04, 0x36
        /*006a*/ 	.short	(.L_172 - .L_171)
.L_171:
        /*006c*/ 	.word	0x00000008
.L_172:


//--------------------- .nv.info._ZN3cub18CUB_300001_SM_10006detail11EmptyKernelIvEEvv --------------------------
	.section	.nv.info._ZN3cub18CUB_300001_SM_10006detail11EmptyKernelIvEEvv,"",@"SHT_CUDA_INFO"
	.sectionflags	@""
	.align	4


	//----- nvinfo : EIATTR_CUDA_API_VERSION
	.align		4
        /*0000*/ 	.byte	0x04, 0x37
        /*0002*/ 	.short	(.L_174 - .L_173)
.L_173:
        /*0004*/ 	.word	0x00000082


	//----- nvinfo : EIATTR_SPARSE_MMA_MASK
	.align		4
.L_174:
        /*0008*/ 	.byte	0x03, 0x50
        /*000a*/ 	.short	0x0000


	//----- nvinfo : EIATTR_MAXREG_COUNT
	.align		4
        /*000c*/ 	.byte	0x03, 0x1b
        /*000e*/ 	.short	0x00ff


	//----- nvinfo : EIATTR_MERCURY_ISA_VERSION
	.align		4
        /*0010*/ 	.byte	0x03, 0x5f
        /*0012*/ 	.short	0x0101


	//----- nvinfo : EIATTR_VRC_CTA_INIT_COUNT
	.align		4
        /*0014*/ 	.byte	0x02, 0x4a
	.zero		1
	.zero		1


	//----- nvinfo : EIATTR_EXIT_INSTR_OFFSETS
	.align		4
        /*0018*/ 	.byte	0x04, 0x1c
        /*001a*/ 	.short	(.L_176 - .L_175)


	//   ....[0]....
.L_175:
        /*001c*/ 	.word	0x00000010


	//----- nvinfo : EIATTR_SW_WAR
	.align		4
.L_176:
        /*0020*/ 	.byte	0x04, 0x36
        /*0022*/ 	.short	(.L_178 - .L_177)
.L_177:
        /*0024*/ 	.word	0x00000008
.L_178:


//--------------------- .nv.info._Z22cuda_adjust_block_sumsPjS_m --------------------------
	.section	.nv.info._Z22cuda_adjust_block_sumsPjS_m,"",@"SHT_CUDA_INFO"
	.sectionflags	@""
	.align	4


	//----- nvinfo : EIATTR_CUDA_API_VERSION
	.align		4
        /*0000*/ 	.byte	0x04, 0x37
        /*0002*/ 	.short	(.L_180 - .L_179)
.L_179:
        /*0004*/ 	.word	0x00000082


	//----- nvinfo : EIATTR_KPARAM_INFO
	.align		4
.L_180:
        /*0008*/ 	.byte	0x04, 0x17
        /*000a*/ 	.short	(.L_182 - .L_181)
.L_181:
        /*000c*/ 	.word	0x00000000
        /*0010*/ 	.short	0x0002
        /*0012*/ 	.short	0x0010
        /*0014*/ 	.byte	0x00, 0xf0, 0x21, 0x00


	//----- nvinfo : EIATTR_KPARAM_INFO
	.align		4
.L_182:
        /*0018*/ 	.byte	0x04, 0x17
        /*001a*/ 	.short	(.L_184 - .L_183)
.L_183:
        /*001c*/ 	.word	0x00000000
        /*0020*/ 	.short	0x0001
        /*0022*/ 	.short	0x0008
        /*0024*/ 	.byte	0x00, 0xf5, 0x21, 0x00


	//----- nvinfo : EIATTR_KPARAM_INFO
	.align		4
.L_184:
        /*0028*/ 	.byte	0x04, 0x17
        /*002a*/ 	.short	(.L_186 - .L_185)
.L_185:
        /*002c*/ 	.word	0x00000000
        /*0030*/ 	.short	0x0000
        /*0032*/ 	.short	0x0000
        /*0034*/ 	.byte	0x00, 0xf5, 0x21, 0x00


	//----- nvinfo : EIATTR_SPARSE_MMA_MASK
	.align		4
.L_186:
        /*0038*/ 	.byte	0x03, 0x50
        /*003a*/ 	.short	0x0000


	//----- nvinfo : EIATTR_MAXREG_COUNT
	.align		4
        /*003c*/ 	.byte	0x03, 0x1b
        /*003e*/ 	.short	0x00ff


	//----- nvinfo : EIATTR_MERCURY_ISA_VERSION
	.align		4
        /*0040*/ 	.byte	0x03, 0x5f
        /*0042*/ 	.short	0x0101


	//----- nvinfo : EIATTR_VRC_CTA_INIT_COUNT
	.align		4
        /*0044*/ 	.byte	0x02, 0x4a
	.zero		1
	.zero		1


	//----- nvinfo : EIATTR_EXIT_INSTR_OFFSETS
	.align		4
        /*0048*/ 	.byte	0x04, 0x1c
        /*004a*/ 	.short	(.L_188 - .L_187)


	//   ....[0]....
.L_187:
        /*004c*/ 	.word	0x00000690


	//   ....[1]....
        /*0050*/ 	.word	0x00000700


	//----- nvinfo : EIATTR_CBANK_PARAM_SIZE
	.align		4
.L_188:
        /*0054*/ 	.byte	0x03, 0x19
        /*0056*/ 	.short	0x0018


	//----- nvinfo : EIATTR_PARAM_CBANK
	.align		4
        /*0058*/ 	.byte	0x04, 0x0a
        /*005a*/ 	.short	(.L_190 - .L_189)
	.align		4
.L_189:
        /*005c*/ 	.word	index@(.nv.constant0._Z22cuda_adjust_block_sumsPjS_m)
        /*0060*/ 	.short	0x0380
        /*0062*/ 	.short	0x0018


	//----- nvinfo : EIATTR_SW_WAR
	.align		4
.L_190:
        /*0064*/ 	.byte	0x04, 0x36
        /*0066*/ 	.short	(.L_192 - .L_191)
.L_191:
        /*0068*/ 	.word	0x00000008
.L_192:


//--------------------- .nv.info._Z28cuda_blockwise_exclusive_sumPKjPjS1_m --------------------------
	.section	.nv.info._Z28cuda_blockwise_exclusive_sumPKjPjS1_m,"",@"SHT_CUDA_INFO"
	.sectionflags	@""
	.align	4


	//----- nvinfo : EIATTR_CUDA_API_VERSION
	.align		4
        /*0000*/ 	.byte	0x04, 0x37
        /*0002*/ 	.short	(.L_194 - .L_193)
.L_193:
        /*0004*/ 	.word	0x00000082


	//----- nvinfo : EIATTR_KPARAM_INFO
	.align		4
.L_194:
        /*0008*/ 	.byte	0x04, 0x17
        /*000a*/ 	.short	(.L_196 - .L_195)
.L_195:
        /*000c*/ 	.word	0x00000000
        /*0010*/ 	.short	0x0003
        /*0012*/ 	.short	0x0018
        /*0014*/ 	.byte	0x00, 0xf0, 0x21, 0x00


	//----- nvinfo : EIATTR_KPARAM_INFO
	.align		4
.L_196:
        /*0018*/ 	.byte	0x04, 0x17
        /*001a*/ 	.short	(.L_198 - .L_197)
.L_197:
        /*001c*/ 	.word	0x00000000
        /*0020*/ 	.short	0x0002
        /*0022*/ 	.short	0x0010
        /*0024*/ 	.byte	0x00, 0xf5, 0x21, 0x00


	//----- nvinfo : EIATTR_KPARAM_INFO
	.align		4
.L_198:
        /*0028*/ 	.byte	0x04, 0x17
        /*002a*/ 	.short	(.L_200 - .L_199)
.L_199:
        /*002c*/ 	.word	0x00000000
        /*0030*/ 	.short	0x0001
        /*0032*/ 	.short	0x0008
        /*0034*/ 	.byte	0x00, 0xf5, 0x21, 0x00


	//----- nvinfo : EIATTR_KPARAM_INFO
	.align		4
.L_200:
        /*0038*/ 	.byte	0x04, 0x17
        /*003a*/ 	.short	(.L_202 - .L_201)
.L_201:
        /*003c*/ 	.word	0x00000000
        /*0040*/ 	.short	0x0000
        /*0042*/ 	.short	0x0000
        /*0044*/ 	.byte	0x00, 0xf5, 0x21, 0x00


	//----- nvinfo : EIATTR_SPARSE_MMA_MASK
	.align		4
.L_202:
        /*0048*/ 	.byte	0x03, 0x50
        /*004a*/ 	.short	0x0000


	//----- nvinfo : EIATTR_MAXREG_COUNT
	.align		4
        /*004c*/ 	.byte	0x03, 0x1b
        /*004e*/ 	.short	0x00ff


	//----- nvinfo : EIATTR_NUM_BARRIERS
	.align		4
        /*0050*/ 	.byte	0x02, 0x4c
        /*0052*/ 	.byte	0x01
	.zero		1


	//----- nvinfo : EIATTR_MERCURY_ISA_VERSION
	.align		4
        /*0054*/ 	.byte	0x03, 0x5f
        /*0056*/ 	.short	0x0101


	//----- nvinfo : EIATTR_VRC_CTA_INIT_COUNT
	.align		4
        /*0058*/ 	.byte	0x02, 0x4a
	.zero		1
	.zero		1


	//----- nvinfo : EIATTR_EXIT_INSTR_OFFSETS
	.align		4
        /*005c*/ 	.byte	0x04, 0x1c
        /*005e*/ 	.short	(.L_204 - .L_203)


	//   ....[0]....
.L_203:
        /*0060*/ 	.word	0x00000330


	//   ....[1]....
        /*0064*/ 	.word	0x00000380


	//----- nvinfo : EIATTR_CBANK_PARAM_SIZE
	.align		4
.L_204:
        /*0068*/ 	.byte	0x03, 0x19
        /*006a*/ 	.short	0x0020


	//----- nvinfo : EIATTR_PARAM_CBANK
	.align		4
        /*006c*/ 	.byte	0x04, 0x0a
        /*006e*/ 	.short	(.L_206 - .L_205)
	.align		4
.L_205:
        /*0070*/ 	.word	index@(.nv.constant0._Z28cuda_blockwise_exclusive_sumPKjPjS1_m)
        /*0074*/ 	.short	0x0380
        /*0076*/ 	.short	0x0020


	//----- nvinfo : EIATTR_SW_WAR
	.align		4
.L_206:
        /*0078*/ 	.byte	0x04, 0x36
        /*007a*/ 	.short	(.L_208 - .L_207)
.L_207:
        /*007c*/ 	.word	0x00000008
.L_208:


//--------------------- .nv.callgraph             --------------------------
	.section	.nv.callgraph,"",@"SHT_CUDA_CALLGRAPH"
	.align	4
	.sectionentsize	8
	.align		4
        /*0000*/ 	.word	0x00000000
	.align		4
        /*0004*/ 	.word	0xffffffff
	.align		4
        /*0008*/ 	.word	0x00000000
	.align		4
        /*000c*/ 	.word	0xfffffffe
	.align		4
        /*0010*/ 	.word	0x00000000
	.align		4
        /*0014*/ 	.word	0xfffffffd
	.align		4
        /*0018*/ 	.word	0x00000000
	.align		4
        /*001c*/ 	.word	0xfffffffc


//--------------------- .nv.constant4             --------------------------
	.section	.nv.constant4,"a",@progbits
	.align	8
	.align		8
.nv.constant4:
        /*0000*/ 	.dword	_ZN34_INTERNAL_a1076422_4_k_cu_602934774cuda3std3__45__cpo5beginE
	.align		8
        /*0008*/ 	.dword	_ZN34_INTERNAL_a1076422_4_k_cu_602934774cuda3std3__45__cpo3endE
	.align		8
        /*0010*/ 	.dword	_ZN34_INTERNAL_a1076422_4_k_cu_602934774cuda3std3__45__cpo6cbeginE
	.align		8
        /*0018*/ 	.dword	_ZN34_INTERNAL_a1076422_4_k_cu_602934774cuda3std3__45__cpo4cendE
	.align		8
        /*0020*/ 	.dword	_ZN34_INTERNAL_a1076422_4_k_cu_602934774cuda3std3__45__cpo6rbeginE
	.align		8
        /*0028*/ 	.dword	_ZN34_INTERNAL_a1076422_4_k_cu_602934774cuda3std3__45__cpo4rendE
	.align		8
        /*0030*/ 	.dword	_ZN34_INTERNAL_a1076422_4_k_cu_602934774cuda3std3__45__cpo7crbeginE
	.align		8
        /*0038*/ 	.dword	_ZN34_INTERNAL_a1076422_4_k_cu_602934774cuda3std3__45__cpo5crendE
	.align		8
        /*0040*/ 	.dword	_ZN34_INTERNAL_a1076422_4_k_cu_602934774cuda3std3__436_GLOBAL__N__a1076422_4_k_cu_602934776ignoreE
	.align		8
        /*0048*/ 	.dword	_ZN34_INTERNAL_a1076422_4_k_cu_602934774cuda3std3__419piecewise_constructE
	.align		8
        /*0050*/ 	.dword	_ZN34_INTERNAL_a1076422_4_k_cu_602934774cuda3std3__48in_placeE
	.align		8
        /*0058*/ 	.dword	_ZN34_INTERNAL_a1076422_4_k_cu_602934774cuda3std3__420unreachable_sentinelE
	.align		8
        /*0060*/ 	.dword	_ZN34_INTERNAL_a1076422_4_k_cu_602934774cuda3std3__47nulloptE
	.align		8
        /*0068*/ 	.dword	_ZN34_INTERNAL_a1076422_4_k_cu_602934774cuda3std3__48unexpectE
	.align		8
        /*0070*/ 	.dword	_ZN34_INTERNAL_a1076422_4_k_cu_602934774cuda3std6ranges3__45__cpo4swapE
	.align		8
        /*0078*/ 	.dword	_ZN34_INTERNAL_a1076422_4_k_cu_602934774cuda3std6ranges3__45__cpo9iter_moveE
	.align		8
        /*0080*/ 	.dword	_ZN34_INTERNAL_a1076422_4_k_cu_602934774cuda3std6ranges3__45__cpo5beginE
	.align		8
        /*0088*/ 	.dword	_ZN34_INTERNAL_a1076422_4_k_cu_602934774cuda3std6ranges3__45__cpo3endE
	.align		8
        /*0090*/ 	.dword	_ZN34_INTERNAL_a1076422_4_k_cu_602934774cuda3std6ranges3__45__cpo6cbeginE
	.align		8
        /*0098*/ 	.dword	_ZN34_INTERNAL_a1076422_4_k_cu_602934774cuda3std6ranges3__45__cpo4cendE
	.align		8
        /*00a0*/ 	.dword	_ZN34_INTERNAL_a1076422_4_k_cu_602934774cuda3std6ranges3__45__cpo7advanceE
	.align		8
        /*00a8*/ 	.dword	_ZN34_INTERNAL_a1076422_4_k_cu_602934774cuda3std6ranges3__45__cpo9iter_swapE
	.align		8
        /*00b0*/ 	.dword	_ZN34_INTERNAL_a1076422_4_k_cu_602934774cuda3std6ranges3__45__cpo4nextE
	.align		8
        /*00b8*/ 	.dword	_ZN34_INTERNAL_a1076422_4_k_cu_602934774cuda3std6ranges3__45__cpo4prevE
	.align		8
        /*00c0*/ 	.dword	_ZN34_INTERNAL_a1076422_4_k_cu_602934774cuda3std6ranges3__45__cpo4dataE
	.align		8
        /*00c8*/ 	.dword	_ZN34_INTERNAL_a1076422_4_k_cu_602934774cuda3std6ranges3__45__cpo5cdataE
	.align		8
        /*00d0*/ 	.dword	_ZN34_INTERNAL_a1076422_4_k_cu_602934774cuda3std6ranges3__45__cpo4sizeE
	.align		8
        /*00d8*/ 	.dword	_ZN34_INTERNAL_a1076422_4_k_cu_602934774cuda3std6ranges3__45__cpo5ssizeE
	.align		8
        /*00e0*/ 	.dword	_ZN34_INTERNAL_a1076422_4_k_cu_602934774cuda3std6ranges3__45__cpo8distanceE
	.align		8
        /*00e8*/ 	.dword	_ZN34_INTERNAL_a1076422_4_k_cu_602934776thrust24THRUST_300001_SM_1000_NS8cuda_cub3parE
	.align		8
        /*00f0*/ 	.dword	_ZN34_INTERNAL_a1076422_4_k_cu_602934776thrust24THRUST_300001_SM_1000_NS8cuda_cub10par_nosyncE
	.align		8
        /*00f8*/ 	.dword	_ZN34_INTERNAL_a1076422_4_k_cu_602934776thrust24THRUST_300001_SM_1000_NS6system6detail10sequential3seqE
	.align		8
        /*0100*/ 	.dword	_ZN34_INTERNAL_a1076422_4_k_cu_602934776thrust24THRUST_300001_SM_1000_NS12placeholders2_1E
	.align		8
        /*0108*/ 	.dword	_ZN34_INTERNAL_a1076422_4_k_cu_602934776thrust24THRUST_300001_SM_1000_NS12placeholders2_2E
	.align		8
        /*0110*/ 	.dword	_ZN34_INTERNAL_a1076422_4_k_cu_602934776thrust24THRUST_300001_SM_1000_NS12placeholders2_3E
	.align		8
        /*0118*/ 	.dword	_ZN34_INTERNAL_a1076422_4_k_cu_602934776thrust24THRUST_300001_SM_1000_NS12placeholders2_4E
	.align		8
        /*0120*/ 	.dword	_ZN34_INTERNAL_a1076422_4_k_cu_602934776thrust24THRUST_300001_SM_1000_NS12placeholders2_5E
	.align		8
        /*0128*/ 	.dword	_ZN34_INTERNAL_a1076422_4_k_cu_602934776thrust24THRUST_300001_SM_1000_NS12placeholders2_6E
	.align		8
        /*0130*/ 	.dword	_ZN34_INTERNAL_a1076422_4_k_cu_602934776thrust24THRUST_300001_SM_1000_NS12placeholders2_7E
	.align		8
        /*0138*/ 	.dword	_ZN34_INTERNAL_a1076422_4_k_cu_602934776thrust24THRUST_300001_SM_1000_NS12placeholders2_8E
	.align		8
        /*0140*/ 	.dword	_ZN34_INTERNAL_a1076422_4_k_cu_602934776thrust24THRUST_300001_SM_1000_NS12placeholders2_9E
	.align		8
        /*0148*/ 	.dword	_ZN34_INTERNAL_a1076422_4_k_cu_602934776thrust24THRUST_300001_SM_1000_NS12placeholders3_10E
	.align		8
        /*0150*/ 	.dword	_ZN34_INTERNAL_a1076422_4_k_cu_602934776thrust24THRUST_300001_SM_1000_NS3seqE


//--------------------- .text._ZN3cub18CUB_300001_SM_10006detail4scan16DeviceScanKernelINS2_10policy_hubIjjjmN4cuda3std3__44plusIvEEE10Policy1000EN6thrust24THRUST_300001_SM_1000_NS6detail15normal_iteratorINSD_10device_ptrIjEEEESI_NS0_13ScanTileStateIjLb1EEES9_NS1_10InputValueIjPjEEmjLb0EjEEvT0_T1_T2_iT3_T4_T5_ --------------------------
	.section	.text._ZN3cub18CUB_300001_SM_10006detail4scan16DeviceScanKernelINS2_10policy_hubIjjjmN4cuda3std3__44plusIvEEE10Policy1000EN6thrust24THRUST_300001_SM_1000_NS6detail15normal_iteratorINSD_10device_ptrIjEEEESI_NS0_13ScanTileStateIjLb1EEES9_NS1_10InputValueIjPjEEmjLb0EjEEvT0_T1_T2_iT3_T4_T5_,"ax",@progbits
	.align	128
        .global         _ZN3cub18CUB_300001_SM_10006detail4scan16DeviceScanKernelINS2_10policy_hubIjjjmN4cuda3std3__44plusIvEEE10Policy1000EN6thrust24THRUST_300001_SM_1000_NS6detail15normal_iteratorINSD_10device_ptrIjEEEESI_NS0_13ScanTileStateIjLb1EEES9_NS1_10InputValueIjPjEEmjLb0EjEEvT0_T1_T2_iT3_T4_T5_
        .type           _ZN3cub18CUB_300001_SM_10006detail4scan16DeviceScanKernelINS2_10policy_hubIjjjmN4cuda3std3__44plusIvEEE10Policy1000EN6thrust24THRUST_300001_SM_1000_NS6detail15normal_iteratorINSD_10device_ptrIjEEEESI_NS0_13ScanTileStateIjLb1EEES9_NS1_10InputValueIjPjEEmjLb0EjEEvT0_T1_T2_iT3_T4_T5_,@function
        .size           _ZN3cub18CUB_300001_SM_10006detail4scan16DeviceScanKernelINS2_10policy_hubIjjjmN4cuda3std3__44plusIvEEE10Policy1000EN6thrust24THRUST_300001_SM_1000_NS6detail15normal_iteratorINSD_10device_ptrIjEEEESI_NS0_13ScanTileStateIjLb1EEES9_NS1_10InputValueIjPjEEmjLb0EjEEvT0_T1_T2_iT3_T4_T5_,(.L_x_200 - _ZN3cub18CUB_300001_SM_10006detail4scan16DeviceScanKernelINS2_10policy_hubIjjjmN4cuda3std3__44plusIvEEE10Policy1000EN6thrust24THRUST_300001_SM_1000_NS6detail15normal_iteratorINSD_10device_ptrIjEEEESI_NS0_13ScanTileStateIjLb1EEES9_NS1_10InputValueIjPjEEmjLb0EjEEvT0_T1_T2_iT3_T4_T5_)
        .other          _ZN3cub18CUB_300001_SM_10006detail4scan16DeviceScanKernelINS2_10policy_hubIjjjmN4cuda3std3__44plusIvEEE10Policy1000EN6thrust24THRUST_300001_SM_1000_NS6detail15normal_iteratorINSD_10device_ptrIjEEEESI_NS0_13ScanTileStateIjLb1EEES9_NS1_10InputValueIjPjEEmjLb0EjEEvT0_T1_T2_iT3_T4_T5_,@"STO_CUDA_ENTRY STV_DEFAULT"
_ZN3cub18CUB_300001_SM_10006detail4scan16DeviceScanKernelINS2_10policy_hubIjjjmN4cuda3std3__44plusIvEEE10Policy1000EN6thrust24THRUST_300001_SM_1000_NS6detail15normal_iteratorINSD_10device_ptrIjEEEESI_NS0_13ScanTileStateIjLb1EEES9_NS1_10InputValueIjPjEEmjLb0EjEEvT0_T1_T2_iT3_T4_T5_:
.text._ZN3cub18CUB_300001_SM_10006detail4scan16DeviceScanKernelINS2_10policy_hubIjjjmN4cuda3std3__44plusIvEEE10Policy1000EN6thrust24THRUST_300001_SM_1000_NS6detail15normal_iteratorINSD_10device_ptrIjEEEESI_NS0_13ScanTileStateIjLb1EEES9_NS1_10InputValueIjPjEEmjLb0EjEEvT0_T1_T2_iT3_T4_T5_:
[----:B------:R-:W-:Y:S01]  /*0000*/  LDC R1, c[0x0][0x37c] ;  /* 0x0000df00ff017b82 */ /* 0x000fe20000000800 */
[----:B------:R-:W0:Y:S01]  /*0010*/  LDCU UR4, c[0x0][0x3a0] ;  /* 0x00007400ff0477ac */ /* 0x000e220008000800 */
[----:B------:R-:W1:Y:S06]  /*0020*/  LDCU.64 UR12, c[0x0][0x358] ;  /* 0x00006b00ff0c77ac */ /* 0x000e6c0008000a00 */
[----:B------:R-:W2:Y:S01]  /*0030*/  S2UR UR6, SR_CTAID.X ;  /* 0x00000000000679c3 */ /* 0x000ea20000002500 */
[----:B------:R-:W3:Y:S01]  /*0040*/  LDCU.64 UR8, c[0x0][0x3b0] ;  /* 0x00007600ff0877ac */ /* 0x000ee20008000a00 */
[----:B0-----:R-:W-:-:S06]  /*0050*/  UPRMT UR4, UR4, 0x7770, URZ ;  /* 0x0000777004047896 */ /* 0x001fcc00080000ff */
[----:B------:R-:W-:-:S05]  /*0060*/  ISETP.NE.AND P0, PT, RZ, UR4, PT ;  /* 0x00000004ff007c0c */ /* 0x000fca000bf05270 */
[----:B------:R-:W2:Y:S08]  /*0070*/  LDCU UR4, c[0x0][0x398] ;  /* 0x00007300ff0477ac */ /* 0x000eb00008000800 */
[----:B------:R-:W1:Y:S02]  /*0080*/  @P0 LDC.64 R2, c[0x0][0x3a8] ;  /* 0x0000ea00ff020b82 */ /* 0x000e640000000a00 */
[----:B-1----:R0:W5:Y:S01]  /*0090*/  @P0 LDG.E R39, desc[UR12][R2.64] ;  /* 0x0000000c02270981 */ /* 0x002162000c1e1900 */
[----:B--2---:R-:W-:-:S04]  /*00a0*/  UIADD3 UR6, UPT, UPT, UR6, UR4, URZ ;  /* 0x0000000406067290 */ /* 0x004fc8000fffe0ff */
[----:B------:R-:W-:-:S04]  /*00b0*/  UIMAD.WIDE UR10, UR6, 0x1ee0, URZ ;  /* 0x00001ee0060a78a5 */ /* 0x000fc8000f8e02ff */
[----:B---3--:R-:W-:-:S04]  /*00c0*/  UIADD3 UR7, UP0, UPT, -UR10, UR8, URZ ;  /* 0x000000080a077290 */ /* 0x008fc8000ff1e1ff */
[----:B------:R-:W-:Y:S02]  /*00d0*/  UIADD3.X UR4, UPT, UPT, ~UR11, UR9, URZ, UP0, !UPT ;  /* 0x000000090b047290 */ /* 0x000fe400087fe5ff */
[----:B------:R-:W-:-:S04]  /*00e0*/  UISETP.GE.U32.AND UP0, UPT, UR7, 0x1ee1, UPT ;  /* 0x00001ee10700788c */ /* 0x000fc8000bf06070 */
[----:B------:R-:W-:Y:S01]  /*00f0*/  UISETP.GE.U32.AND.EX UP0, UPT, UR4, URZ, UPT, UP0 ;  /* 0x000000ff0400728c */ /* 0x000fe2000bf06100 */
[----:B------:R-:W1:Y:S08]  /*0100*/  @!P0 LDC R39, c[0x0][0x3a8] ;  /* 0x0000ea00ff278b82 */ /* 0x000e700000000800 */
[----:B0-----:R-:W-:Y:S05]  /*0110*/  BRA.U !UP0, `(.L_x_0) ;  /* 0x0000001908f47547 */ /* 0x001fea000b800000 */
[----:B------:R-:W0:Y:S01]  /*0120*/  S2R R35, SR_TID.X ;  /* 0x0000000000237919 */ /* 0x000e220000002100 */
[----:B------:R-:W2:Y:S01]  /*0130*/  LDCU.64 UR4, c[0x0][0x380] ;  /* 0x00007000ff0477ac */ /* 0x000ea20008000a00 */
[C---:B0-----:R-:W-:Y:S02]  /*0140*/  LOP3.LUT R0, R35.reuse, 0x1f, RZ, 0xc0, !PT ;  /* 0x0000001f23007812 */ /* 0x041fe400078ec0ff */
[----:B------:R-:W-:-:S05]  /*0150*/  LOP3.LUT R3, R35, 0x3e0, RZ, 0xc0, !PT ;  /* 0x000003e023037812 */ /* 0x000fca00078ec0ff */
[----:B------:R-:W-:-:S05]  /*0160*/  IMAD R0, R3, 0x13, R0 ;  /* 0x0000001303007824 */ /* 0x000fca00078e0200 */
[----:B------:R-:W-:-:S05]  /*0170*/  IADD3 R0, P0, PT, R0, UR10, RZ ;  /* 0x0000000a00007c10 */ /* 0x000fca000ff1e0ff */
[----:B------:R-:W-:Y:S02]  /*0180*/  IMAD.X R3, RZ, RZ, UR11, P0 ;  /* 0x0000000bff037e24 */ /* 0x000fe400080e06ff */
[----:B------:R-:W-:-:S03]  /*0190*/  IMAD.SHL.U32 R31, R0, 0x4, RZ ;  /* 0x00000004001f7824 */ /* 0x000fc600078e00ff */
[----:B------:R-:W-:Y:S02]  /*01a0*/  SHF.L.U64.HI R30, R0, 0x2, R3 ;  /* 0x00000002001e7819 */ /* 0x000fe40000010203 */
[----:B--2---:R-:W-:-:S04]  /*01b0*/  IADD3 R2, P0, PT, R31, UR4, RZ ;  /* 0x000000041f027c10 */ /* 0x004fc8000ff1e0ff */
[----:B------:R-:W-:-:S05]  /*01c0*/  IADD3.X R3, PT, PT, R30, UR5, RZ, P0, !PT ;  /* 0x000000051e037c10 */ /* 0x000fca00087fe4ff */
[----:B------:R-:W2:Y:S04]  /*01d0*/  LDG.E R5, desc[UR12][R2.64] ;  /* 0x0000000c02057981 */ /* 0x000ea8000c1e1900 */
[----:B------:R-:W3:Y:S04]  /*01e0*/  LDG.E R7, desc[UR12][R2.64+0x80] ;  /* 0x0000800c02077981 */ /* 0x000ee8000c1e1900 */
[----:B------:R-:W4:Y:S04]  /*01f0*/  LDG.E R9, desc[UR12][R2.64+0x100] ;  /* 0x0001000c02097981 */ /* 0x000f28000c1e1900 */
        /* <DEDUP_REMOVED lines=15> */
[----:B------:R-:W4:Y:S01]  /*02f0*/  LDG.E R8, desc[UR12][R2.64+0x900] ;  /* 0x0009000c02087981 */ /* 0x000f22000c1e1900 */
[----:B------:R-:W0:Y:S01]  /*0300*/  S2UR UR5, SR_CgaCtaId ;  /* 0x00000000000579c3 */ /* 0x000e220000008800 */
[----:B------:R-:W-:Y:S01]  /*0310*/  SHF.R.U32.HI R36, RZ, 0x5, R35 ;  /* 0x00000005ff247819 */ /* 0x000fe20000011623 */
[----:B------:R-:W-:Y:S01]  /*0320*/  UMOV UR4, 0x400 ;  /* 0x0000040000047882 */ /* 0x000fe20000000000 */
[----:B------:R-:W1:Y:S01]  /*0330*/  S2R R37, SR_LANEID ;  /* 0x0000000000257919 */ /* 0x000e620000000000 */
[----:B------:R-:W-:Y:S01]  /*0340*/  UISETP.NE.AND UP0, UPT, UR6, URZ, UPT ;  /* 0x000000ff0600728c */ /* 0x000fe2000bf05270 */
[----:B------:R-:W-:Y:S01]  /*0350*/  BSSY.RECONVERGENT B0, `(.L_x_1) ;  /* 0x0000148000007945 */ /* 0x000fe20003800200 */
[----:B0-----:R-:W-:Y:S01]  /*0360*/  ULEA UR4, UR5, UR4, 0x18 ;  /* 0x0000000405047291 */ /* 0x001fe2000f8ec0ff */
[----:B-1----:R-:W-:-:S05]  /*0370*/  IMAD R34, R36, 0x260, R37 ;  /* 0x0000026024227824 */ /* 0x002fca00078e0225 */
[----:B------:R-:W-:-:S05]  /*0380*/  LEA R34, R34, UR4, 0x2 ;  /* 0x0000000422227c11 */ /* 0x000fca000f8e10ff */
[----:B------:R-:W-:Y:S01]  /*0390*/  IMAD R33, R37, 0x48, R34 ;  /* 0x0000004825217824 */ /* 0x000fe200078e0222 */
[----:B--2---:R0:W-:Y:S04]  /*03a0*/  STS [R34], R5 ;  /* 0x0000000522007388 */ /* 0x0041e80000000800 */
[----:B---3--:R0:W-:Y:S04]  /*03b0*/  STS [R34+0x80], R7 ;  /* 0x0000800722007388 */ /* 0x0081e80000000800 */
[----:B----4-:R0:W-:Y:S04]  /*03c0*/  STS [R34+0x100], R9 ;  /* 0x0001000922007388 */ /* 0x0101e80000000800 */
[----:B------:R0:W-:Y:S04]  /*03d0*/  STS [R34+0x180], R11 ;  /* 0x0001800b22007388 */ /* 0x0001e80000000800 */
        /* <DEDUP_REMOVED lines=14> */
[----:B------:R0:W-:Y:S01]  /*04c0*/  STS [R34+0x900], R8 ;  /* 0x0009000822007388 */ /* 0x0001e20000000800 */
[----:B------:R-:W-:-:S03]  /*04d0*/  NOP ;  /* 0x0000000000007918 */ /* 0x000fc60000000000 */
[----:B------:R0:W1:Y:S04]  /*04e0*/  LDS R32, [R33] ;  /* 0x0000000021207984 */ /* 0x0000680000000800 */
[----:B------:R0:W2:Y:S04]  /*04f0*/  LDS R29, [R33+0x4] ;  /* 0x00000400211d7984 */ /* 0x0000a80000000800 */
[----:B------:R0:W3:Y:S04]  /*0500*/  LDS R28, [R33+0x8] ;  /* 0x00000800211c7984 */ /* 0x0000e80000000800 */
[----:B------:R0:W4:Y:S04]  /*0510*/  LDS R27, [R33+0xc] ;  /* 0x00000c00211b7984 */ /* 0x0001280000000800 */
[----:B------:R0:W0:Y:S04]  /*0520*/  LDS R26, [R33+0x10] ;  /* 0x00001000211a7984 */ /* 0x0000280000000800 */
        /* <DEDUP_REMOVED lines=13> */
[----:B------:R0:W0:Y:S01]  /*0600*/  LDS R9, [R33+0x48] ;  /* 0x0000480021097984 */ /* 0x0000220000000800 */
[----:B------:R-:W-:Y:S06]  /*0610*/  BAR.SYNC.DEFER_BLOCKING 0x0 ;  /* 0x0000000000007b1d */ /* 0x000fec0000010000 */
[----:B-1234-:R-:W-:Y:S05]  /*0620*/  BRA.U UP0, `(.L_x_2) ;  /* 0x0000000500247547 */ /* 0x01efea000b800000 */
[----:B0-----:R-:W-:Y:S02]  /*0630*/  IADD3 R8, PT, PT, R28, R29, R32 ;  /* 0x0000001d1c087210 */ /* 0x001fe40007ffe020 */
[C---:B------:R-:W-:Y:S02]  /*0640*/  ISETP.NE.AND P1, PT, R37.reuse, 0x1f, PT ;  /* 0x0000001f2500780c */ /* 0x040fe40003f25270 */
[----:B------:R-:W-:Y:S02]  /*0650*/  IADD3 R8, PT, PT, R26, R27, R8 ;  /* 0x0000001b1a087210 */ /* 0x000fe40007ffe008 */
[----:B------:R-:W-:Y:S02]  /*0660*/  ISETP.NE.AND P2, PT, R37, RZ, PT ;  /* 0x000000ff2500720c */ /* 0x000fe40003f45270 */
[----:B------:R-:W-:-:S04]  /*0670*/  IADD3 R8, PT, PT, R24, R25, R8 ;  /* 0x0000001918087210 */ /* 0x000fc80007ffe008 */
[----:B------:R-:W-:-:S03]  /*0680*/  IADD3 R8, PT, PT, R22, R23, R8 ;  /* 0x0000001716087210 */ /* 0x000fc60007ffe008 */
[----:B------:R-:W-:Y:S02]  /*0690*/  @!P1 LEA R42, R36, UR4, 0x2 ;  /* 0x00000004242a9c11 */ /* 0x000fe4000f8e10ff */
[----:B------:R-:W-:-:S04]  /*06a0*/  IADD3 R8, PT, PT, R20, R21, R8 ;  /* 0x0000001514087210 */ /* 0x000fc80007ffe008 */
[----:B------:R-:W-:-:S04]  /*06b0*/  IADD3 R8, PT, PT, R6, R7, R8 ;  /* 0x0000000706087210 */ /* 0x000fc80007ffe008 */
[----:B------:R-:W-:-:S04]  /*06c0*/  IADD3 R8, PT, PT, R4, R5, R8 ;  /* 0x0000000504087210 */ /* 0x000fc80007ffe008 */
[----:B------:R-:W-:-:S04]  /*06d0*/  IADD3 R8, PT, PT, R2, R3, R8 ;  /* 0x0000000302087210 */ /* 0x000fc80007ffe008 */
[----:B------:R-:W-:-:S05]  /*06e0*/  IADD3 R38, PT, PT, R9, R0, R8 ;  /* 0x0000000009267210 */ /* 0x000fca0007ffe008 */
[----:B------:R-:W0:Y:S02]  /*06f0*/  SHFL.UP P0, R9, R38, 0x1, RZ ;  /* 0x0420000026097989 */ /* 0x000e2400000000ff */
[----:B0-----:R-:W-:-:S05]  /*0700*/  @P0 IMAD.IADD R9, R38, 0x1, R9 ;  /* 0x0000000126090824 */ /* 0x001fca00078e0209 */
[----:B------:R-:W0:Y:S02]  /*0710*/  SHFL.UP P0, R12, R9, 0x2, RZ ;  /* 0x04400000090c7989 */ /* 0x000e2400000000ff */
[----:B0-----:R-:W-:-:S05]  /*0720*/  @P0 IMAD.IADD R12, R9, 0x1, R12 ;  /* 0x00000001090c0824 */ /* 0x001fca00078e020c */
[----:B------:R-:W0:Y:S02]  /*0730*/  SHFL.UP P0, R17, R12, 0x4, RZ ;  /* 0x048000000c117989 */ /* 0x000e2400000000ff */
[----:B0-----:R-:W-:-:S05]  /*0740*/  @P0 IMAD.IADD R17, R12, 0x1, R17 ;  /* 0x000000010c110824 */ /* 0x001fca00078e0211 */
[----:B------:R-:W0:Y:S02]  /*0750*/  SHFL.UP P0, R40, R17, 0x8, RZ ;  /* 0x0500000011287989 */ /* 0x000e2400000000ff */
[----:B0-----:R-:W-:-:S05]  /*0760*/  @P0 IMAD.IADD R40, R17, 0x1, R40 ;  /* 0x0000000111280824 */ /* 0x001fca00078e0228 */
[----:B------:R-:W0:Y:S02]  /*0770*/  SHFL.UP P0, R41, R40, 0x10, RZ ;  /* 0x0600000028297989 */ /* 0x000e2400000000ff */
[----:B0-----:R-:W-:Y:S01]  /*0780*/  @P0 IMAD.IADD R41, R40, 0x1, R41 ;  /* 0x0000000128290824 */ /* 0x001fe200078e0229 */
[----:B------:R-:W-:-:S03]  /*0790*/  ISETP.NE.AND P0, PT, R36, 0x2, PT ;  /* 0x000000022400780c */ /* 0x000fc60003f05270 */
[----:B------:R-:W-:Y:S01]  /*07a0*/  IMAD.IADD R38, R41, 0x1, -R38 ;  /* 0x0000000129267824 */ /* 0x000fe200078e0a26 */
[----:B------:R-:W-:Y:S01]  /*07b0*/  @!P1 STS [R42+0x10], R41 ;  /* 0x000010292a009388 */ /* 0x000fe20000000800 */
[----:B------:R-:W-:Y:S01]  /*07c0*/  BAR.SYNC.DEFER_BLOCKING 0x0 ;  /* 0x0000000000007b1d */ /* 0x000fe20000010000 */
[----:B------:R-:W-:Y:S02]  /*07d0*/  ISETP.NE.AND P1, PT, R36, 0xc, PT ;  /* 0x0000000c2400780c */ /* 0x000fe40003f25270 */
[----:B------:R-:W-:-:S03]  /*07e0*/  SEL R38, R38, RZ, P2 ;  /* 0x000000ff26267207 */ /* 0x000fc60001000000 */
[----:B------:R-:W0:Y:S04]  /*07f0*/  LDS.128 R8, [UR4+0x10] ;  /* 0x00001004ff087984 */ /* 0x000e280008000c00 */
[----:B------:R-:W1:Y:S04]  /*0800*/  LDS.128 R12, [UR4+0x20] ;  /* 0x00002004ff0c7984 */ /* 0x000e680008000c00 */
[----:B------:R-:W2:Y:S01]  /*0810*/  LDS.128 R16, [UR4+0x30] ;  /* 0x00003004ff107984 */ /* 0x000ea20008000c00 */
[----:B0-----:R-:W-:-:S04]  /*0820*/  IMAD.IADD R9, R8, 0x1, R9 ;  /* 0x0000000108097824 */ /* 0x001fc800078e0209 */
[----:B------:R-:W-:Y:S01]  /*0830*/  IMAD.IADD R10, R10, 0x1, R9 ;  /* 0x000000010a0a7824 */ /* 0x000fe200078e0209 */
[----:B------:R-:W-:Y:S02]  /*0840*/  SEL R8, R9, R8, !P0 ;  /* 0x0000000809087207 */ /* 0x000fe40004000000 */
[----:B------:R-:W-:Y:S01]  /*0850*/  ISETP.NE.AND P0, PT, R36, 0x3, PT ;  /* 0x000000032400780c */ /* 0x000fe20003f05270 */
[----:B------:R-:W-:-:S03]  /*0860*/  IMAD.IADD R11, R11, 0x1, R10 ;  /* 0x000000010b0b7824 */ /* 0x000fc600078e020a */
[----:B------:R-:W-:Y:S01]  /*0870*/  SEL R8, R10, R8, !P0 ;  /* 0x000000080a087207 */ /* 0x000fe20004000000 */
[----:B-1----:R-:W-:Y:S01]  /*0880*/  IMAD.IADD R12, R11, 0x1, R12 ;  /* 0x000000010b0c7824 */ /* 0x002fe200078e020c */
[----:B------:R-:W-:-:S03]  /*0890*/  ISETP.NE.AND P0, PT, R36, 0x4, PT ;  /* 0x000000042400780c */ /* 0x000fc60003f05270 */
[----:B------:R-:W-:Y:S01]  /*08a0*/  IMAD.IADD R13, R13, 0x1, R12 ;  /* 0x000000010d0d7824 */ /* 0x000fe200078e020c */
[----:B------:R-:W-:Y:S02]  /*08b0*/  SEL R8, R11, R8, !P0 ;  /* 0x000000080b087207 */ /* 0x000fe40004000000 */
[----:B------:R-:W-:Y:S01]  /*08c0*/  ISETP.NE.AND P0, PT, R36, 0x5, PT ;  /* 0x000000052400780c */ /* 0x000fe20003f05270 */
[----:B------:R-:W-:-:S03]  /*08d0*/  IMAD.IADD R14, R14, 0x1, R13 ;  /* 0x000000010e0e7824 */ /* 0x000fc600078e020d */
[----:B------:R-:W-:Y:S01]  /*08e0*/  SEL R8, R12, R8, !P0 ;  /* 0x000000080c087207 */ /* 0x000fe20004000000 */
[----:B------:R-:W-:Y:S01]  /*08f0*/  IMAD.IADD R15, R15, 0x1, R14 ;  /* 0x000000010f0f7824 */ /* 0x000fe200078e020e */
[----:B------:R-:W-:-:S03]  /*0900*/  ISETP.NE.AND P0, PT, R36, 0x6, PT ;  /* 0x000000062400780c */ /* 0x000fc60003f05270 */
[----:B--2---:R-:W-:Y:S01]  /*0910*/  IMAD.IADD R16, R15, 0x1, R16 ;  /* 0x000000010f107824 */ /* 0x004fe200078e0210 */
[----:B------:R-:W-:Y:S02]  /*0920*/  SEL R9, R13, R8, !P0 ;  /* 0x000000080d097207 */ /* 0x000fe40004000000 */
[----:B------:R-:W-:Y:S01]  /*0930*/  ISETP.NE.AND P0, PT, R36, 0x7, PT ;  /* 0x000000072400780c */ /* 0x000fe20003f05270 */
[----:B------:R-:W0:Y:S01]  /*0940*/  LDS R8, [UR4+0x40] ;  /* 0x00004004ff087984 */ /* 0x000e220008000800 */
[----:B------:R-:W-:Y:S02]  /*0950*/  IMAD.IADD R17, R17, 0x1, R16 ;  /* 0x0000000111117824 */ /* 0x000fe400078e0210 */
[----:B------:R-:W-:Y:S02]  /*0960*/  SEL R9, R14, R9, !P0 ;  /* 0x000000090e097207 */ /* 0x000fe40004000000 */
[----:B------:R-:W-:Y:S01]  /*0970*/  ISETP.NE.AND P0, PT, R36, 0x8, PT ;  /* 0x000000082400780c */ /* 0x000fe20003f05270 */
[----:B------:R-:W-:-:S03]  /*0980*/  IMAD.IADD R18, R18, 0x1, R17 ;  /* 0x0000000112127824 */ /* 0x000fc600078e0211 */
[----:B------:R-:W-:Y:S02]  /*0990*/  SEL R9, R15, R9, !P0 ;  /* 0x000000090f097207 */ /* 0x000fe40004000000 */
[----:B------:R-:W-:-:S04]  /*09a0*/  ISETP.NE.AND P0, PT, R36, 0x9, PT ;  /* 0x000000092400780c */ /* 0x000fc80003f05270 */
[----:B------:R-:W-:Y:S02]  /*09b0*/  SEL R9, R16, R9, !P0 ;  /* 0x0000000910097207 */ /* 0x000fe40004000000 */
[----:B------:R-:W-:-:S04]  /*09c0*/  ISETP.NE.AND P0, PT, R36, 0xa, PT ;  /* 0x0000000a2400780c */ /* 0x000fc80003f05270 */
[----:B------:R-:W-:Y:S02]  /*09d0*/  SEL R9, R17, R9, !P0 ;  /* 0x0000000911097207 */ /* 0x000fe40004000000 */
[----:B------:R-:W-:-:S04]  /*09e0*/  ISETP.NE.AND P0, PT, R36, 0xb, PT ;  /* 0x0000000b2400780c */ /* 0x000fc80003f05270 */
[----:B------:R-:W-:Y:S01]  /*09f0*/  SEL R9, R18, R9, !P0 ;  /* 0x0000000912097207 */ /* 0x000fe20004000000 */
[----:B------:R-:W-:Y:S01]  /*0a00*/  IMAD.IADD R18, R19, 0x1, R18 ;  /* 0x0000000113127824 */ /* 0x000fe200078e0212 */
[----:B------:R-:W-:-:S04]  /*0a10*/  ISETP.GE.U32.AND P0, PT, R35, 0x20, PT ;  /* 0x000000202300780c */ /* 0x000fc80003f06070 */
[C---:B------:R-:W-:Y:S02]  /*0a20*/  SEL R9, R18.reuse, R9, !P1 ;  /* 0x0000000912097207 */ /* 0x040fe40004800000 */
[----:B------:R-:W-:Y:S02]  /*0a30*/  ISETP.NE.AND P1, PT, R35, RZ, PT ;  /* 0x000000ff2300720c */ /* 0x000fe40003f25270 */
[----:B------:R-:W-:Y:S02]  /*0a40*/  SEL R10, R9, RZ, P0 ;  /* 0x000000ff090a7207 */ /* 0x000fe40000000000 */
[--C-:B0----5:R-:W-:Y:S02]  /*0a50*/  IADD3 R9, PT, PT, R18, R8, R39.reuse ;  /* 0x0000000812097210 */ /* 0x121fe40007ffe027 */
[----:B------:R-:W-:-:S07]  /*0a60*/  IADD3 R38, PT, PT, R10, R38, R39 ;  /* 0x000000260a267210 */ /* 0x000fce0007ffe027 */
[----:B------:R-:W-:Y:S05]  /*0a70*/  @P1 BRA `(.L_x_3) ;  /* 0x0000000c00541947 */ /* 0x000fea0003800000 */
[----:B------:R-:W0:Y:S01]  /*0a80*/  LDC.64 R10, c[0x0][0x390] ;  /* 0x0000e400ff0a7b82 */ /* 0x000e220000000a00 */
[----:B------:R-:W-:-:S05]  /*0a90*/  IMAD.MOV.U32 R8, RZ, RZ, 0x65 ;  /* 0x00000065ff087424 */ /* 0x000fca00078e00ff */
[----:B0-----:R0:W-:Y:S01]  /*0aa0*/  ST.E.64.STRONG.GPU desc[UR12][R10.64+0x100], R8 ;  /* 0x000100080a007985 */ /* 0x0011e2000c10fb0c */
[----:B------:R-:W-:Y:S05]  /*0ab0*/  BRA `(.L_x_3) ;  /* 0x0000000c00447947 */ /* 0x000fea0003800000 */
.L_x_2:
        /* <DEDUP_REMOVED lines=20> */
[----:B-----5:R-:W0:Y:S02]  /*0c00*/  SHFL.UP P0, R39, R40, 0x10, RZ ;  /* 0x0600000028277989 */ /* 0x020e2400000000ff */
[----:B0-----:R-:W-:Y:S01]  /*0c10*/  @P0 IMAD.IADD R39, R40, 0x1, R39 ;  /* 0x0000000128270824 */ /* 0x001fe200078e0227 */
[----:B------:R-:W-:-:S04]  /*0c20*/  ISETP.NE.AND P0, PT, R36, 0x2, PT ;  /* 0x000000022400780c */ /* 0x000fc80003f05270 */
[----:B------:R-:W-:Y:S01]  /*0c30*/  @!P1 STS [R42+0x10], R39 ;  /* 0x000010272a009388 */ /* 0x000fe20000000800 */
[----:B------:R-:W-:Y:S01]  /*0c40*/  BAR.SYNC.DEFER_BLOCKING 0x0 ;  /* 0x0000000000007b1d */ /* 0x000fe20000010000 */
[----:B------:R-:W-:-:S05]  /*0c50*/  ISETP.NE.AND P1, PT, R36, 0xc, PT ;  /* 0x0000000c2400780c */ /* 0x000fca0003f25270 */
[----:B------:R-:W0:Y:S04]  /*0c60*/  LDS.128 R8, [UR4+0x10] ;  /* 0x00001004ff087984 */ /* 0x000e280008000c00 */
[----:B------:R-:W1:Y:S04]  /*0c70*/  LDS.128 R12, [UR4+0x20] ;  /* 0x00002004ff0c7984 */ /* 0x000e680008000c00 */
[----:B------:R-:W2:Y:S01]  /*0c80*/  LDS.128 R16, [UR4+0x30] ;  /* 0x00003004ff107984 */ /* 0x000ea20008000c00 */
[----:B0-----:R-:W-:-:S04]  /*0c90*/  IMAD.IADD R9, R8, 0x1, R9 ;  /* 0x0000000108097824 */ /* 0x001fc800078e0209 */
[----:B------:R-:W-:Y:S01]  /*0ca0*/  IMAD.IADD R10, R10, 0x1, R9 ;  /* 0x000000010a0a7824 */ /* 0x000fe200078e0209 */
[----:B------:R-:W-:Y:S02]  /*0cb0*/  SEL R8, R9, R8, !P0 ;  /* 0x0000000809087207 */ /* 0x000fe40004000000 */
[----:B------:R-:W-:Y:S01]  /*0cc0*/  ISETP.NE.AND P0, PT, R36, 0x3, PT ;  /* 0x000000032400780c */ /* 0x000fe20003f05270 */
[----:B------:R-:W-:Y:S01]  /*0cd0*/  IMAD.IADD R11, R11, 0x1, R10 ;  /* 0x000000010b0b7824 */ /* 0x000fe200078e020a */
[----:B------:R-:W0:Y:S02]  /*0ce0*/  LDS R9, [UR4+0x40] ;  /* 0x00004004ff097984 */ /* 0x000e240008000800 */
        /* <DEDUP_REMOVED lines=13> */
[----:B------:R-:W-:-:S03]  /*0dc0*/  IMAD.IADD R17, R17, 0x1, R16 ;  /* 0x0000000111117824 */ /* 0x000fc600078e0210 */
[----:B------:R-:W-:Y:S01]  /*0dd0*/  SEL R8, R14, R8, !P0 ;  /* 0x000000080e087207 */ /* 0x000fe20004000000 */
[----:B------:R-:W-:Y:S01]  /*0de0*/  IMAD.IADD R18, R18, 0x1, R17 ;  /* 0x0000000112127824 */ /* 0x000fe200078e0211 */
[----:B------:R-:W-:-:S03]  /*0df0*/  ISETP.NE.AND P0, PT, R36, 0x8, PT ;  /* 0x000000082400780c */ /* 0x000fc60003f05270 */
[----:B------:R-:W-:Y:S01]  /*0e00*/  IMAD.IADD R19, R19, 0x1, R18 ;  /* 0x0000000113137824 */ /* 0x000fe200078e0212 */
[----:B------:R-:W-:Y:S02]  /*0e10*/  SEL R8, R15, R8, !P0 ;  /* 0x000000080f087207 */ /* 0x000fe40004000000 */
[----:B------:R-:W-:-:S04]  /*0e20*/  ISETP.NE.AND P0, PT, R36, 0x9, PT ;  /* 0x000000092400780c */ /* 0x000fc80003f05270 */
[----:B------:R-:W-:Y:S02]  /*0e30*/  SEL R8, R16, R8, !P0 ;  /* 0x0000000810087207 */ /* 0x000fe40004000000 */
[----:B------:R-:W-:Y:S01]  /*0e40*/  ISETP.NE.AND P0, PT, R36, 0xa, PT ;  /* 0x0000000a2400780c */ /* 0x000fe20003f05270 */
[----:B0-----:R-:W-:-:S03]  /*0e50*/  IMAD.IADD R9, R19, 0x1, R9 ;  /* 0x0000000113097824 */ /* 0x001fc600078e0209 */
[----:B------:R-:W-:Y:S01]  /*0e60*/  SEL R8, R17, R8, !P0 ;  /* 0x0000000811087207 */ /* 0x000fe20004000000 */
[----:B------:R-:W-:Y:S01]  /*0e70*/  IMAD.IADD R17, R39, 0x1, -R38 ;  /* 0x0000000127117824 */ /* 0x000fe200078e0a26 */
[----:B------:R-:W-:-:S04]  /*0e80*/  ISETP.NE.AND P0, PT, R36, 0xb, PT ;  /* 0x0000000b2400780c */ /* 0x000fc80003f05270 */
[----:B------:R-:W-:Y:S02]  /*0e90*/  SEL R8, R18, R8, !P0 ;  /* 0x0000000812087207 */ /* 0x000fe40004000000 */
[----:B------:R-:W-:Y:S02]  /*0ea0*/  ISETP.GT.U32.AND P0, PT, R35, 0x1f, PT ;  /* 0x0000001f2300780c */ /* 0x000fe40003f04070 */
[----:B------:R-:W-:Y:S02]  /*0eb0*/  SEL R11, R17, RZ, P2 ;  /* 0x000000ff110b7207 */ /* 0x000fe40001000000 */
[----:B------:R-:W-:Y:S02]  /*0ec0*/  SEL R8, R19, R8, !P1 ;  /* 0x0000000813087207 */ /* 0x000fe40004800000 */
[----:B------:R-:W-:-:S03]  /*0ed0*/  ISETP.GE.U32.AND P1, PT, R35, 0x20, PT ;  /* 0x000000202300780c */ /* 0x000fc60003f26070 */
[----:B------:R-:W-:-:S05]  /*0ee0*/  IMAD.IADD R38, R8, 0x1, R11 ;  /* 0x0000000108267824 */ /* 0x000fca00078e020b */
[----:B------:R-:W-:Y:S01]  /*0ef0*/  SEL R17, R17, R38, !P1 ;  /* 0x0000002611117207 */ /* 0x000fe20004800000 */
[----:B------:R-:W-:Y:S06]  /*0f00*/  @P0 BRA `(.L_x_4) ;  /* 0x00000008000c0947 */ /* 0x000fec0003800000 */
[----:B------:R-:W0:Y:S01]  /*0f10*/  LDC.64 R14, c[0x0][0x390] ;  /* 0x0000e400ff0e7b82 */ /* 0x000e220000000a00 */
[----:B------:R-:W-:Y:S01]  /*0f20*/  ISETP.NE.AND P1, PT, R35, RZ, PT ;  /* 0x000000ff2300720c */ /* 0x000fe20003f25270 */
[----:B------:R-:W-:Y:S01]  /*0f30*/  IMAD.U32 R45, RZ, RZ, UR6 ;  /* 0x00000006ff2d7e24 */ /* 0x000fe2000f8e00ff */
[----:B------:R-:W-:-:S05]  /*0f40*/  LOP3.LUT R18, RZ, R35, RZ, 0x33, !PT ;  /* 0x00000023ff127212 */ /* 0x000fca00078e33ff */
[----:B------:R-:W-:-:S06]  /*0f50*/  VIADD R18, R18, UR6 ;  /* 0x0000000612127c36 */ /* 0x000fcc0008000000 */
[----:B------:R-:W-:Y:S01]  /*0f60*/  @!P1 IMAD.MOV.U32 R8, RZ, RZ, 0x64 ;  /* 0x00000064ff089424 */ /* 0x000fe200078e00ff */
[----:B------:R1:W-:Y:S01]  /*0f70*/  @!P1 STS [UR4+0xc], R9 ;  /* 0x00000c09ff009988 */ /* 0x0003e20008000804 */
[----:B0-----:R-:W-:-:S04]  /*0f80*/  IMAD.WIDE R44, R45, 0x8, R14 ;  /* 0x000000082d2c7825 */ /* 0x001fc800078e020e */
[----:B------:R-:W-:Y:S01]  /*0f90*/  IMAD.WIDE R14, R18, 0x8, R14 ;  /* 0x00000008120e7825 */ /* 0x000fe200078e020e */
[----:B------:R1:W-:Y:S01]  /*0fa0*/  @!P1 ST.E.64.STRONG.GPU desc[UR12][R44.64+0x100], R8 ;  /* 0x000100082c009985 */ /* 0x0003e2000c10fb0c */
[----:B------:R-:W-:Y:S05]  /*0fb0*/  NANOSLEEP 0x226 ;  /* 0x000002260000795d */ /* 0x000fea0003800000 */
[----:B------:R-:W2:Y:S01]  /*0fc0*/  LD.E.64.STRONG.GPU R12, desc[UR12][R14.64+0x100] ;  /* 0x0001000c0e0c7980 */ /* 0x000ea2000c10fb00 */
[----:B------:R-:W-:Y:S01]  /*0fd0*/  UMOV UR5, 0xffffffff ;  /* 0xffffffff00057882 */ /* 0x000fe20000000000 */
[----:B--2---:R-:W-:Y:S02]  /*0fe0*/  ISETP.NE.AND P0, PT, R12, 0x63, PT ;  /* 0x000000630c00780c */ /* 0x004fe40003f05270 */
[----:B-1----:R-:W-:Y:S11]  /*0ff0*/  BRA.DIV UR5, `(.L_x_5) ;  /* 0x0000002e05bc7947 */ /* 0x002ff6000b800000 */
[----:B------:R-:W-:-:S13]  /*1000*/  VOTE.ANY P0, !P0 ;  /* 0x0000000000ff7806 */ /* 0x000fda0004000100 */
.L_x_34:
[----:B------:R-:W-:Y:S05]  /*1010*/  @!P0 BRA `(.L_x_6) ;  /* 0x0000000000248947 */ /* 0x000fea0003800000 */
[----:B------:R-:W-:-:S07]  /*1020*/  IMAD.MOV.U32 R8, RZ, RZ, 0x1de ;  /* 0x000001deff087424 */ /* 0x000fce00078e00ff */
.L_x_8:
[----:B------:R-:W-:Y:S05]  /*1030*/  NANOSLEEP R8 ;  /* 0x000000080000735d */ /* 0x000fea0003800000 */
[----:B------:R-:W2:Y:S01]  /*1040*/  LD.E.64.STRONG.GPU R12, desc[UR12][R14.64+0x100] ;  /* 0x0001000c0e0c7980 */ /* 0x000ea2000c10fb00 */
[----:B------:R-:W-:Y:S01]  /*1050*/  UMOV UR5, 0xffffffff ;  /* 0xffffffff00057882 */ /* 0x000fe20000000000 */
[----:B------:R-:W-:Y:S02]  /*1060*/  SHF.R.U32.HI R8, RZ, 0x1, R8 ;  /* 0x00000001ff087819 */ /* 0x000fe40000011608 */
[----:B--2---:R-:W-:Y:S01]  /*1070*/  ISETP.NE.AND P0, PT, R12, 0x63, PT ;  /* 0x000000630c00780c */ /* 0x004fe20003f05270 */
[----:B------:R-:W-:-:S12]  /*1080*/  BRA.DIV UR5, `(.L_x_7) ;  /* 0x0000002e05b87947 */ /* 0x000fd8000b800000 */
[----:B------:R-:W-:-:S13]  /*1090*/  VOTE.ANY P0, !P0 ;  /* 0x0000000000ff7806 */ /* 0x000fda0004000100 */
.L_x_37:
[----:B------:R-:W-:Y:S05]  /*10a0*/  @P0 BRA `(.L_x_8) ;  /* 0xfffffffc00e00947 */ /* 0x000fea000383ffff */
.L_x_6:
[----:B------:R-:W-:Y:S01]  /*10b0*/  UMOV UR5, 0xffffffff ;  /* 0xffffffff00057882 */ /* 0x000fe20000000000 */
[----:B------:R-:W-:Y:S02]  /*10c0*/  ISETP.NE.AND P0, PT, R12, 0x65, PT ;  /* 0x000000650c00780c */ /* 0x000fe40003f05270 */
[----:B------:R-:W-:Y:S11]  /*10d0*/  BRA.DIV UR5, `(.L_x_9) ;  /* 0x0000002e05c47947 */ /* 0x000ff6000b800000 */
[----:B------:R-:W0:Y:S01]  /*10e0*/  S2R R8, SR_GEMASK ;  /* 0x0000000000087919 */ /* 0x000e220000003c00 */
[----:B------:R-:W-:Y:S01]  /*10f0*/  VOTE.ANY R10, PT, !P0 ;  /* 0x00000000000a7806 */ /* 0x000fe200040e0100 */
[C---:B------:R-:W-:Y:S02]  /*1100*/  VIADD R38, R37.reuse, 0x2 ;  /* 0x0000000225267836 */ /* 0x040fe40000000000 */
[----:B------:R-:W-:Y:S01]  /*1110*/  VIADD R39, R37, 0x10 ;  /* 0x0000001025277836 */ /* 0x000fe20000000000 */
[----:B0-----:R-:W-:-:S05]  /*1120*/  LOP3.LUT R10, R10, 0x80000000, R8, 0xec, !PT ;  /* 0x800000000a0a7812 */ /* 0x001fca00078eec08 */
[----:B------:R-:W-:-:S05]  /*1130*/  VIADD R11, R10, 0xffffffff ;  /* 0xffffffff0a0b7836 */ /* 0x000fca0000000000 */
[----:B------:R-:W-:-:S04]  /*1140*/  LOP3.LUT R11, R10, R11, RZ, 0xc, !PT ;  /* 0x0000000b0a0b7212 */ /* 0x000fc800078e0cff */
[----:B------:R-:W0:Y:S02]  /*1150*/  POPC R15, R11 ;  /* 0x0000000b000f7309 */ /* 0x000e240000000000 */
[----:B0-----:R-:W0:Y:S01]  /*1160*/  SHFL.DOWN PT, R16, R13, 0x1, R15 ;  /* 0x082000000d107989 */ /* 0x001e2200000e000f */
[-C--:B------:R-:W-:Y:S02]  /*1170*/  ISETP.GE.AND P0, PT, R37, R15.reuse, PT ;  /* 0x0000000f2500720c */ /* 0x080fe40003f06270 */
[-C--:B------:R-:W-:Y:S02]  /*1180*/  ISETP.GT.AND P2, PT, R39, R15.reuse, PT ;  /* 0x0000000f2700720c */ /* 0x080fe40003f44270 */
[----:B0-----:R-:W-:Y:S02]  /*1190*/  SEL R16, R16, RZ, !P0 ;  /* 0x000000ff10107207 */ /* 0x001fe40004000000 */
[----:B------:R-:W-:-:S03]  /*11a0*/  ISETP.GT.AND P0, PT, R38, R15, PT ;  /* 0x0000000f2600720c */ /* 0x000fc60003f04270 */
[----:B------:R-:W-:-:S05]  /*11b0*/  IMAD.IADD R36, R16, 0x1, R13 ;  /* 0x0000000110247824 */ /* 0x000fca00078e020d */
[----:B------:R-:W0:Y:S02]  /*11c0*/  SHFL.DOWN PT, R16, R36, 0x2, R15 ;  /* 0x0840000024107989 */ /* 0x000e2400000e000f */
[----:B0-----:R-:W-:-:S05]  /*11d0*/  SEL R19, R16, RZ, !P0 ;  /* 0x000000ff10137207 */ /* 0x001fca0004000000 */
[----:B------:R-:W-:Y:S02]  /*11e0*/  IMAD.IADD R40, R36, 0x1, R19 ;  /* 0x0000000124287824 */ /* 0x000fe400078e0213 */
[C---:B------:R-:W-:Y:S02]  /*11f0*/  VIADD R19, R37.reuse, 0x4 ;  /* 0x0000000425137836 */ /* 0x040fe40000000000 */
[----:B------:R-:W-:Y:S01]  /*1200*/  VIADD R36, R37, 0x8 ;  /* 0x0000000825247836 */ /* 0x000fe20000000000 */
[----:B------:R-:W0:Y:S02]  /*1210*/  SHFL.DOWN PT, R16, R40, 0x4, R15 ;  /* 0x0880000028107989 */ /* 0x000e2400000e000f */
[----:B------:R-:W-:-:S04]  /*1220*/  ISETP.GT.AND P0, PT, R19, R15, PT ;  /* 0x0000000f1300720c */ /* 0x000fc80003f04270 */
[----:B0-----:R-:W-:Y:S02]  /*1230*/  SEL R11, R16, RZ, !P0 ;  /* 0x000000ff100b7207 */ /* 0x001fe40004000000 */
[----:B------:R-:W-:-:S03]  /*1240*/  ISETP.GT.AND P0, PT, R36, R15, PT ;  /* 0x0000000f2400720c */ /* 0x000fc60003f04270 */
[----:B------:R-:W-:Y:S02]  /*1250*/  IMAD.IADD R42, R40, 0x1, R11 ;  /* 0x00000001282a7824 */ /* 0x000fe400078e020b */
[----:B------:R-:W0:Y:S03]  /*1260*/  LDC.64 R10, c[0x0][0x390] ;  /* 0x0000e400ff0a7b82 */ /* 0x000e260000000a00 */
[----:B------:R-:W1:Y:S02]  /*1270*/  SHFL.DOWN PT, R16, R42, 0x8, R15 ;  /* 0x090000002a107989 */ /* 0x000e6400000e000f */
[----:B-1----:R-:W-:Y:S02]  /*1280*/  SEL R41, R16, RZ, !P0 ;  /* 0x000000ff10297207 */ /* 0x002fe40004000000 */
[----:B------:R-:W-:-:S03]  /*1290*/  ISETP.NE.AND P0, PT, R12, 0x65, PT ;  /* 0x000000650c00780c */ /* 0x000fc60003f05270 */
[----:B------:R-:W-:Y:S01]  /*12a0*/  IMAD.IADD R41, R42, 0x1, R41 ;  /* 0x000000012a297824 */ /* 0x000fe200078e0229 */
[----:B0-----:R-:W-:-:S04]  /*12b0*/  IADD3 R42, P3, PT, R10, 0x100, RZ ;  /* 0x000001000a2a7810 */ /* 0x001fc80007f7e0ff */
[----:B------:R-:W0:Y:S01]  /*12c0*/  SHFL.DOWN PT, R16, R41, 0x10, R15 ;  /* 0x0a00000029107989 */ /* 0x000e2200000e000f */
[----:B------:R-:W-:-:S04]  /*12d0*/  IMAD.X R43, RZ, RZ, R11, P3 ;  /* 0x000000ffff2b7224 */ /* 0x000fc800018e060b */
[----:B------:R-:W-:Y:S02]  /*12e0*/  VOTE.ALL P0, P0 ;  /* 0x0000000000ff7806 */ /* 0x000fe40000000000 */
[----:B0-----:R-:W-:-:S05]  /*12f0*/  SEL R16, R16, RZ, !P2 ;  /* 0x000000ff10107207 */ /* 0x001fca0005000000 */
[----:B------:R-:W-:-:S07]  /*1300*/  IMAD.IADD R40, R41, 0x1, R16 ;  /* 0x0000000129287824 */ /* 0x000fce00078e0210 */
.L_x_46:
[----:B------:R-:W-:Y:S05]  /*1310*/  @!P0 BRA `(.L_x_10) ;  /* 0x0000000000cc8947 */ /* 0x000fea0003800000 */
[----:B------:R-:W-:-:S07]  /*1320*/  IMAD.MOV.U32 R11, RZ, RZ, 0x1de ;  /* 0x000001deff0b7424 */ /* 0x000fce00078e00ff */
.L_x_16:
[----:B------:R-:W-:-:S05]  /*1330*/  IMAD.WIDE R14, R18, 0x8, R42 ;  /* 0x00000008120e7825 */ /* 0x000fca00078e022a */
[----:B------:R-:W2:Y:S01]  /*1340*/  LD.E.64.STRONG.GPU R12, desc[UR12][R14.64+-0x100] ;  /* 0xffff000c0e0c7980 */ /* 0x000ea2000c10fb00 */
[----:B------:R-:W-:Y:S05]  /*1350*/  YIELD ;  /* 0x0000000000007946 */ /* 0x000fea0003800000 */
[----:B------:R-:W-:Y:S01]  /*1360*/  UMOV UR5, 0xffffffff ;  /* 0xffffffff00057882 */ /* 0x000fe20000000000 */
[----:B------:R-:W-:Y:S02]  /*1370*/  SHF.R.U32.HI R11, RZ, 0x1, R11 ;  /* 0x00000001ff0b7819 */ /* 0x000fe4000001160b */
[----:B--2---:R-:W-:Y:S01]  /*1380*/  ISETP.NE.AND P0, PT, R12, 0x63, PT ;  /* 0x000000630c00780c */ /* 0x004fe20003f05270 */
[----:B------:R-:W-:-:S12]  /*1390*/  BRA.DIV UR5, `(.L_x_11) ;  /* 0x0000003205147947 */ /* 0x000fd8000b800000 */
[----:B------:R-:W-:-:S13]  /*13a0*/  VOTE.ANY P0, !P0 ;  /* 0x0000000000ff7806 */ /* 0x000fda0004000100 */
.L_x_49:
[----:B------:R-:W-:Y:S05]  /*13b0*/  @!P0 BRA `(.L_x_12) ;  /* 0x0000000000248947 */ /* 0x000fea0003800000 */
[----:B------:R-:W-:-:S07]  /*13c0*/  IMAD.MOV.U32 R16, RZ, RZ, R11 ;  /* 0x000000ffff107224 */ /* 0x000fce00078e000b */
.L_x_14:
[----:B------:R-:W-:Y:S05]  /*13d0*/  NANOSLEEP R16 ;  /* 0x000000100000735d */ /* 0x000fea0003800000 */
[----:B------:R-:W2:Y:S01]  /*13e0*/  LD.E.64.STRONG.GPU R12, desc[UR12][R14.64+-0x100] ;  /* 0xffff000c0e0c7980 */ /* 0x000ea2000c10fb00 */
[----:B------:R-:W-:Y:S01]  /*13f0*/  UMOV UR5, 0xffffffff ;  /* 0xffffffff00057882 */ /* 0x000fe20000000000 */
[----:B------:R-:W-:Y:S02]  /*1400*/  SHF.R.U32.HI R16, RZ, 0x1, R16 ;  /* 0x00000001ff107819 */ /* 0x000fe40000011610 */
[----:B--2---:R-:W-:Y:S01]  /*1410*/  ISETP.NE.AND P0, PT, R12, 0x63, PT ;  /* 0x000000630c00780c */ /* 0x004fe20003f05270 */
[----:B------:R-:W-:-:S12]  /*1420*/  BRA.DIV UR5, `(.L_x_13) ;  /* 0x0000003205107947 */ /* 0x000fd8000b800000 */
[----:B------:R-:W-:-:S13]  /*1430*/  VOTE.ANY P0, !P0 ;  /* 0x0000000000ff7806 */ /* 0x000fda0004000100 */
.L_x_52:
[----:B------:R-:W-:Y:S05]  /*1440*/  @P0 BRA `(.L_x_14) ;  /* 0xfffffffc00e00947 */ /* 0x000fea000383ffff */
.L_x_12:
[----:B------:R-:W-:Y:S01]  /*1450*/  UMOV UR5, 0xffffffff ;  /* 0xffffffff00057882 */ /* 0x000fe20000000000 */
[----:B------:R-:W-:Y:S02]  /*1460*/  ISETP.NE.AND P0, PT, R12, 0x65, PT ;  /* 0x000000650c00780c */ /* 0x000fe40003f05270 */
[----:B------:R-:W-:Y:S11]  /*1470*/  BRA.DIV UR5, `(.L_x_15) ;  /* 0x00000032051c7947 */ /* 0x000ff6000b800000 */
[----:B------:R-:W-:Y:S01]  /*1480*/  VOTE.ANY R10, PT, !P0 ;  /* 0x00000000000a7806 */ /* 0x000fe200040e0100 */
[----:B------:R-:W-:-:S03]  /*1490*/  VIADD R18, R18, 0xffffffe0 ;  /* 0xffffffe012127836 */ /* 0x000fc60000000000 */
[----:B------:R-:W-:-:S05]  /*14a0*/  LOP3.LUT R10, R10, 0x80000000, R8, 0xec, !PT ;  /* 0x800000000a0a7812 */ /* 0x000fca00078eec08 */
[----:B------:R-:W-:-:S05]  /*14b0*/  VIADD R15, R10, 0xffffffff ;  /* 0xffffffff0a0f7836 */ /* 0x000fca0000000000 */
[----:B------:R-:W-:-:S06]  /*14c0*/  LOP3.LUT R15, R10, R15, RZ, 0xc, !PT ;  /* 0x0000000f0a0f7212 */ /* 0x000fcc00078e0cff */
        /* <DEDUP_REMOVED lines=17> */
[----:B------:R-:W-:-:S03]  /*15e0*/  ISETP.NE.AND P0, PT, R12, 0x65, PT ;  /* 0x000000650c00780c */ /* 0x000fc60003f05270 */
[----:B------:R-:W-:-:S05]  /*15f0*/  IMAD.IADD R41, R13, 0x1, R16 ;  /* 0x000000010d297824 */ /* 0x000fca00078e0210 */
[----:B------:R-:W0:Y:S05]  /*1600*/  SHFL.DOWN PT, R16, R41, 0x10, R15 ;  /* 0x0a00000029107989 */ /* 0x000e2a00000e000f */
[----:B------:R-:W-:Y:S02]  /*1610*/  VOTE.ALL P0, P0 ;  /* 0x0000000000ff7806 */ /* 0x000fe40000000000 */
[----:B0-----:R-:W-:-:S04]  /*1620*/  SEL R16, R16, RZ, !P2 ;  /* 0x000000ff10107207 */ /* 0x001fc80005000000 */
[----:B------:R-:W-:-:S07]  /*1630*/  IADD3 R40, PT, PT, R41, R16, R40 ;  /* 0x0000001029287210 */ /* 0x000fce0007ffe028 */
.L_x_61:
[----:B------:R-:W-:Y:S05]  /*1640*/  @P0 BRA `(.L_x_16) ;  /* 0xfffffffc00380947 */ /* 0x000fea000383ffff */
.L_x_10:
[----:B------:R-:W-:Y:S01]  /*1650*/  ISETP.NE.AND P0, PT, R37, RZ, PT ;  /* 0x000000ff2500720c */ /* 0x000fe20003f05270 */
[----:B------:R-:W0:Y:S01]  /*1660*/  @!P1 S2R R11, SR_CgaCtaId ;  /* 0x00000000000b9919 */ /* 0x000e220000008800 */
[----:B------:R-:W-:Y:S01]  /*1670*/  @!P1 MOV R10, 0x400 ;  /* 0x00000400000a9802 */ /* 0x000fe20000000f00 */
[----:B------:R-:W-:Y:S02]  /*1680*/  @!P1 IMAD.IADD R9, R9, 0x1, R40 ;  /* 0x0000000109099824 */ /* 0x000fe400078e0228 */
[----:B------:R-:W-:Y:S02]  /*1690*/  @!P1 IMAD.MOV.U32 R8, RZ, RZ, 0x65 ;  /* 0x00000065ff089424 */ /* 0x000fe400078e00ff */
[----:B------:R-:W-:-:S03]  /*16a0*/  IMAD.MOV.U32 R38, RZ, RZ, R17 ;  /* 0x000000ffff267224 */ /* 0x000fc600078e0011 */
[----:B------:R1:W-:Y:S03]  /*16b0*/  @!P1 ST.E.64.STRONG.GPU desc[UR12][R44.64+0x100], R8 ;  /* 0x000100082c009985 */ /* 0x0003e6000c10fb0c */
[----:B------:R-:W-:Y:S01]  /*16c0*/  @!P0 MOV R12, 0x400 ;  /* 0x00000400000c8802 */ /* 0x000fe20000000f00 */
[----:B------:R-:W2:Y:S01]  /*16d0*/  @!P0 S2R R13, SR_CgaCtaId ;  /* 0x00000000000d8919 */ /* 0x000ea20000008800 */
[----:B------:R-:W-:Y:S01]  /*16e0*/  @!P0 IMAD.MOV.U32 R38, RZ, RZ, R40 ;  /* 0x000000ffff268224 */ /* 0x000fe200078e0028 */
[----:B0-----:R-:W-:-:S05]  /*16f0*/  @!P1 LEA R10, R11, R10, 0x18 ;  /* 0x0000000a0b0a9211 */ /* 0x001fca00078ec0ff */
[----:B------:R1:W-:Y:S04]  /*1700*/  @!P1 STS [R10+0x8], R9 ;  /* 0x000008090a009388 */ /* 0x0003e80000000800 */
[----:B------:R1:W-:Y:S01]  /*1710*/  @!P1 STS [R10+0x4], R40 ;  /* 0x000004280a009388 */ /* 0x0003e20000000800 */
[----:B--2---:R-:W-:-:S05]  /*1720*/  @!P0 LEA R13, R13, R12, 0x18 ;  /* 0x0000000c0d0d8211 */ /* 0x004fca00078ec0ff */
[----:B------:R1:W-:Y:S02]  /*1730*/  @!P0 STS [R13+0x54], R40 ;  /* 0x000054280d008388 */ /* 0x0003e40000000800 */
.L_x_4:
[----:B------:R-:W-:Y:S05]  /*1740*/  WARPSYNC.ALL ;  /* 0x0000000000007948 */ /* 0x000fea0003800000 */
[----:B------:R-:W0:Y:S08]  /*1750*/  S2UR UR7, SR_CgaCtaId ;  /* 0x00000000000779c3 */ /* 0x000e300000008800 */
[----:B------:R-:W-:Y:S01]  /*1760*/  BAR.SYNC.DEFER_BLOCKING 0x0 ;  /* 0x0000000000007b1d */ /* 0x000fe20000010000 */
[----:B------:R-:W-:-:S05]  /*1770*/  ISETP.NE.AND P0, PT, R35, RZ, PT ;  /* 0x000000ff2300720c */ /* 0x000fca0003f05270 */
[----:B------:R-:W-:Y:S02]  /*1780*/  UMOV UR5, 0x400 ;  /* 0x0000040000057882 */ /* 0x000fe40000000000 */
[----:B0-----:R-:W-:-:S09]  /*1790*/  ULEA UR5, UR7, UR5, 0x18 ;  /* 0x0000000507057291 */ /* 0x001fd2000f8ec0ff */
[----:B-1----:R-:W0:Y:S02]  /*17a0*/  LDS R8, [UR5+0x54] ;  /* 0x00005405ff087984 */ /* 0x002e240008000800 */
[----:B0-----:R-:W-:-:S05]  /*17b0*/  SEL R9, R8, RZ, P0 ;  /* 0x000000ff08097207 */ /* 0x001fca0000000000 */
[----:B------:R-:W-:-:S07]  /*17c0*/  IMAD.IADD R38, R9, 0x1, R38 ;  /* 0x0000000109267824 */ /* 0x000fce00078e0226 */
.L_x_3:
[----:B------:R-:W-:Y:S05]  /*17d0*/  BSYNC.RECONVERGENT B0 ;  /* 0x0000000000007941 */ /* 0x000fea0003800200 */
.L_x_1:
[----:B------:R-:W-:Y:S01]  /*17e0*/  IMAD.IADD R32, R32, 0x1, R38 ;  /* 0x0000000120207824 */ /* 0x000fe200078e0226 */
[----:B------:R-:W-:Y:S03]  /*17f0*/  BAR.SYNC.DEFER_BLOCKING 0x0 ;  /* 0x0000000000007b1d */ /* 0x000fe60000010000 */
[----:B------:R-:W-:-:S03]  /*1800*/  IMAD.IADD R29, R29, 0x1, R32 ;  /* 0x000000011d1d7824 */ /* 0x000fc600078e0220 */
[----:B------:R-:W1:Y:S01]  /*1810*/  LDCU.64 UR8, c[0x0][0x388] ;  /* 0x00007100ff0877ac */ /* 0x000e620008000a00 */
[----:B------:R-:W-:-:S04]  /*1820*/  IMAD.IADD R28, R28, 0x1, R29 ;  /* 0x000000011c1c7824 */ /* 0x000fc800078e021d */
[----:B------:R-:W-:-:S04]  /*1830*/  IMAD.IADD R27, R27, 0x1, R28 ;  /* 0x000000011b1b7824 */ /* 0x000fc800078e021c */
[----:B------:R-:W-:-:S04]  /*1840*/  IMAD.IADD R26, R26, 0x1, R27 ;  /* 0x000000011a1a7824 */ /* 0x000fc800078e021b */
[----:B------:R-:W-:-:S04]  /*1850*/  IMAD.IADD R25, R25, 0x1, R26 ;  /* 0x0000000119197824 */ /* 0x000fc800078e021a */
[----:B------:R-:W-:Y:S01]  /*1860*/  IMAD.IADD R24, R24, 0x1, R25 ;  /* 0x0000000118187824 */ /* 0x000fe200078e0219 */
[----:B------:R-:W-:Y:S03]  /*1870*/  STS [R33], R38 ;  /* 0x0000002621007388 */ /* 0x000fe60000000800 */
[----:B------:R-:W-:Y:S01]  /*1880*/  IMAD.IADD R23, R23, 0x1, R24 ;  /* 0x0000000117177824 */ /* 0x000fe200078e0218 */
[----:B------:R-:W-:Y:S03]  /*1890*/  STS [R33+0x4], R32 ;  /* 0x0000042021007388 */ /* 0x000fe60000000800 */
        /* <DEDUP_REMOVED lines=19> */
[----:B------:R-:W-:Y:S04]  /*19d0*/  STS [R33+0x2c], R20 ;  /* 0x00002c1421007388 */ /* 0x000fe80000000800 */
[----:B------:R-:W-:Y:S04]  /*19e0*/  STS [R33+0x30], R7 ;  /* 0x0000300721007388 */ /* 0x000fe80000000800 */
[----:B------:R-:W-:Y:S04]  /*19f0*/  STS [R33+0x34], R6 ;  /* 0x0000340621007388 */ /* 0x000fe80000000800 */
[----:B------:R-:W-:Y:S04]  /*1a00*/  STS [R33+0x38], R5 ;  /* 0x0000380521007388 */ /* 0x000fe80000000800 */
[----:B------:R-:W-:Y:S04]  /*1a10*/  STS [R33+0x3c], R4 ;  /* 0x00003c0421007388 */ /* 0x000fe80000000800 */
[----:B------:R-:W-:Y:S04]  /*1a20*/  STS [R33+0x40], R3 ;  /* 0x0000400321007388 */ /* 0x000fe80000000800 */
[----:B------:R1:W-:Y:S04]  /*1a30*/  STS [R33+0x44], R2 ;  /* 0x0000440221007388 */ /* 0x0003e80000000800 */
[----:B------:R-:W-:Y:S01]  /*1a40*/  STS [R33+0x48], R0 ;  /* 0x0000480021007388 */ /* 0x000fe20000000800 */
[----:B------:R-:W-:-:S03]  /*1a50*/  NOP ;  /* 0x0000000000007918 */ /* 0x000fc60000000000 */
[----:B0-----:R-:W0:Y:S01]  /*1a60*/  LDS R9, [R34] ;  /* 0x0000000022097984 */ /* 0x001e220000000800 */
[----:B-1----:R-:W-:-:S03]  /*1a70*/  IADD3 R2, P0, PT, R31, UR8, RZ ;  /* 0x000000081f027c10 */ /* 0x002fc6000ff1e0ff */
[----:B------:R-:W1:Y:S01]  /*1a80*/  LDS R7, [R34+0x80] ;  /* 0x0000800022077984 */ /* 0x000e620000000800 */
[----:B------:R-:W-:-:S03]  /*1a90*/  IADD3.X R3, PT, PT, R30, UR9, RZ, P0, !PT ;  /* 0x000000091e037c10 */ /* 0x000fc600087fe4ff */
[----:B------:R-:W2:Y:S04]  /*1aa0*/  LDS R11, [R34+0x100] ;  /* 0x00010000220b7984 */ /* 0x000ea80000000800 */
[----:B------:R-:W3:Y:S04]  /*1ab0*/  LDS R13, [R34+0x180] ;  /* 0x00018000220d7984 */ /* 0x000ee80000000800 */
[----:B------:R-:W4:Y:S04]  /*1ac0*/  LDS R5, [R34+0x200] ;  /* 0x0002000022057984 */ /* 0x000f280000000800 */
[----:B------:R-:W5:Y:S04]  /*1ad0*/  LDS R15, [R34+0x280] ;  /* 0x00028000220f7984 */ /* 0x000f680000000800 */
        /* <DEDUP_REMOVED lines=13> */
[----:B0-----:R-:W-:Y:S04]  /*1bb0*/  STG.E desc[UR12][R2.64], R9 ;  /* 0x0000000902007986 */ /* 0x001fe8000c10190c */
[----:B-1----:R-:W-:Y:S04]  /*1bc0*/  STG.E desc[UR12][R2.64+0x80], R7 ;  /* 0x0000800702007986 */ /* 0x002fe8000c10190c */
[----:B--2---:R-:W-:Y:S04]  /*1bd0*/  STG.E desc[UR12][R2.64+0x100], R11 ;  /* 0x0001000b02007986 */ /* 0x004fe8000c10190c */
[----:B---3--:R-:W-:Y:S04]  /*1be0*/  STG.E desc[UR12][R2.64+0x180], R13 ;  /* 0x0001800d02007986 */ /* 0x008fe8000c10190c */
[----:B----4-:R-:W-:Y:S04]  /*1bf0*/  STG.E desc[UR12][R2.64+0x200], R5 ;  /* 0x0002000502007986 */ /* 0x010fe8000c10190c */
[----:B-----5:R-:W-:Y:S04]  /*1c00*/  STG.E desc[UR12][R2.64+0x280], R15 ;  /* 0x0002800f02007986 */ /* 0x020fe8000c10190c */
[----:B------:R-:W-:Y:S04]  /*1c10*/  STG.E desc[UR12][R2.64+0x300], R17 ;  /* 0x0003001102007986 */ /* 0x000fe8000c10190c */
        /* <DEDUP_REMOVED lines=11> */
[----:B------:R-:W-:Y:S01]  /*1cd0*/  STG.E desc[UR12][R2.64+0x900], R43 ;  /* 0x0009002b02007986 */ /* 0x000fe2000c10190c */
[----:B------:R-:W-:Y:S05]  /*1ce0*/  EXIT ;  /* 0x000000000000794d */ /* 0x000fea0003800000 */
.L_x_0:
[----:B------:R-:W-:-:S04]  /*1cf0*/  ISETP.NE.U32.AND P0, PT, RZ, UR7, PT ;  /* 0x00000007ff007c0c */ /* 0x000fc8000bf05070 */
[----:B------:R-:W-:-:S13]  /*1d00*/  ISETP.NE.AND.EX P0, PT, RZ, UR4, PT, P0 ;  /* 0x00000004ff007c0c */ /* 0x000fda000bf05300 */
[----:B------:R-:W-:Y:S05]  /*1d10*/  @!P0 EXIT ;  /* 0x000000000000894d */ /* 0x000fea0003800000 */
[----:B------:R-:W0:Y:S02]  /*1d20*/  LDCU.64 UR4, c[0x0][0x380] ;  /* 0x00007000ff0477ac */ /* 0x000e240008000a00 */
[----:B0-----:R-:W-:-:S06]  /*1d30*/  UIMAD.WIDE UR4, UR6, 0x7b80, UR4 ;  /* 0x00007b80060478a5 */ /* 0x001fcc000f8e0204 */
[----:B------:R-:W-:Y:S02]  /*1d40*/  IMAD.U32 R2, RZ, RZ, UR4 ;  /* 0x00000004ff027e24 */ /* 0x000fe4000f8e00ff */
[----:B------:R-:W-:-:S05]  /*1d50*/  IMAD.U32 R3, RZ, RZ, UR5 ;  /* 0x00000005ff037e24 */ /* 0x000fca000f8e00ff */
[----:B------:R0:W2:Y:S01]  /*1d60*/  LDG.E R0, desc[UR12][R2.64] ;  /* 0x0000000c02007981 */ /* 0x0000a2000c1e1900 */
[----:B------:R-:W3:Y:S02]  /*1d70*/  S2R R31, SR_TID.X ;  /* 0x00000000001f7919 */ /* 0x000ee40000002100 */
[C---:B---3--:R-:W-:Y:S02]  /*1d80*/  LOP3.LUT R30, R31.reuse, 0x1f, RZ, 0xc0, !PT ;  /* 0x0000001f1f1e7812 */ /* 0x048fe400078ec0ff */
[----:B------:R-:W-:-:S05]  /*1d90*/  LOP3.LUT R5, R31, 0x3e0, RZ, 0xc0, !PT ;  /* 0x000003e01f057812 */ /* 0x000fca00078ec0ff */
[----:B------:R-:W-:-:S04]  /*1da0*/  IMAD R30, R5, 0x13, R30 ;  /* 0x00000013051e7824 */ /* 0x000fc800078e021e */
[C---:B------:R-:W-:Y:S01]  /*1db0*/  VIADD R4, R30.reuse, 0x20 ;  /* 0x000000201e047836 */ /* 0x040fe20000000000 */
[C---:B------:R-:W-:Y:S01]  /*1dc0*/  ISETP.GE.U32.AND P1, PT, R30.reuse, UR7, PT ;  /* 0x000000071e007c0c */ /* 0x040fe2000bf26070 */
[C---:B------:R-:W-:Y:S01]  /*1dd0*/  VIADD R5, R30.reuse, 0x40 ;  /* 0x000000401e057836 */ /* 0x040fe20000000000 */
[C---:B0-----:R-:W-:Y:S01]  /*1de0*/  LEA R2, P0, R30.reuse, UR4, 0x2 ;  /* 0x000000041e027c11 */ /* 0x041fe2000f8010ff */
[----:B------:R-:W-:Y:S01]  /*1df0*/  VIADD R3, R30, 0x80 ;  /* 0x000000801e037836 */ /* 0x000fe20000000000 */
[----:B------:R-:W-:Y:S01]  /*1e00*/  ISETP.GE.U32.AND P2, PT, R4, UR7, PT ;  /* 0x0000000704007c0c */ /* 0x000fe2000bf46070 */
[C---:B------:R-:W-:Y:S01]  /*1e10*/  VIADD R4, R30.reuse, 0xa0 ;  /* 0x000000a01e047836 */ /* 0x040fe20000000000 */
[----:B------:R-:W-:Y:S01]  /*1e20*/  ISETP.GE.U32.AND P3, PT, R5, UR7, PT ;  /* 0x0000000705007c0c */ /* 0x000fe2000bf66070 */
[----:B------:R-:W-:Y:S01]  /*1e30*/  VIADD R5, R30, 0xc0 ;  /* 0x000000c01e057836 */ /* 0x000fe20000000000 */
[----:B------:R-:W-:Y:S01]  /*1e40*/  ISETP.GE.U32.AND P5, PT, R3, UR7, PT ;  /* 0x0000000703007c0c */ /* 0x000fe2000bfa6070 */
[----:B------:R-:W-:Y:S01]  /*1e50*/  IMAD.X R3, RZ, RZ, UR5, P0 ;  /* 0x00000005ff037e24 */ /* 0x000fe200080e06ff */
[----:B------:R-:W-:Y:S01]  /*1e60*/  ISETP.GE.U32.AND P6, PT, R4, UR7, PT ;  /* 0x0000000704007c0c */ /* 0x000fe2000bfc6070 */
[C---:B------:R-:W-:Y:S01]  /*1e70*/  VIADD R6, R30.reuse, 0x60 ;  /* 0x000000601e067836 */ /* 0x040fe20000000000 */
[----:B------:R-:W-:Y:S01]  /*1e80*/  ISETP.GE.U32.AND P0, PT, R5, UR7, PT ;  /* 0x0000000705007c0c */ /* 0x000fe2000bf06070 */
[----:B------:R-:W-:-:S02]  /*1e90*/  VIADD R5, R30, 0xe0 ;  /* 0x000000e01e057836 */ /* 0x000fc40000000000 */
[----:B------:R-:W-:Y:S01]  /*1ea0*/  VIADD R37, R30, 0x100 ;  /* 0x000001001e257836 */ /* 0x000fe20000000000 */
[----:B------:R-:W-:Y:S01]  /*1eb0*/  ISETP.GE.U32.AND P4, PT, R6, UR7, PT ;  /* 0x0000000706007c0c */ /* 0x000fe2000bf86070 */
[C---:B------:R-:W-:Y:S02]  /*1ec0*/  VIADD R7, R30.reuse, 0x140 ;  /* 0x000001401e077836 */ /* 0x040fe40000000000 */
[C---:B------:R-:W-:Y:S02]  /*1ed0*/  VIADD R36, R30.reuse, 0x120 ;  /* 0x000001201e247836 */ /* 0x040fe40000000000 */
[C---:B------:R-:W-:Y:S02]  /*1ee0*/  VIADD R35, R30.reuse, 0x220 ;  /* 0x000002201e237836 */ /* 0x040fe40000000000 */
[----:B------:R-:W-:Y:S02]  /*1ef0*/  VIADD R34, R30, 0x240 ;  /* 0x000002401e227836 */ /* 0x000fe40000000000 */
[----:B--2---:R-:W-:-:S02]  /*1f00*/  IMAD.MOV.U32 R4, RZ, RZ, R0 ;  /* 0x000000ffff047224 */ /* 0x004fc400078e0000 */
[----:B------:R-:W2:Y:S02]  /*1f10*/  @!P1 LDG.E R0, desc[UR12][R2.64] ;  /* 0x0000000c02009981 */ /* 0x000ea4000c1e1900 */
[--C-:B------:R-:W-:Y:S01]  /*1f20*/  IMAD.MOV.U32 R12, RZ, RZ, R4.reuse ;  /* 0x000000ffff0c7224 */ /* 0x100fe200078e0004 */
[----:B------:R-:W-:Y:S01]  /*1f30*/  ISETP.GE.U32.AND P1, PT, R5, UR7, PT ;  /* 0x0000000705007c0c */ /* 0x000fe2000bf26070 */
[--C-:B------:R-:W-:Y:S02]  /*1f40*/  IMAD.MOV.U32 R8, RZ, RZ, R4.reuse ;  /* 0x000000ffff087224 */ /* 0x100fe400078e0004 */
[C---:B------:R-:W-:Y:S02]  /*1f50*/  VIADD R5, R30.reuse, 0x160 ;  /* 0x000001601e057836 */ /* 0x040fe40000000000 */
[--C-:B------:R-:W-:Y:S01]  /*1f60*/  IMAD.MOV.U32 R6, RZ, RZ, R4.reuse ;  /* 0x000000ffff067224 */ /* 0x100fe200078e0004 */
[----:B------:R-:W3:Y:S01]  /*1f70*/  @!P5 LDG.E R12, desc[UR12][R2.64+0x200] ;  /* 0x0002000c020cd981 */ /* 0x000ee2000c1e1900 */
[--C-:B------:R-:W-:Y:S01]  /*1f80*/  IMAD.MOV.U32 R14, RZ, RZ, R4.reuse ;  /* 0x000000ffff0e7224 */ /* 0x100fe200078e0004 */
[----:B------:R-:W-:Y:S01]  /*1f90*/  ISETP.GE.U32.AND P5, PT, R37, UR7, PT ;  /* 0x0000000725007c0c */ /* 0x000fe2000bfa6070 */
[----:B------:R-:W-:Y:S01]  /*1fa0*/  IMAD.MOV.U32 R16, RZ, RZ, R4 ;  /* 0x000000ffff107224 */ /* 0x000fe200078e0004 */
[----:B------:R-:W4:Y:S01]  /*1fb0*/  @!P3 LDG.E R8, desc[UR12][R2.64+0x100] ;  /* 0x0001000c0208b981 */ /* 0x000f22000c1e1900 */
[----:B------:R-:W-:Y:S01]  /*1fc0*/  ISETP.GE.U32.AND P3, PT, R5, UR7, PT ;  /* 0x0000000705007c0c */ /* 0x000fe2000bf66070 */
[----:B------:R-:W-:-:S02]  /*1fd0*/  VIADD R5, R30, 0x1a0 ;  /* 0x000001a01e057836 */ /* 0x000fc40000000000 */
[----:B------:R-:W4:Y:S01]  /*1fe0*/  @!P2 LDG.E R6, desc[UR12][R2.64+0x80] ;  /* 0x0000800c0206a981 */ /* 0x000f22000c1e1900 */
[----:B------:R-:W-:Y:S01]  /*1ff0*/  ISETP.GE.U32.AND P2, PT, R7, UR7, PT ;  /* 0x0000000707007c0c */ /* 0x000fe2000bf46070 */
[--C-:B------:R-:W-:Y:S02]  /*2000*/  IMAD.MOV.U32 R10, RZ, RZ, R4.reuse ;  /* 0x000000ffff0a7224 */ /* 0x100fe400078e0004 */
[----:B------:R-:W4:Y:S01]  /*2010*/  @!P6 LDG.E R14, desc[UR12][R2.64+0x280] ;  /* 0x0002800c020ee981 */ /* 0x000f22000c1e1900 */
[----:B------:R-:W-:Y:S01]  /*2020*/  ISETP.GE.U32.AND P6, PT, R36, UR7, PT ;  /* 0x0000000724007c0c */ /* 0x000fe2000bfc6070 */
[----:B------:R-:W-:Y:S02]  /*2030*/  IMAD.MOV.U32 R20, RZ, RZ, R4 ;  /* 0x000000ffff147224 */ /* 0x000fe400078e0004 */
[----:B------:R-:W4:Y:S01]  /*2040*/  @!P0 LDG.E R16, desc[UR12][R2.64+0x300] ;  /* 0x0003000c02108981 */ /* 0x000f22000c1e1900 */
[----:B------:R-:W-:Y:S01]  /*2050*/  ISETP.GE.U32.AND P0, PT, R5, UR7, PT ;  /* 0x0000000705007c0c */ /* 0x000fe2000bf06070 */
[----:B------:R-:W-:-:S02]  /*2060*/  VIADD R7, R30, 0x180 ;  /* 0x000001801e077836 */ /* 0x000fc40000000000 */
[C---:B------:R-:W-:Y:S01]  /*2070*/  VIADD R5, R30.reuse, 0x1e0 ;  /* 0x000001e01e057836 */ /* 0x040fe20000000000 */
[----:B------:R-:W4:Y:S01]  /*2080*/  @!P4 LDG.E R10, desc[UR12][R2.64+0x180] ;  /* 0x0001800c020ac981 */ /* 0x000f22000c1e1900 */
[--C-:B------:R-:W-:Y:S01]  /*2090*/  IMAD.MOV.U32 R18, RZ, RZ, R4.reuse ;  /* 0x000000ffff127224 */ /* 0x100fe200078e0004 */
[----:B------:R-:W-:Y:S01]  /*20a0*/  ISETP.GE.U32.AND P4, PT, R7, UR7, PT ;  /* 0x0000000707007c0c */ /* 0x000fe2000bf86070 */
[--C-:B------:R-:W-:Y:S01]  /*20b0*/  IMAD.MOV.U32 R22, RZ, RZ, R4.reuse ;  /* 0x000000ffff167224 */ /* 0x100fe200078e0004 */
[----:B------:R-:W4:Y:S01]  /*20c0*/  @!P5 LDG.E R20, desc[UR12][R2.64+0x400] ;  /* 0x0004000c0214d981 */ /* 0x000f22000c1e1900 */
[--C-:B------:R-:W-:Y:S01]  /*20d0*/  IMAD.MOV.U32 R24, RZ, RZ, R4.reuse ;  /* 0x000000ffff187224 */ /* 0x100fe200078e0004 */
[----:B------:R-:W-:Y:S01]  /*20e0*/  ISETP.GE.U32.AND P5, PT, R5, UR7, PT ;  /* 0x0000000705007c0c */ /* 0x000fe2000bfa6070 */
[----:B------:R-:W-:Y:S01]  /*20f0*/  IMAD.MOV.U32 R26, RZ, RZ, R4 ;  /* 0x000000ffff1a7224 */ /* 0x000fe200078e0004 */
[----:B------:R-:W4:Y:S01]  /*2100*/  @!P1 LDG.E R18, desc[UR12][R2.64+0x380] ;  /* 0x0003800c02129981 */ /* 0x000f22000c1e1900 */
[----:B------:R-:W-:-:S02]  /*2110*/  VIADD R7, R30, 0x1c0 ;  /* 0x000001c01e077836 */ /* 0x000fc40000000000 */
[----:B------:R-:W-:Y:S01]  /*2120*/  VIADD R5, R30, 0x200 ;  /* 0x000002001e057836 */ /* 0x000fe20000000000 */
[----:B------:R-:W4:Y:S02]  /*2130*/  @!P6 LDG.E R22, desc[UR12][R2.64+0x480] ;  /* 0x0004800c0216e981 */ /* 0x000f24000c1e1900 */
[----:B------:R-:W-:Y:S02]  /*2140*/  ISETP.GE.U32.AND P1, PT, R7, UR7, PT ;  /* 0x0000000707007c0c */ /* 0x000fe4000bf26070 */
[----:B------:R-:W4:Y:S01]  /*2150*/  @!P2 LDG.E R24, desc[UR12][R2.64+0x500] ;  /* 0x0005000c0218a981 */ /* 0x000f22000c1e1900 */
[----:B------:R-:W-:Y:S02]  /*2160*/  ISETP.GE.U32.AND P6, PT, R5, UR7, PT ;  /* 0x0000000705007c0c */ /* 0x000fe4000bfc6070 */
[----:B------:R-:W-:Y:S01]  /*2170*/  ISETP.GE.U32.AND P2, PT, R35, UR7, PT ;  /* 0x0000000723007c0c */ /* 0x000fe2000bf46070 */
[----:B------:R-:W4:Y:S01]  /*2180*/  @!P3 LDG.E R26, desc[UR12][R2.64+0x580] ;  /* 0x0005800c021ab981 */ /* 0x000f22000c1e1900 */
[----:B------:R-:W-:Y:S01]  /*2190*/  ISETP.GE.U32.AND P3, PT, R34, UR7, PT ;  /* 0x0000000722007c0c */ /* 0x000fe2000bf66070 */
[----:B------:R-:W-:-:S02]  /*21a0*/  IMAD.MOV.U32 R28, RZ, RZ, R4 ;  /* 0x000000ffff1c7224 */ /* 0x000fc400078e0004 */
[--C-:B------:R-:W-:Y:S02]  /*21b0*/  IMAD.MOV.U32 R40, RZ, RZ, R4.reuse ;  /* 0x000000ffff287224 */ /* 0x100fe400078e0004 */
[--C-:B------:R-:W-:Y:S02]  /*21c0*/  IMAD.MOV.U32 R42, RZ, RZ, R4.reuse ;  /* 0x000000ffff2a7224 */ /* 0x100fe400078e0004 */
[--C-:B------:R-:W-:Y:S01]  /*21d0*/  IMAD.MOV.U32 R44, RZ, RZ, R4.reuse ;  /* 0x000000ffff2c7224 */ /* 0x100fe200078e0004 */
[----:B------:R-:W4:Y:S01]  /*21e0*/  @!P4 LDG.E R28, desc[UR12][R2.64+0x600] ;  /* 0x0006000c021cc981 */ /* 0x000f22000c1e1900 */
[--C-:B------:R-:W-:Y:S02]  /*21f0*/  IMAD.MOV.U32 R5, RZ, RZ, R4.reuse ;  /* 0x000000ffff057224 */ /* 0x100fe400078e0004 */
[----:B------:R-:W-:Y:S01]  /*2200*/  IMAD.MOV.U32 R7, RZ, RZ, R4 ;  /* 0x000000ffff077224 */ /* 0x000fe200078e0004 */
[----:B------:R-:W4:Y:S04]  /*2210*/  @!P0 LDG.E R40, desc[UR12][R2.64+0x680] ;  /* 0x0006800c02288981 */ /* 0x000f28000c1e1900 */
[----:B------:R-:W4:Y:S04]  /*2220*/  @!P1 LDG.E R42, desc[UR12][R2.64+0x700] ;  /* 0x0007000c022a9981 */ /* 0x000f28000c1e1900 */
[----:B------:R-:W4:Y:S04]  /*2230*/  @!P5 LDG.E R44, desc[UR12][R2.64+0x780] ;  /* 0x0007800c022cd981 */ /* 0x000f28000c1e1900 */
[----:B------:R-:W4:Y:S04]  /*2240*/  @!P6 LDG.E R5, desc[UR12][R2.64+0x800] ;  /* 0x0008000c0205e981 */ /* 0x000f28000c1e1900 */
[----:B------:R-:W4:Y:S04]  /*2250*/  @!P2 LDG.E R7, desc[UR12][R2.64+0x880] ;  /* 0x0008800c0207a981 */ /* 0x000f28000c1e1900 */
[----:B------:R-:W4:Y:S01]  /*2260*/  @!P3 LDG.E R4, desc[UR12][R2.64+0x900] ;  /* 0x0009000c0204b981 */ /* 0x000f22000c1e1900 */
[----:B------:R-:W0:Y:S01]  /*2270*/  S2R R38, SR_LANEID ;  /* 0x0000000000267919 */ /* 0x000e220000000000 */
[----:B------:R-:W1:Y:S01]  /*2280*/  S2UR UR5, SR_CgaCtaId ;  /* 0x00000000000579c3 */ /* 0x000e620000008800 */
[----:B------:R-:W-:Y:S01]  /*2290*/  SHF.R.U32.HI R41, RZ, 0x5, R31 ;  /* 0x00000005ff297819 */ /* 0x000fe2000001161f */
[----:B------:R-:W-:-:S02]  /*22a0*/  UMOV UR4, 0x400 ;  /* 0x0000040000047882 */ /* 0x000fc40000000000 */
[----:B-1----:R-:W-:Y:S02]  /*22b0*/  ULEA UR4, UR5, UR4, 0x18 ;  /* 0x0000000405047291 */ /* 0x002fe4000f8ec0ff */
[----:B0-----:R-:W-:-:S05]  /*22c0*/  IMAD R29, R41, 0x260, R38 ;  /* 0x00000260291d7824 */ /* 0x001fca00078e0226 */
[----:B------:R-:W-:Y:S01]  /*22d0*/  LEA R29, R29, UR4, 0x2 ;  /* 0x000000041d1d7c11 */ /* 0x000fe2000f8e10ff */
[----:B------:R-:W-:-:S04]  /*22e0*/  UISETP.NE.AND UP0, UPT, UR6, URZ, UPT ;  /* 0x000000ff0600728c */ /* 0x000fc8000bf05270 */
[----:B--2---:R-:W-:Y:S04]  /*22f0*/  STS [R29], R0 ;  /* 0x000000001d007388 */ /* 0x004fe80000000800 */
[----:B---3--:R-:W-:Y:S04]  /*2300*/  STS [R29+0x200], R12 ;  /* 0x0002000c1d007388 */ /* 0x008fe80000000800 */
[----:B----4-:R0:W-:Y:S04]  /*2310*/  STS [R29+0x100], R8 ;  /* 0x000100081d007388 */ /* 0x0101e80000000800 */
[----:B------:R1:W-:Y:S01]  /*2320*/  STS [R29+0x80], R6 ;  /* 0x000080061d007388 */ /* 0x0003e20000000800 */
[----:B0-----:R-:W-:-:S03]  /*2330*/  IMAD R8, R38, 0x48, R29 ;  /* 0x0000004826087824 */ /* 0x001fc600078e021d */
        /* <DEDUP_REMOVED lines=16> */
[----:B------:R1:W0:Y:S04]  /*2440*/  LDS R32, [R8] ;  /* 0x0000000008207984 */ /* 0x0002280000000800 */
        /* <DEDUP_REMOVED lines=19> */
[----:B--234-:R-:W-:Y:S05]  /*2580*/  BRA.U UP0, `(.L_x_17) ;  /* 0x0000000500047547 */ /* 0x01cfea000b800000 */
[----:B01----:R-:W-:Y:S02]  /*2590*/  IADD3 R8, PT, PT, R28, R33, R32 ;  /* 0x000000211c087210 */ /* 0x003fe40007ffe020 */
[----:B------:R-:W-:Y:S02]  /*25a0*/  ISETP.NE.AND P1, PT, R38, 0x1f, PT ;  /* 0x0000001f2600780c */ /* 0x000fe40003f25270 */
[----:B------:R-:W-:Y:S02]  /*25b0*/  IADD3 R8, PT, PT, R26, R27, R8 ;  /* 0x0000001b1a087210 */ /* 0x000fe40007ffe008 */
[----:B------:R-:W-:Y:S02]  /*25c0*/  ISETP.NE.AND P2, PT, R41, 0xc, PT ;  /* 0x0000000c2900780c */ /* 0x000fe40003f45270 */
        /* <DEDUP_REMOVED lines=47> */
[----:B------:R-:W-:-:S04]  /*28c0*/  ISETP.NE.AND P0, PT, R41, 0x8, PT ;  /* 0x000000082900780c */ /* 0x000fc80003f05270 */
[----:B------:R-:W-:Y:S02]  /*28d0*/  SEL R8, R15, R8, !P0 ;  /* 0x000000080f087207 */ /* 0x000fe40004000000 */
[C---:B------:R-:W-:Y:S02]  /*28e0*/  ISETP.NE.AND P0, PT, R41.reuse, 0xa, PT ;  /* 0x0000000a2900780c */ /* 0x040fe40003f05270 */
[----:B------:R-:W-:Y:S02]  /*28f0*/  SEL R8, R16, R8, !P1 ;  /* 0x0000000810087207 */ /* 0x000fe40004800000 */
[----:B------:R-:W-:Y:S02]  /*2900*/  ISETP.NE.AND P1, PT, R41, 0xb, PT ;  /* 0x0000000b2900780c */ /* 0x000fe40003f25270 */
[----:B------:R-:W-:Y:S02]  /*2910*/  SEL R8, R17, R8, !P0 ;  /* 0x0000000811087207 */ /* 0x000fe40004000000 */
[----:B------:R-:W-:-:S02]  /*2920*/  ISETP.GE.U32.AND P0, PT, R31, 0x20, PT ;  /* 0x000000201f00780c */ /* 0x000fc40003f06070 */
[----:B------:R-:W-:Y:S01]  /*2930*/  SEL R8, R18, R8, !P1 ;  /* 0x0000000812087207 */ /* 0x000fe20004800000 */
[----:B------:R-:W-:Y:S01]  /*2940*/  @!P2 IMAD.IADD R8, R19, 0x1, R18 ;  /* 0x000000011308a824 */ /* 0x000fe200078e0212 */
[----:B------:R-:W-:-:S04]  /*2950*/  ISETP.NE.AND P1, PT, R38, RZ, PT ;  /* 0x000000ff2600720c */ /* 0x000fc80003f25270 */
[----:B------:R-:W-:Y:S02]  /*2960*/  SEL R40, R40, RZ, P1 ;  /* 0x000000ff28287207 */ /* 0x000fe40000800000 */
[----:B------:R-:W-:-:S04]  /*2970*/  SEL R8, R8, RZ, P0 ;  /* 0x000000ff08087207 */ /* 0x000fc80000000000 */
[----:B-----5:R-:W-:Y:S01]  /*2980*/  IADD3 R39, PT, PT, R8, R40, R39 ;  /* 0x0000002808277210 */ /* 0x020fe20007ffe027 */
[----:B------:R-:W-:Y:S06]  /*2990*/  BRA `(.L_x_18) ;  /* 0x0000000c00547947 */ /* 0x000fec0003800000 */
.L_x_17:
[----:B01----:R-:W-:Y:S02]  /*29a0*/  IADD3 R8, PT, PT, R28, R33, R32 ;  /* 0x000000211c087210 */ /* 0x003fe40007ffe020 */
[----:B------:R-:W-:Y:S02]  /*29b0*/  ISETP.NE.AND P1, PT, R38, 0x1f, PT ;  /* 0x0000001f2600780c */ /* 0x000fe40003f25270 */
        /* <DEDUP_REMOVED lines=9> */
[----:B-----5:R-:W-:-:S05]  /*2a50*/  IADD3 R39, PT, PT, R9, R0, R8 ;  /* 0x0000000009277210 */ /* 0x020fca0007ffe008 */
        /* <DEDUP_REMOVED lines=28> */
[----:B------:R-:W-:Y:S01]  /*2c20*/  IMAD.IADD R14, R14, 0x1, R13 ;  /* 0x000000010e0e7824 */ /* 0x000fe200078e020d */
[----:B------:R-:W0:Y:S02]  /*2c30*/  LDS R11, [UR4+0x40] ;  /* 0x00004004ff0b7984 */ /* 0x000e240008000800 */
        /* <DEDUP_REMOVED lines=14> */
[----:B------:R-:W-:-:S04]  /*2d20*/  ISETP.NE.AND P0, PT, R41, 0xa, PT ;  /* 0x0000000a2900780c */ /* 0x000fc80003f05270 */
[----:B------:R-:W-:Y:S01]  /*2d30*/  SEL R8, R17, R8, !P0 ;  /* 0x0000000811087207 */ /* 0x000fe20004000000 */
[----:B------:R-:W-:Y:S01]  /*2d40*/  IMAD.IADD R17, R40, 0x1, -R39 ;  /* 0x0000000128117824 */ /* 0x000fe200078e0a27 */
[----:B------:R-:W-:-:S04]  /*2d50*/  ISETP.NE.AND P0, PT, R41, 0xb, PT ;  /* 0x0000000b2900780c */ /* 0x000fc80003f05270 */
[----:B------:R-:W-:Y:S02]  /*2d60*/  SEL R8, R18, R8, !P0 ;  /* 0x0000000812087207 */ /* 0x000fe40004000000 */
[----:B------:R-:W-:Y:S01]  /*2d70*/  ISETP.GT.U32.AND P0, PT, R31, 0x1f, PT ;  /* 0x0000001f1f00780c */ /* 0x000fe20003f04070 */
[----:B0-----:R-:W-:Y:S01]  /*2d80*/  IMAD.IADD R11, R19, 0x1, R11 ;  /* 0x00000001130b7824 */ /* 0x001fe200078e020b */
        /* <DEDUP_REMOVED lines=22> */
.L_x_64:
[----:B------:R-:W-:Y:S05]  /*2ef0*/  @!P0 BRA `(.L_x_21) ;  /* 0x0000000000248947 */ /* 0x000fea0003800000 */
[----:B------:R-:W-:-:S07]  /*2f00*/  IMAD.MOV.U32 R14, RZ, RZ, 0x1de ;  /* 0x000001deff0e7424 */ /* 0x000fce00078e00ff */
.L_x_23:
[----:B------:R-:W-:Y:S05]  /*2f10*/  NANOSLEEP R14 ;  /* 0x0000000e0000735d */ /* 0x000fea0003800000 */
[----:B------:R-:W2:Y:S01]  /*2f20*/  LD.E.64.STRONG.GPU R8, desc[UR12][R12.64+0x100] ;  /* 0x0001000c0c087980 */ /* 0x000ea2000c10fb00 */
[----:B------:R-:W-:Y:S01]  /*2f30*/  UMOV UR5, 0xffffffff ;  /* 0xffffffff00057882 */ /* 0x000fe20000000000 */
[----:B------:R-:W-:Y:S02]  /*2f40*/  SHF.R.U32.HI R14, RZ, 0x1, R14 ;  /* 0x00000001ff0e7819 */ /* 0x000fe4000001160e */
[----:B--2---:R-:W-:Y:S01]  /*2f50*/  ISETP.NE.AND P0, PT, R8, 0x63, PT ;  /* 0x000000630800780c */ /* 0x004fe20003f05270 */
[----:B------:R-:W-:-:S12]  /*2f60*/  BRA.DIV UR5, `(.L_x_22) ;  /* 0x0000001a05607947 */ /* 0x000fd8000b800000 */
[----:B------:R-:W-:-:S13]  /*2f70*/  VOTE.ANY P0, !P0 ;  /* 0x0000000000ff7806 */ /* 0x000fda0004000100 */
.L_x_67:
[----:B------:R-:W-:Y:S05]  /*2f80*/  @P0 BRA `(.L_x_23) ;  /* 0xfffffffc00e00947 */ /* 0x000fea000383ffff */
.L_x_21:
[----:B------:R-:W-:Y:S01]  /*2f90*/  UMOV UR5, 0xffffffff ;  /* 0xffffffff00057882 */ /* 0x000fe20000000000 */
[----:B------:R-:W-:Y:S02]  /*2fa0*/  ISETP.NE.AND P2, PT, R8, 0x65, PT ;  /* 0x000000650800780c */ /* 0x000fe40003f45270 */
[----:B------:R-:W-:Y:S11]  /*2fb0*/  BRA.DIV UR5, `(.L_x_24) ;  /* 0x0000001a056c7947 */ /* 0x000ff6000b800000 */
[----:B------:R-:W0:Y:S01]  /*2fc0*/  S2R R19, SR_GEMASK ;  /* 0x0000000000137919 */ /* 0x000e220000003c00 */
[----:B------:R-:W-:-:S04]  /*2fd0*/  VOTE.ANY R10, PT, !P2 ;  /* 0x00000000000a7806 */ /* 0x000fc800050e0100 */
[----:B0-----:R-:W-:-:S05]  /*2fe0*/  LOP3.LUT R10, R10, 0x80000000, R19, 0xec, !PT ;  /* 0x800000000a0a7812 */ /* 0x001fca00078eec13 */
[----:B------:R-:W-:-:S05]  /*2ff0*/  VIADD R13, R10, 0xffffffff ;  /* 0xffffffff0a0d7836 */ /* 0x000fca0000000000 */
[----:B------:R-:W-:Y:S01]  /*3000*/  LOP3.LUT R13, R10, R13, RZ, 0xc, !PT ;  /* 0x0000000d0a0d7212 */ /* 0x000fe200078e0cff */
[----:B------:R-:W-:-:S03]  /*3010*/  VIADD R10, R38, 0x2 ;  /* 0x00000002260a7836 */ /* 0x000fc60000000000 */
[----:B------:R-:W0:Y:S02]  /*3020*/  POPC R15, R13 ;  /* 0x0000000d000f7309 */ /* 0x000e240000000000 */
[----:B0-----:R-:W0:Y:S01]  /*3030*/  SHFL.DOWN PT, R16, R9, 0x1, R15 ;  /* 0x0820000009107989 */ /* 0x001e2200000e000f */
[----:B------:R-:W-:-:S04]  /*3040*/  ISETP.GE.AND P0, PT, R38, R15, PT ;  /* 0x0000000f2600720c */ /* 0x000fc80003f06270 */
[----:B0-----:R-:W-:Y:S02]  /*3050*/  SEL R16, R16, RZ, !P0 ;  /* 0x000000ff10107207 */ /* 0x001fe40004000000 */
[----:B------:R-:W-:Y:S01]  /*3060*/  ISETP.GT.AND P0, PT, R10, R15, PT ;  /* 0x0000000f0a00720c */ /* 0x000fe20003f04270 */
[----:B------:R-:W-:Y:S02]  /*3070*/  VIADD R10, R38, 0x4 ;  /* 0x00000004260a7836 */ /* 0x000fe40000000000 */
[----:B------:R-:W-:-:S05]  /*3080*/  IMAD.IADD R12, R16, 0x1, R9 ;  /* 0x00000001100c7824 */ /* 0x000fca00078e0209 */
[----:B------:R-:W0:Y:S02]  /*3090*/  SHFL.DOWN PT, R16, R12, 0x2, R15 ;  /* 0x084000000c107989 */ /* 0x000e2400000e000f */
[----:B0-----:R-:W-:Y:S02]  /*30a0*/  SEL R39, R16, RZ, !P0 ;  /* 0x000000ff10277207 */ /* 0x001fe40004000000 */
[----:B------:R-:W-:Y:S01]  /*30b0*/  ISETP.GT.AND P0, PT, R10, R15, PT ;  /* 0x0000000f0a00720c */ /* 0x000fe20003f04270 */
[----:B------:R-:W-:Y:S02]  /*30c0*/  VIADD R10, R38, 0x8 ;  /* 0x00000008260a7836 */ /* 0x000fe40000000000 */
[----:B------:R-:W-:Y:S02]  /*30d0*/  IMAD.IADD R40, R12, 0x1, R39 ;  /* 0x000000010c287824 */ /* 0x000fe400078e0227 */
[----:B------:R-:W0:Y:S03]  /*30e0*/  LDC.64 R12, c[0x0][0x390] ;  /* 0x0000e400ff0c7b82 */ /* 0x000e260000000a00 */
[----:B------:R-:W1:Y:S02]  /*30f0*/  SHFL.DOWN PT, R16, R40, 0x4, R15 ;  /* 0x0880000028107989 */ /* 0x000e6400000e000f */
[----:B-1----:R-:W-:-:S02]  /*3100*/  SEL R9, R16, RZ, !P0 ;  /* 0x000000ff10097207 */ /* 0x002fc40004000000 */
[----:B------:R-:W-:-:S03]  /*3110*/  ISETP.GT.AND P0, PT, R10, R15, PT ;  /* 0x0000000f0a00720c */ /* 0x000fc60003f04270 */
[----:B------:R-:W-:Y:S01]  /*3120*/  IMAD.IADD R9, R40, 0x1, R9 ;  /* 0x0000000128097824 */ /* 0x000fe200078e0209 */
[----:B0-----:R-:W-:-:S04]  /*3130*/  IADD3 R40, P3, PT, R12, 0x100, RZ ;  /* 0x000001000c287810 */ /* 0x001fc80007f7e0ff */
[----:B------:R-:W0:Y:S01]  /*3140*/  SHFL.DOWN PT, R16, R9, 0x8, R15 ;  /* 0x0900000009107989 */ /* 0x000e2200000e000f */
[----:B------:R-:W-:Y:S01]  /*3150*/  IMAD.X R41, RZ, RZ, R13, P3 ;  /* 0x000000ffff297224 */ /* 0x000fe200018e060d */
[----:B0-----:R-:W-:Y:S02]  /*3160*/  SEL R16, R16, RZ, !P0 ;  /* 0x000000ff10107207 */ /* 0x001fe40004000000 */
[----:B------:R-:W-:Y:S01]  /*3170*/  ISETP.NE.AND P0, PT, R8, 0x65, PT ;  /* 0x000000650800780c */ /* 0x000fe20003f05270 */
[----:B------:R-:W-:Y:S02]  /*3180*/  VIADD R8, R38, 0x10 ;  /* 0x0000001026087836 */ /* 0x000fe40000000000 */
[----:B------:R-:W-:-:S03]  /*3190*/  IMAD.IADD R44, R9, 0x1, R16 ;  /* 0x00000001092c7824 */ /* 0x000fc600078e0210 */
[----:B------:R-:W-:Y:S02]  /*31a0*/  ISETP.GT.AND P2, PT, R8, R15, PT ;  /* 0x0000000f0800720c */ /* 0x000fe40003f44270 */
[----:B------:R-:W0:Y:S05]  /*31b0*/  SHFL.DOWN PT, R16, R44, 0x10, R15 ;  /* 0x0a0000002c107989 */ /* 0x000e2a00000e000f */
[----:B------:R-:W-:Y:S02]  /*31c0*/  VOTE.ALL P0, P0 ;  /* 0x0000000000ff7806 */ /* 0x000fe40000000000 */
[----:B0-----:R-:W-:-:S05]  /*31d0*/  SEL R9, R16, RZ, !P2 ;  /* 0x000000ff10097207 */ /* 0x001fca0005000000 */
[----:B------:R-:W-:-:S07]  /*31e0*/  IMAD.IADD R12, R44, 0x1, R9 ;  /* 0x000000012c0c7824 */ /* 0x000fce00078e0209 */
.L_x_76:
[----:B------:R-:W-:Y:S05]  /*31f0*/  @!P0 BRA `(.L_x_25) ;  /* 0x0000000000dc8947 */ /* 0x000fea0003800000 */
[----:B------:R-:W-:-:S07]  /*3200*/  IMAD.MOV.U32 R39, RZ, RZ, 0x1de ;  /* 0x000001deff277424 */ /* 0x000fce00078e00ff */
.L_x_31:
        /* <DEDUP_REMOVED lines=8> */
.L_x_79:
[----:B------:R-:W-:Y:S05]  /*3290*/  @!P0 BRA `(.L_x_27) ;  /* 0x0000000000248947 */ /* 0x000fea0003800000 */
[----:B------:R-:W-:-:S07]  /*32a0*/  IMAD.MOV.U32 R13, RZ, RZ, R39 ;  /* 0x000000ffff0d7224 */ /* 0x000fce00078e0027 */
.L_x_29:
[----:B------:R-:W-:Y:S05]  /*32b0*/  NANOSLEEP R13 ;  /* 0x0000000d0000735d */ /* 0x000fea0003800000 */
[----:B------:R-:W2:Y:S01]  /*32c0*/  LD.E.64.STRONG.GPU R8, desc[UR12][R14.64+-0x100] ;  /* 0xffff000c0e087980 */ /* 0x000ea2000c10fb00 */
[----:B------:R-:W-:Y:S01]  /*32d0*/  UMOV UR5, 0xffffffff ;  /* 0xffffffff00057882 */ /* 0x000fe20000000000 */
[----:B------:R-:W-:Y:S02]  /*32e0*/  SHF.R.U32.HI R13, RZ, 0x1, R13 ;  /* 0x00000001ff0d7819 */ /* 0x000fe4000001160d */
[----:B--2---:R-:W-:Y:S01]  /*32f0*/  ISETP.NE.AND P0, PT, R8, 0x63, PT ;  /* 0x000000630800780c */ /* 0x004fe20003f05270 */
[----:B------:R-:W-:-:S12]  /*3300*/  BRA.DIV UR5, `(.L_x_28) ;  /* 0x0000001a05bc7947 */ /* 0x000fd8000b800000 */
[----:B------:R-:W-:-:S13]  /*3310*/  VOTE.ANY P0, !P0 ;  /* 0x0000000000ff7806 */ /* 0x000fda0004000100 */
.L_x_82:
[----:B------:R-:W-:Y:S05]  /*3320*/  @P0 BRA `(.L_x_29) ;  /* 0xfffffffc00e00947 */ /* 0x000fea000383ffff */
.L_x_27:
[----:B------:R-:W-:Y:S01]  /*3330*/  UMOV UR5, 0xffffffff ;  /* 0xffffffff00057882 */ /* 0x000fe20000000000 */
[----:B------:R-:W-:Y:S02]  /*3340*/  ISETP.NE.AND P0, PT, R8, 0x65, PT ;  /* 0x000000650800780c */ /* 0x000fe40003f05270 */
[----:B------:R-:W-:Y:S11]  /*3350*/  BRA.DIV UR5, `(.L_x_30) ;  /* 0x0000001a05c87947 */ /* 0x000ff6000b800000 */
[----:B------:R-:W-:Y:S01]  /*3360*/  VOTE.ANY R10, PT, !P0 ;  /* 0x00000000000a7806 */ /* 0x000fe200040e0100 */
[----:B------:R-:W-:-:S03]  /*3370*/  VIADD R18, R18, 0xffffffe0 ;  /* 0xffffffe012127836 */ /* 0x000fc60000000000 */
[----:B------:R-:W-:-:S05]  /*3380*/  LOP3.LUT R10, R10, 0x80000000, R19, 0xec, !PT ;  /* 0x800000000a0a7812 */ /* 0x000fca00078eec13 */
        /* <DEDUP_REMOVED lines=14> */
[----:B------:R-:W-:-:S05]  /*3470*/  IMAD.IADD R45, R44, 0x1, R45 ;  /* 0x000000012c2d7824 */ /* 0x000fca00078e022d */
[----:B------:R-:W0:Y:S02]  /*3480*/  SHFL.DOWN PT, R16, R45, 0x4, R15 ;  /* 0x088000002d107989 */ /* 0x000e2400000e000f */
[----:B0-----:R-:W-:Y:S02]  /*3490*/  SEL R16, R16, RZ, !P0 ;  /* 0x000000ff10107207 */ /* 0x001fe40004000000 */
[----:B------:R-:W-:-:S03]  /*34a0*/  ISETP.GT.AND P0, PT, R10, R15, PT ;  /* 0x0000000f0a00720c */ /* 0x000fc60003f04270 */
[----:B------:R-:W-:-:S05]  /*34b0*/  IMAD.IADD R9, R45, 0x1, R16 ;  /* 0x000000012d097824 */ /* 0x000fca00078e0210 */
[----:B------:R-:W0:Y:S02]  /*34c0*/  SHFL.DOWN PT, R16, R9, 0x8, R15 ;  /* 0x0900000009107989 */ /* 0x000e2400000e000f */
[----:B0-----:R-:W-:Y:S02]  /*34d0*/  SEL R16, R16, RZ, !P0 ;  /* 0x000000ff10107207 */ /* 0x001fe40004000000 */
[----:B------:R-:W-:Y:S01]  /*34e0*/  ISETP.NE.AND P0, PT, R8, 0x65, PT ;  /* 0x000000650800780c */ /* 0x000fe20003f05270 */
[----:B------:R-:W-:Y:S02]  /*34f0*/  VIADD R8, R38, 0x10 ;  /* 0x0000001026087836 */ /* 0x000fe40000000000 */
[----:B------:R-:W-:-:S03]  /*3500*/  IMAD.IADD R44, R9, 0x1, R16 ;  /* 0x00000001092c7824 */ /* 0x000fc600078e0210 */
[----:B------:R-:W-:Y:S02]  /*3510*/  ISETP.GT.AND P2, PT, R8, R15, PT ;  /* 0x0000000f0800720c */ /* 0x000fe40003f44270 */
[----:B------:R-:W0:Y:S05]  /*3520*/  SHFL.DOWN PT, R16, R44, 0x10, R15 ;  /* 0x0a0000002c107989 */ /* 0x000e2a00000e000f */
[----:B------:R-:W-:Y:S02]  /*3530*/  VOTE.ALL P0, P0 ;  /* 0x0000000000ff7806 */ /* 0x000fe40000000000 */
[----:B0-----:R-:W-:-:S04]  /*3540*/  SEL R13, R16, RZ, !P2 ;  /* 0x000000ff100d7207 */ /* 0x001fc80005000000 */
[----:B------:R-:W-:-:S07]  /*3550*/  IADD3 R12, PT, PT, R44, R13, R12 ;  /* 0x0000000d2c0c7210 */ /* 0x000fce0007ffe00c */
.L_x_91:
[----:B------:R-:W-:Y:S05]  /*3560*/  @P0 BRA `(.L_x_31) ;  /* 0xfffffffc00280947 */ /* 0x000fea000383ffff */
.L_x_25:
[----:B------:R-:W-:Y:S01]  /*3570*/  ISETP.NE.AND P0, PT, R38, RZ, PT ;  /* 0x000000ff2600720c */ /* 0x000fe20003f05270 */
[----:B------:R-:W0:Y:S01]  /*3580*/  @!P1 S2R R9, SR_CgaCtaId ;  /* 0x0000000000099919 */ /* 0x000e220000008800 */
[----:B------:R-:W-:Y:S01]  /*3590*/  @!P1 MOV R8, 0x400 ;  /* 0x0000040000089802 */ /* 0x000fe20000000f00 */
[----:B------:R-:W-:Y:S02]  /*35a0*/  @!P1 IMAD.IADD R11, R11, 0x1, R12 ;  /* 0x000000010b0b9824 */ /* 0x000fe400078e020c */
[----:B------:R-:W-:-:S05]  /*35b0*/  @!P1 IMAD.MOV.U32 R10, RZ, RZ, 0x65 ;  /* 0x00000065ff0a9424 */ /* 0x000fca00078e00ff */
[----:B------:R1:W-:Y:S03]  /*35c0*/  @!P1 ST.E.64.STRONG.GPU desc[UR12][R42.64+0x100], R10 ;  /* 0x0001000a2a009985 */ /* 0x0003e6000c10fb0c */
[----:B------:R-:W-:Y:S01]  /*35d0*/  @!P0 MOV R13, 0x400 ;  /* 0x00000400000d8802 */ /* 0x000fe20000000f00 */
[----:B------:R-:W2:Y:S01]  /*35e0*/  @!P0 S2R R14, SR_CgaCtaId ;  /* 0x00000000000e8919 */ /* 0x000ea20000008800 */
[----:B0-----:R-:W-:Y:S01]  /*35f0*/  @!P1 LEA R9, R9, R8, 0x18 ;  /* 0x0000000809099211 */ /* 0x001fe200078ec0ff */
[----:B------:R-:W-:Y:S02]  /*3600*/  IMAD.MOV.U32 R8, RZ, RZ, R17 ;  /* 0x000000ffff087224 */ /* 0x000fe400078e0011 */
[----:B------:R-:W-:Y:S02]  /*3610*/  @!P0 IMAD.MOV.U32 R8, RZ, RZ, R12 ;  /* 0x000000ffff088224 */ /* 0x000fe400078e000c */
[----:B------:R1:W-:Y:S04]  /*3620*/  @!P1 STS [R9+0x8], R11 ;  /* 0x0000080b09009388 */ /* 0x0003e80000000800 */
[----:B------:R1:W-:Y:S01]  /*3630*/  @!P1 STS [R9+0x4], R12 ;  /* 0x0000040c09009388 */ /* 0x0003e20000000800 */
[----:B--2---:R-:W-:-:S05]  /*3640*/  @!P0 LEA R13, R14, R13, 0x18 ;  /* 0x0000000d0e0d8211 */ /* 0x004fca00078ec0ff */
[----:B------:R1:W-:Y:S02]  /*3650*/  @!P0 STS [R13+0x54], R12 ;  /* 0x0000540c0d008388 */ /* 0x0003e40000000800 */
.L_x_19:
        /* <DEDUP_REMOVED lines=9> */
.L_x_18:
[----:B------:R-:W-:Y:S01]  /*36f0*/  IMAD.IADD R32, R32, 0x1, R39 ;  /* 0x0000000120207824 */ /* 0x000fe200078e0227 */
[----:B------:R-:W0:Y:S01]  /*3700*/  S2R R8, SR_LANEID ;  /* 0x0000000000087919 */ /* 0x000e220000000000 */
[----:B------:R-:W-:Y:S02]  /*3710*/  BAR.SYNC.DEFER_BLOCKING 0x0 ;  /* 0x0000000000007b1d */ /* 0x000fe40000010000 */
[----:B------:R-:W-:Y:S01]  /*3720*/  IMAD.IADD R33, R33, 0x1, R32 ;  /* 0x0000000121217824 */ /* 0x000fe200078e0220 */
[----:B------:R-:W-:Y:S01]  /*3730*/  ISETP.NE.AND P0, PT, R31, RZ, PT ;  /* 0x000000ff1f00720c */ /* 0x000fe20003f05270 */
[----:B------:R-:W-:Y:S02]  /*3740*/  IMAD.U32 R12, RZ, RZ, UR7 ;  /* 0x00000007ff0c7e24 */ /* 0x000fe4000f8e00ff */
[----:B------:R-:W-:Y:S01]  /*3750*/  IMAD.IADD R28, R28, 0x1, R33 ;  /* 0x000000011c1c7824 */ /* 0x000fe200078e0221 */
[----:B------:R-:W1:Y:S03]  /*3760*/  LDCU.64 UR8, c[0x0][0x388] ;  /* 0x00007100ff0877ac */ /* 0x000e660008000a00 */
[----:B------:R-:W-:-:S04]  /*3770*/  IMAD.IADD R27, R27, 0x1, R28 ;  /* 0x000000011b1b7824 */ /* 0x000fc800078e021c */
[----:B------:R-:W-:-:S04]  /*3780*/  IMAD.IADD R26, R26, 0x1, R27 ;  /* 0x000000011a1a7824 */ /* 0x000fc800078e021b */
[----:B------:R-:W-:-:S04]  /*3790*/  IMAD.IADD R25, R25, 0x1, R26 ;  /* 0x0000000119197824 */ /* 0x000fc800078e021a */
[----:B------:R-:W-:-:S04]  /*37a0*/  IMAD.IADD R24, R24, 0x1, R25 ;  /* 0x0000000118187824 */ /* 0x000fc800078e0219 */
[----:B------:R-:W-:Y:S02]  /*37b0*/  IMAD.IADD R23, R23, 0x1, R24 ;  /* 0x0000000117177824 */ /* 0x000fe400078e0218 */
[----:B0-----:R-:W-:Y:S02]  /*37c0*/  IMAD R8, R8, 0x48, R29 ;  /* 0x0000004808087824 */ /* 0x001fe400078e021d */
[----:B------:R-:W-:-:S03]  /*37d0*/  IMAD.IADD R22, R22, 0x1, R23 ;  /* 0x0000000116167824 */ /* 0x000fc600078e0217 */
[----:B------:R-:W-:Y:S01]  /*37e0*/  STS [R8], R39 ;  /* 0x0000002708007388 */ /* 0x000fe20000000800 */
[----:B------:R-:W-:-:S03]  /*37f0*/  IMAD.IADD R21, R21, 0x1, R22 ;  /* 0x0000000115157824 */ /* 0x000fc600078e0216 */
[----:B------:R-:W-:Y:S01]  /*3800*/  STS [R8+0x4], R32 ;  /* 0x0000042008007388 */ /* 0x000fe20000000800 */
        /* <DEDUP_REMOVED lines=15> */
[----:B------:R-:W-:Y:S04]  /*3900*/  STS [R8+0x24], R22 ;  /* 0x0000241608007388 */ /* 0x000fe80000000800 */
        /* <DEDUP_REMOVED lines=8> */
[----:B------:R0:W-:Y:S01]  /*3990*/  STS [R8+0x48], R0 ;  /* 0x0000480008007388 */ /* 0x0001e20000000800 */
[----:B------:R-:W-:-:S03]  /*39a0*/  NOP ;  /* 0x0000000000007918 */ /* 0x000fc60000000000 */
[----:B------:R-:W-:Y:S04]  /*39b0*/  LDS R39, [R29] ;  /* 0x000000001d277984 */ /* 0x000fe80000000800 */
[----:B------:R-:W-:Y:S04]  /*39c0*/  LDS R41, [R29+0x80] ;  /* 0x000080001d297984 */ /* 0x000fe80000000800 */
        /* <DEDUP_REMOVED lines=17> */
[----:B------:R2:W-:Y:S01]  /*3ae0*/  @!P0 STS [UR4+0x7b80], R12 ;  /* 0x007b800cff008988 */ /* 0x0005e20008000804 */
[----:B------:R-:W-:Y:S01]  /*3af0*/  BAR.SYNC.DEFER_BLOCKING 0x0 ;  /* 0x0000000000007b1d */ /* 0x000fe20000010000 */
[----:B0-----:R-:W-:-:S05]  /*3b00*/  IADD3 R0, P0, PT, R30, UR10, RZ ;  /* 0x0000000a1e007c10 */ /* 0x001fca000ff1e0ff */
[----:B------:R-:W0:Y:S01]  /*3b10*/  S2R R2, SR_TID.X ;  /* 0x0000000000027919 */ /* 0x000e220000002100 */
[----:B------:R-:W3:Y:S01]  /*3b20*/  LDS R31, [UR4+0x7b80] ;  /* 0x007b8004ff1f7984 */ /* 0x000ee20008000800 */
[C---:B0-----:R-:W-:Y:S02]  /*3b30*/  LOP3.LUT R3, R2.reuse, 0x3e0, RZ, 0xc0, !PT ;  /* 0x000003e002037812 */ /* 0x041fe400078ec0ff */
[----:B------:R-:W-:-:S05]  /*3b40*/  LOP3.LUT R2, R2, 0x1f, RZ, 0xc0, !PT ;  /* 0x0000001f02027812 */ /* 0x000fca00078ec0ff */
[----:B------:R-:W-:Y:S02]  /*3b50*/  IMAD R8, R3, 0x13, R2 ;  /* 0x0000001303087824 */ /* 0x000fe400078e0202 */
[----:B------:R-:W-:Y:S01]  /*3b60*/  IMAD.X R3, RZ, RZ, UR11, P0 ;  /* 0x0000000bff037e24 */ /* 0x000fe200080e06ff */
[----:B-1----:R-:W-:Y:S01]  /*3b70*/  LEA R2, P0, R0, UR8, 0x2 ;  /* 0x0000000800027c11 */ /* 0x002fe2000f8010ff */
[C---:B------:R-:W-:Y:S02]  /*3b80*/  VIADD R10, R8.reuse, 0x20 ;  /* 0x00000020080a7836 */ /* 0x040fe40000000000 */
[----:B--2---:R-:W-:Y:S01]  /*3b90*/  VIADD R12, R8, 0xa0 ;  /* 0x000000a0080c7836 */ /* 0x004fe20000000000 */
[----:B------:R-:W-:Y:S01]  /*3ba0*/  LEA.HI.X R3, R0, UR9, R3, 0x2, P0 ;  /* 0x0000000900037c11 */ /* 0x000fe200080f1403 */
[----:B------:R-:W-:Y:S01]  /*3bb0*/  VIADD R0, R8, 0x40 ;  /* 0x0000004008007836 */ /* 0x000fe20000000000 */
[-C--:B---3--:R-:W-:Y:S02]  /*3bc0*/  ISETP.GE.AND P1, PT, R30, R31.reuse, PT ;  /* 0x0000001f1e00720c */ /* 0x088fe40003f26270 */
[-C--:B------:R-:W-:Y:S01]  /*3bd0*/  ISETP.GE.AND P2, PT, R10, R31.reuse, PT ;  /* 0x0000001f0a00720c */ /* 0x080fe20003f46270 */
[----:B------:R-:W-:Y:S01]  /*3be0*/  VIADD R10, R8, 0x60 ;  /* 0x00000060080a7836 */ /* 0x000fe20000000000 */
[-C--:B------:R-:W-:Y:S01]  /*3bf0*/  ISETP.GE.AND P3, PT, R0, R31.reuse, PT ;  /* 0x0000001f0000720c */ /* 0x080fe20003f66270 */
[----:B------:R-:W-:Y:S01]  /*3c00*/  VIADD R0, R8, 0x80 ;  /* 0x0000008008007836 */ /* 0x000fe20000000000 */
[----:B------:R-:W-:-:S02]  /*3c10*/  ISETP.GE.AND P6, PT, R12, R31, PT ;  /* 0x0000001f0c00720c */ /* 0x000fc40003fc6270 */
[-C--:B------:R-:W-:Y:S01]  /*3c20*/  ISETP.GE.AND P4, PT, R10, R31.reuse, PT ;  /* 0x0000001f0a00720c */ /* 0x080fe20003f86270 */
[----:B------:R-:W-:Y:S01]  /*3c30*/  VIADD R10, R8, 0xc0 ;  /* 0x000000c0080a7836 */ /* 0x000fe20000000000 */
[-C--:B------:R-:W-:Y:S01]  /*3c40*/  ISETP.GE.AND P5, PT, R0, R31.reuse, PT ;  /* 0x0000001f0000720c */ /* 0x080fe20003fa6270 */
[----:B------:R-:W-:Y:S02]  /*3c50*/  VIADD R0, R8, 0xe0 ;  /* 0x000000e008007836 */ /* 0x000fe40000000000 */
[----:B------:R0:W-:Y:S01]  /*3c60*/  @!P1 STG.E desc[UR12][R2.64], R39 ;  /* 0x0000002702009986 */ /* 0x0001e2000c10190c */
[-C--:B------:R-:W-:Y:S01]  /*3c70*/  ISETP.GE.AND P0, PT, R10, R31.reuse, PT ;  /* 0x0000001f0a00720c */ /* 0x080fe20003f06270 */
[----:B------:R-:W-:Y:S01]  /*3c80*/  VIADD R10, R8, 0x160 ;  /* 0x00000160080a7836 */ /* 0x000fe20000000000 */
[-C--:B------:R-:W-:Y:S01]  /*3c90*/  ISETP.GE.AND P1, PT, R0, R31.reuse, PT ;  /* 0x0000001f0000720c */ /* 0x080fe20003f26270 */
[----:B------:R-:W-:Y:S01]  /*3ca0*/  VIADD R0, R8, 0x140 ;  /* 0x0000014008007836 */ /* 0x000fe20000000000 */
[----:B------:R0:W-:Y:S01]  /*3cb0*/  @!P2 STG.E desc[UR12][R2.64+0x80], R41 ;  /* 0x000080290200a986 */ /* 0x0001e2000c10190c */
[----:B------:R-:W-:-:S03]  /*3cc0*/  ISETP.GE.AND P2, PT, R37, R31, PT ;  /* 0x0000001f2500720c */ /* 0x000fc60003f46270 */
[----:B------:R0:W-:Y:S01]  /*3cd0*/  @!P3 STG.E desc[UR12][R2.64+0x100], R43 ;  /* 0x0001002b0200b986 */ /* 0x0001e2000c10190c */
[----:B------:R-:W-:-:S03]  /*3ce0*/  ISETP.GE.AND P3, PT, R36, R31, PT ;  /* 0x0000001f2400720c */ /* 0x000fc60003f66270 */
[----:B------:R0:W-:Y:S01]  /*3cf0*/  @!P4 STG.E desc[UR12][R2.64+0x180], R45 ;  /* 0x0001802d0200c986 */ /* 0x0001e2000c10190c */
[-C--:B------:R-:W-:Y:S01]  /*3d00*/  ISETP.GE.AND P4, PT, R0, R31.reuse, PT ;  /* 0x0000001f0000720c */ /* 0x080fe20003f86270 */
[----:B------:R-:W-:Y:S02]  /*3d10*/  VIADD R0, R8, 0x180 ;  /* 0x0000018008007836 */ /* 0x000fe40000000000 */
[----:B------:R0:W-:Y:S01]  /*3d20*/  @!P5 STG.E desc[UR12][R2.64+0x200], R4 ;  /* 0x000200040200d986 */ /* 0x0001e2000c10190c */
[-C--:B------:R-:W-:Y:S01]  /*3d30*/  ISETP.GE.AND P5, PT, R10, R31.reuse, PT ;  /* 0x0000001f0a00720c */ /* 0x080fe20003fa6270 */
[----:B------:R-:W-:Y:S02]  /*3d40*/  VIADD R10, R8, 0x1a0 ;  /* 0x000001a0080a7836 */ /* 0x000fe40000000000 */
[----:B------:R0:W-:Y:S01]  /*3d50*/  @!P6 STG.E desc[UR12][R2.64+0x280], R6 ;  /* 0x000280060200e986 */ /* 0x0001e2000c10190c */
[----:B------:R-:W-:Y:S01]  /*3d60*/  ISETP.GE.AND P6, PT, R0, R31, PT ;  /* 0x0000001f0000720c */ /* 0x000fe20003fc6270 */
[----:B------:R-:W-:-:S02]  /*3d70*/  VIADD R0, R8, 0x1c0 ;  /* 0x000001c008007836 */ /* 0x000fc40000000000 */
[----:B------:R0:W-:Y:S01]  /*3d80*/  @!P0 STG.E desc[UR12][R2.64+0x300], R33 ;  /* 0x0003002102008986 */ /* 0x0001e2000c10190c */
[-C--:B------:R-:W-:Y:S01]  /*3d90*/  ISETP.GE.AND P0, PT, R10, R31.reuse, PT ;  /* 0x0000001f0a00720c */ /* 0x080fe20003f06270 */
[C---:B------:R-:W-:Y:S02]  /*3da0*/  VIADD R10, R8.reuse, 0x1e0 ;  /* 0x000001e0080a7836 */ /* 0x040fe40000000000 */
[----:B------:R-:W-:Y:S01]  /*3db0*/  VIADD R8, R8, 0x200 ;  /* 0x0000020008087836 */ /* 0x000fe20000000000 */
[----:B------:R0:W-:Y:S01]  /*3dc0*/  @!P1 STG.E desc[UR12][R2.64+0x380], R25 ;  /* 0x0003801902009986 */ /* 0x0001e2000c10190c */
[----:B------:R-:W-:-:S03]  /*3dd0*/  ISETP.GE.AND P1, PT, R0, R31, PT ;  /* 0x0000001f0000720c */ /* 0x000fc60003f26270 */
        /* <DEDUP_REMOVED lines=8> */
[----:B------:R0:W-:Y:S04]  /*3e60*/  @!P6 STG.E desc[UR12][R2.64+0x600], R15 ;  /* 0x0006000f0200e986 */ /* 0x0001e8000c10190c */
[----:B------:R0:W-:Y:S04]  /*3e70*/  @!P0 STG.E desc[UR12][R2.64+0x680], R13 ;  /* 0x0006800d02008986 */ /* 0x0001e8000c10190c */
[----:B------:R0:W-:Y:S04]  /*3e80*/  @!P1 STG.E desc[UR12][R2.64+0x700], R11 ;  /* 0x0007000b02009986 */ /* 0x0001e8000c10190c */
[----:B------:R0:W-:Y:S04]  /*3e90*/  @!P2 STG.E desc[UR12][R2.64+0x780], R9 ;  /* 0x000780090200a986 */ /* 0x0001e8000c10190c */
[----:B------:R0:W-:Y:S04]  /*3ea0*/  @!P3 STG.E desc[UR12][R2.64+0x800], R7 ;  /* 0x000800070200b986 */ /* 0x0001e8000c10190c */
[----:B------:R0:W-:Y:S01]  /*3eb0*/  @!P4 STG.E desc[UR12][R2.64+0x880], R5 ;  /* 0x000880050200c986 */ /* 0x0001e2000c10190c */
[----:B------:R-:W-:Y:S05]  /*3ec0*/  @P5 EXIT ;  /* 0x000000000000594d */ /* 0x000fea0003800000 */
[----:B------:R-:W-:Y:S01]  /*3ed0*/  STG.E desc[UR12][R2.64+0x900], R27 ;  /* 0x0009001b02007986 */ /* 0x000fe2000c10190c */
[----:B------:R-:W-:Y:S05]  /*3ee0*/  EXIT ;  /* 0x000000000000794d */ /* 0x000fea0003800000 */
.L_x_5:
[----:B------:R-:W-:Y:S01]  /*3ef0*/  BSSY B1, `(.L_x_32) ;  /* 0x0000006000017945 */ /* 0x000fe20003800000 */
[----:B------:R-:W-:Y:S01]  /*3f00*/  PLOP3.LUT P0, PT, P0, PT, PT, 0x8, 0x80 ;  /* 0x000000000080781c */ /* 0x000fe2000070e170 */
[----:B------:R-:W-:-:S12]  /*3f10*/  IMAD.MOV.U32 R10, RZ, RZ, -0x1 ;  /* 0xffffffffff0a7424 */ /* 0x000fd800078e00ff */
[----:B------:R-:W-:Y:S05]  /*3f20*/  WARPSYNC.COLLECTIVE R10, `(.L_x_33) ;  /* 0x000000000a087348 */ /* 0x000fea0003c00000 */
[----:B------:R-:W-:Y:S01]  /*3f30*/  VOTE.ANY P0, P0 ;  /* 0x0000000000ff7806 */ /* 0x000fe20000000100 */
[----:B------:R-:W-:-:S12]  /*3f40*/  ENDCOLLECTIVE ;  /* 0x000000000000791b */ /* 0x000fd80003800000 */
.L_x_33:
[----:B------:R-:W-:Y:S05]  /*3f50*/  BSYNC B1 ;  /* 0x0000000000017941 */ /* 0x000fea0003800000 */
.L_x_32:
[----:B------:R-:W-:Y:S05]  /*3f60*/  BRA `(.L_x_34) ;  /* 0xffffffd000287947 */ /* 0x000fea000383ffff */
.L_x_7:
[----:B------:R-:W-:Y:S01]  /*3f70*/  BSSY B1, `(.L_x_35) ;  /* 0x0000006000017945 */ /* 0x000fe20003800000 */
[----:B------:R-:W-:Y:S01]  /*3f80*/  PLOP3.LUT P0, PT, P0, PT, PT, 0x8, 0x80 ;  /* 0x000000000080781c */ /* 0x000fe2000070e170 */
[----:B------:R-:W-:-:S12]  /*3f90*/  IMAD.MOV.U32 R10, RZ, RZ, -0x1 ;  /* 0xffffffffff0a7424 */ /* 0x000fd800078e00ff */
[----:B------:R-:W-:Y:S05]  /*3fa0*/  WARPSYNC.COLLECTIVE R10, `(.L_x_36) ;  /* 0x000000000a087348 */ /* 0x000fea0003c00000 */
[----:B------:R-:W-:Y:S01]  /*3fb0*/  VOTE.ANY P0, P0 ;  /* 0x0000000000ff7806 */ /* 0x000fe20000000100 */
[----:B------:R-:W-:-:S12]  /*3fc0*/  ENDCOLLECTIVE ;  /* 0x000000000000791b */ /* 0x000fd80003800000 */
.L_x_36:
[----:B------:R-:W-:Y:S05]  /*3fd0*/  BSYNC B1 ;  /* 0x0000000000017941 */ /* 0x000fea0003800000 */
.L_x_35:
[----:B------:R-:W-:Y:S05]  /*3fe0*/  BRA `(.L_x_37) ;  /* 0xffffffd0002c7947 */ /* 0x000fea000383ffff */
.L_x_9:
[----:B------:R-:W0:Y:S01]  /*3ff0*/  S2R R8, SR_GEMASK ;  /* 0x0000000000087919 */ /* 0x000e220000003c00 */
[----:B------:R-:W-:Y:S01]  /*4000*/  BSSY B1, `(.L_x_38) ;  /* 0x0000006000017945 */ /* 0x000fe20003800000 */
[----:B------:R-:W-:Y:S01]  /*4010*/  PLOP3.LUT P2, PT, P0, PT, PT, 0x8, 0x80 ;  /* 0x000000000080781c */ /* 0x000fe2000074e170 */
[----:B------:R-:W-:-:S12]  /*4020*/  IMAD.MOV.U32 R10, RZ, RZ, -0x1 ;  /* 0xffffffffff0a7424 */ /* 0x000fd800078e00ff */
[----:B0-----:R-:W-:Y:S05]  /*4030*/  WARPSYNC.COLLECTIVE R10, `(.L_x_39) ;  /* 0x000000000a087348 */ /* 0x001fea0003c00000 */
[----:B------:R-:W-:Y:S01]  /*4040*/  VOTE.ANY R10, PT, P2 ;  /* 0x00000000000a7806 */ /* 0x000fe200010e0100 */
[----:B0-----:R-:W-:Y:S06]  /*4050*/  ENDCOLLECTIVE ;  /* 0x000000000000791b */ /* 0x001fec0003800000 */
.L_x_39:
[----:B------:R-:W-:Y:S05]  /*4060*/  BSYNC B1 ;  /* 0x0000000000017941 */ /* 0x000fea0003800000 */
.L_x_38:
[----:B------:R-:W-:Y:S01]  /*4070*/  LOP3.LUT R10, R10, 0x80000000, R8, 0xec, !PT ;  /* 0x800000000a0a7812 */ /* 0x000fe200078eec08 */
[----:B------:R-:W-:Y:S01]  /*4080*/  IMAD.MOV.U32 R14, RZ, RZ, 0x1 ;  /* 0x00000001ff0e7424 */ /* 0x000fe200078e00ff */
[----:B------:R-:W-:Y:S01]  /*4090*/  ISETP.NE.AND P0, PT, R12, 0x65, PT ;  /* 0x000000650c00780c */ /* 0x000fe20003f05270 */
[C---:B------:R-:W-:Y:S02]  /*40a0*/  VIADD R38, R37.reuse, 0x2 ;  /* 0x0000000225267836 */ /* 0x040fe40000000000 */
[C---:B------:R-:W-:Y:S02]  /*40b0*/  VIADD R11, R10.reuse, 0xffffffff ;  /* 0xffffffff0a0b7836 */ /* 0x040fe40000000000 */
[C---:B------:R-:W-:Y:S02]  /*40c0*/  VIADD R19, R37.reuse, 0x4 ;  /* 0x0000000425137836 */ /* 0x040fe40000000000 */
[----:B------:R-:W-:Y:S01]  /*40d0*/  VIADD R39, R37, 0x10 ;  /* 0x0000001025277836 */ /* 0x000fe20000000000 */
[----:B------:R-:W-:Y:S01]  /*40e0*/  LOP3.LUT R11, R10, R11, RZ, 0xc, !PT ;  /* 0x0000000b0a0b7212 */ /* 0x000fe200078e0cff */
[----:B------:R-:W-:-:S03]  /*40f0*/  IMAD.MOV.U32 R10, RZ, RZ, -0x1 ;  /* 0xffffffffff0a7424 */ /* 0x000fc600078e00ff */
[----:B------:R0:W1:Y:S04]  /*4100*/  POPC R15, R11 ;  /* 0x0000000b000f7309 */ /* 0x0000680000000000 */
[----:B01----:R-:W-:Y:S05]  /*4110*/  WARPSYNC.COLLECTIVE R10, `(.L_x_40) ;  /* 0x000000000a087348 */ /* 0x003fea0003c00000 */
[----:B-1----:R1:W2:Y:S02]  /*4120*/  SHFL.DOWN P2, R16, R13, R14, R15 ;  /* 0x0800000e0d107389 */ /* 0x0022a4000004000f */
[----:B012---:R-:W-:Y:S05]  /*4130*/  ENDCOLLECTIVE ;  /* 0x000000000000791b */ /* 0x007fea0003800000 */
.L_x_40:
[----:B------:R-:W-:Y:S01]  /*4140*/  IMAD.MOV.U32 R14, RZ, RZ, 0x2 ;  /* 0x00000002ff0e7424 */ /* 0x000fe200078e00ff */
[----:B------:R-:W-:-:S04]  /*4150*/  ISETP.GE.AND P2, PT, R37, R15, PT ;  /* 0x0000000f2500720c */ /* 0x000fc80003f46270 */
[----:B------:R-:W-:-:S05]  /*4160*/  SEL R16, R16, RZ, !P2 ;  /* 0x000000ff10107207 */ /* 0x000fca0005000000 */
[----:B------:R-:W-:-:S04]  /*4170*/  IMAD.IADD R36, R16, 0x1, R13 ;  /* 0x0000000110247824 */ /* 0x000fc800078e020d */
[----:B------:R-:W-:-:S07]  /*4180*/  IMAD.MOV.U32 R13, RZ, RZ, R36 ;  /* 0x000000ffff0d7224 */ /* 0x000fce00078e0024 */
[----:B------:R-:W-:Y:S05]  /*4190*/  WARPSYNC.COLLECTIVE R10, `(.L_x_41) ;  /* 0x000000000a087348 */ /* 0x000fea0003c00000 */
[----:B------:R0:W1:Y:S02]  /*41a0*/  SHFL.DOWN P2, R16, R13, R14, R15 ;  /* 0x0800000e0d107389 */ /* 0x000064000004000f */
[----:B01----:R-:W-:Y:S05]  /*41b0*/  ENDCOLLECTIVE ;  /* 0x000000000000791b */ /* 0x003fea0003800000 */
.L_x_41:
[----:B------:R-:W-:Y:S01]  /*41c0*/  IMAD.MOV.U32 R14, RZ, RZ, 0x4 ;  /* 0x00000004ff0e7424 */ /* 0x000fe200078e00ff */
[----:B------:R-:W-:-:S04]  /*41d0*/  ISETP.GT.AND P2, PT, R38, R15, PT ;  /* 0x0000000f2600720c */ /* 0x000fc80003f44270 */
[----:B------:R-:W-:-:S05]  /*41e0*/  SEL R11, R16, RZ, !P2 ;  /* 0x000000ff100b7207 */ /* 0x000fca0005000000 */
[----:B------:R-:W-:Y:S02]  /*41f0*/  IMAD.IADD R40, R36, 0x1, R11 ;  /* 0x0000000124287824 */ /* 0x000fe400078e020b */
[----:B------:R-:W-:Y:S02]  /*4200*/  VIADD R36, R37, 0x8 ;  /* 0x0000000825247836 */ /* 0x000fe40000000000 */
[----:B------:R-:W-:-:S07]  /*4210*/  IMAD.MOV.U32 R13, RZ, RZ, R40 ;  /* 0x000000ffff0d7224 */ /* 0x000fce00078e0028 */
[----:B------:R-:W-:Y:S05]  /*4220*/  WARPSYNC.COLLECTIVE R10, `(.L_x_42) ;  /* 0x000000000a087348 */ /* 0x000fea0003c00000 */
[----:B------:R0:W1:Y:S02]  /*4230*/  SHFL.DOWN P2, R16, R13, R14, R15 ;  /* 0x0800000e0d107389 */ /* 0x000064000004000f */
[----:B01----:R-:W-:Y:S05]  /*4240*/  ENDCOLLECTIVE ;  /* 0x000000000000791b */ /* 0x003fea0003800000 */
.L_x_42:
[----:B------:R-:W-:Y:S01]  /*4250*/  IMAD.MOV.U32 R14, RZ, RZ, 0x8 ;  /* 0x00000008ff0e7424 */ /* 0x000fe200078e00ff */
[----:B------:R-:W-:-:S04]  /*4260*/  ISETP.GT.AND P2, PT, R19, R15, PT ;  /* 0x0000000f1300720c */ /* 0x000fc80003f44270 */
[----:B------:R-:W-:-:S05]  /*4270*/  SEL R11, R16, RZ, !P2 ;  /* 0x000000ff100b7207 */ /* 0x000fca0005000000 */
[----:B------:R-:W-:-:S04]  /*4280*/  IMAD.IADD R42, R40, 0x1, R11 ;  /* 0x00000001282a7824 */ /* 0x000fc800078e020b */
[----:B------:R-:W-:-:S07]  /*4290*/  IMAD.MOV.U32 R13, RZ, RZ, R42 ;  /* 0x000000ffff0d7224 */ /* 0x000fce00078e002a */
[----:B------:R-:W-:Y:S05]  /*42a0*/  WARPSYNC.COLLECTIVE R10, `(.L_x_43) ;  /* 0x000000000a087348 */ /* 0x000fea0003c00000 */
[----:B------:R0:W1:Y:S02]  /*42b0*/  SHFL.DOWN P2, R16, R13, R14, R15 ;  /* 0x0800000e0d107389 */ /* 0x000064000004000f */
[----:B01----:R-:W-:Y:S05]  /*42c0*/  ENDCOLLECTIVE ;  /* 0x000000000000791b */ /* 0x003fea0003800000 */
.L_x_43:
        /* <DEDUP_REMOVED lines=8> */
.L_x_44:
[----:B------:R-:W-:Y:S05]  /*4350*/  WARPSYNC.COLLECTIVE R10, `(.L_x_45) ;  /* 0x000000000a087348 */ /* 0x000fea0003c00000 */
[----:B------:R-:W-:Y:S01]  /*4360*/  VOTE.ALL P0, P0 ;  /* 0x0000000000ff7806 */ /* 0x000fe20000000000 */
[----:B------:R-:W-:-:S12]  /*4370*/  ENDCOLLECTIVE ;  /* 0x000000000000791b */ /* 0x000fd80003800000 */
.L_x_45:
[----:B------:R-:W0:Y:S01]  /*4380*/  LDC.64 R12, c[0x0][0x390] ;  /* 0x0000e400ff0c7b82 */ /* 0x000e220000000a00 */
[----:B------:R-:W-:-:S04]  /*4390*/  ISETP.GT.AND P2, PT, R39, R15, PT ;  /* 0x0000000f2700720c */ /* 0x000fc80003f44270 */
[----:B------:R-:W-:-:S05]  /*43a0*/  SEL R16, R16, RZ, !P2 ;  /* 0x000000ff10107207 */ /* 0x000fca0005000000 */
[----:B------:R-:W-:Y:S01]  /*43b0*/  IMAD.IADD R40, R41, 0x1, R16 ;  /* 0x0000000129287824 */ /* 0x000fe200078e0210 */
[----:B0-----:R-:W-:-:S05]  /*43c0*/  IADD3 R42, P2, PT, R12, 0x100, RZ ;  /* 0x000001000c2a7810 */ /* 0x001fca0007f5e0ff */
[----:B------:R-:W-:Y:S01]  /*43d0*/  IMAD.X R43, RZ, RZ, R13, P2 ;  /* 0x000000ffff2b7224 */ /* 0x000fe200010e060d */
[----:B------:R-:W-:Y:S07]  /*43e0*/  BRA `(.L_x_46) ;  /* 0xffffffcc00c87947 */ /* 0x000fee000383ffff */
.L_x_11:
[----:B------:R-:W-:Y:S01]  /*43f0*/  BSSY B1, `(.L_x_47) ;  /* 0x0000006000017945 */ /* 0x000fe20003800000 */
[----:B------:R-:W-:Y:S01]  /*4400*/  PLOP3.LUT P0, PT, P0, PT, PT, 0x8, 0x80 ;  /* 0x000000000080781c */ /* 0x000fe2000070e170 */
[----:B------:R-:W-:-:S12]  /*4410*/  IMAD.MOV.U32 R10, RZ, RZ, -0x1 ;  /* 0xffffffffff0a7424 */ /* 0x000fd800078e00ff */
[----:B------:R-:W-:Y:S05]  /*4420*/  WARPSYNC.COLLECTIVE R10, `(.L_x_48) ;  /* 0x000000000a087348 */ /* 0x000fea0003c00000 */
[----:B------:R-:W-:Y:S01]  /*4430*/  VOTE.ANY P0, P0 ;  /* 0x0000000000ff7806 */ /* 0x000fe20000000100 */
[----:B------:R-:W-:-:S12]  /*4440*/  ENDCOLLECTIVE ;  /* 0x000000000000791b */ /* 0x000fd80003800000 */
.L_x_48:
[----:B------:R-:W-:Y:S05]  /*4450*/  BSYNC B1 ;  /* 0x0000000000017941 */ /* 0x000fea0003800000 */
.L_x_47:
[----:B------:R-:W-:Y:S05]  /*4460*/  BRA `(.L_x_49) ;  /* 0xffffffcc00d07947 */ /* 0x000fea000383ffff */
.L_x_13:
[----:B------:R-:W-:Y:S01]  /*4470*/  BSSY B1, `(.L_x_50) ;  /* 0x0000006000017945 */ /* 0x000fe20003800000 */
[----:B------:R-:W-:Y:S01]  /*4480*/  PLOP3.LUT P0, PT, P0, PT, PT, 0x8, 0x80 ;  /* 0x000000000080781c */ /* 0x000fe2000070e170 */
[----:B------:R-:W-:-:S12]  /*4490*/  IMAD.MOV.U32 R10, RZ, RZ, -0x1 ;  /* 0xffffffffff0a7424 */ /* 0x000fd800078e00ff */
[----:B------:R-:W-:Y:S05]  /*44a0*/  WARPSYNC.COLLECTIVE R10, `(.L_x_51) ;  /* 0x000000000a087348 */ /* 0x000fea0003c00000 */
[----:B------:R-:W-:Y:S01]  /*44b0*/  VOTE.ANY P0, P0 ;  /* 0x0000000000ff7806 */ /* 0x000fe20000000100 */
[----:B------:R-:W-:-:S12]  /*44c0*/  ENDCOLLECTIVE ;  /* 0x000000000000791b */ /* 0x000fd80003800000 */
.L_x_51:
[----:B------:R-:W-:Y:S05]  /*44d0*/  BSYNC B1 ;  /* 0x0000000000017941 */ /* 0x000fea0003800000 */
.L_x_50:
[----:B------:R-:W-:Y:S05]  /*44e0*/  BRA `(.L_x_52) ;  /* 0xffffffcc00d47947 */ /* 0x000fea000383ffff */
.L_x_15:
[----:B------:R-:W-:Y:S01]  /*44f0*/  BSSY B1, `(.L_x_53) ;  /* 0x0000006000017945 */ /* 0x000fe20003800000 */
[----:B------:R-:W-:Y:S01]  /*4500*/  PLOP3.LUT P2, PT, P0, PT, PT, 0x8, 0x80 ;  /* 0x000000000080781c */ /* 0x000fe2000074e170 */
[----:B------:R-:W-:-:S12]  /*4510*/  IMAD.MOV.U32 R10, RZ, RZ, -0x1 ;  /* 0xffffffffff0a7424 */ /* 0x000fd800078e00ff */
[----:B------:R-:W-:Y:S05]  /*4520*/  WARPSYNC.COLLECTIVE R10, `(.L_x_54) ;  /* 0x000000000a087348 */ /* 0x000fea0003c00000 */
[----:B------:R-:W-:Y:S01]  /*4530*/  VOTE.ANY R10, PT, P2 ;  /* 0x00000000000a7806 */ /* 0x000fe200010e0100 */
[----:B------:R-:W-:Y:S06]  /*4540*/  ENDCOLLECTIVE ;  /* 0x000000000000791b */ /* 0x000fec0003800000 */
.L_x_54:
[----:B------:R-:W-:Y:S05]  /*4550*/  BSYNC B1 ;  /* 0x0000000000017941 */ /* 0x000fea0003800000 */
.L_x_53:
[----:B------:R-:W-:Y:S01]  /*4560*/  LOP3.LUT R10, R10, 0x80000000, R8, 0xec, !PT ;  /* 0x800000000a0a7812 */ /* 0x000fe200078eec08 */
[----:B------:R-:W-:Y:S02]  /*4570*/  IMAD.MOV.U32 R14, RZ, RZ, 0x1 ;  /* 0x00000001ff0e7424 */ /* 0x000fe400078e00ff */
[----:B------:R-:W-:Y:S02]  /*4580*/  VIADD R18, R18, 0xffffffe0 ;  /* 0xffffffe012127836 */ /* 0x000fe40000000000 */
[----:B------:R-:W-:-:S05]  /*4590*/  VIADD R15, R10, 0xffffffff ;  /* 0xffffffff0a0f7836 */ /* 0x000fca0000000000 */
[----:B------:R-:W-:Y:S01]  /*45a0*/  LOP3.LUT R15, R10, R15, RZ, 0xc, !PT ;  /* 0x0000000f0a0f7212 */ /* 0x000fe200078e0cff */
[----:B------:R-:W-:-:S05]  /*45b0*/  IMAD.MOV.U32 R10, RZ, RZ, -0x1 ;  /* 0xffffffffff0a7424 */ /* 0x000fca00078e00ff */
[----:B------:R-:W0:Y:S02]  /*45c0*/  POPC R15, R15 ;  /* 0x0000000f000f7309 */ /* 0x000e240000000000 */
[----:B0-----:R-:W-:Y:S05]  /*45d0*/  WARPSYNC.COLLECTIVE R10, `(.L_x_55) ;  /* 0x000000000a087348 */ /* 0x001fea0003c00000 */
[----:B0-----:R0:W1:Y:S02]  /*45e0*/  SHFL.DOWN P2, R16, R13, R14, R15 ;  /* 0x0800000e0d107389 */ /* 0x001064000004000f */
[----:B01----:R-:W-:Y:S05]  /*45f0*/  ENDCOLLECTIVE ;  /* 0x000000000000791b */ /* 0x003fea0003800000 */
.L_x_55:
[----:B------:R-:W-:Y:S01]  /*4600*/  ISETP.GE.AND P0, PT, R37, R15, PT ;  /* 0x0000000f2500720c */ /* 0x000fe20003f06270 */
[----:B------:R-:W-:-:S03]  /*4610*/  IMAD.MOV.U32 R14, RZ, RZ, 0x2 ;  /* 0x00000002ff0e7424 */ /* 0x000fc600078e00ff */
[----:B------:R-:W-:Y:S02]  /*4620*/  SEL R16, R16, RZ, !P0 ;  /* 0x000000ff10107207 */ /* 0x000fe40004000000 */
[----:B------:R-:W-:-:S03]  /*4630*/  ISETP.GT.AND P0, PT, R38, R15, PT ;  /* 0x0000000f2600720c */ /* 0x000fc60003f04270 */
[----:B------:R-:W-:-:S04]  /*4640*/  IMAD.IADD R41, R16, 0x1, R13 ;  /* 0x0000000110297824 */ /* 0x000fc800078e020d */
[----:B------:R-:W-:-:S07]  /*4650*/  IMAD.MOV.U32 R13, RZ, RZ, R41 ;  /* 0x000000ffff0d7224 */ /* 0x000fce00078e0029 */
[----:B------:R-:W-:Y:S05]  /*4660*/  WARPSYNC.COLLECTIVE R10, `(.L_x_56) ;  /* 0x000000000a087348 */ /* 0x000fea0003c00000 */
[----:B------:R0:W1:Y:S02]  /*4670*/  SHFL.DOWN P2, R16, R13, R14, R15 ;  /* 0x0800000e0d107389 */ /* 0x000064000004000f */
[----:B01----:R-:W-:Y:S05]  /*4680*/  ENDCOLLECTIVE ;  /* 0x000000000000791b */ /* 0x003fea0003800000 */
.L_x_56:
[----:B------:R-:W-:Y:S01]  /*4690*/  IMAD.MOV.U32 R14, RZ, RZ, 0x4 ;  /* 0x00000004ff0e7424 */ /* 0x000fe200078e00ff */
[----:B------:R-:W-:Y:S02]  /*46a0*/  SEL R16, R16, RZ, !P0 ;  /* 0x000000ff10107207 */ /* 0x000fe40004000000 */
[----:B------:R-:W-:-:S03]  /*46b0*/  ISETP.GT.AND P0, PT, R19, R15, PT ;  /* 0x0000000f1300720c */ /* 0x000fc60003f04270 */
[----:B------:R-:W-:-:S04]  /*46c0*/  IMAD.IADD R41, R41, 0x1, R16 ;  /* 0x0000000129297824 */ /* 0x000fc800078e0210 */
[----:B------:R-:W-:-:S07]  /*46d0*/  IMAD.MOV.U32 R13, RZ, RZ, R41 ;  /* 0x000000ffff0d7224 */ /* 0x000fce00078e0029 */
[----:B------:R-:W-:Y:S05]  /*46e0*/  WARPSYNC.COLLECTIVE R10, `(.L_x_57) ;  /* 0x000000000a087348 */ /* 0x000fea0003c00000 */
[----:B------:R0:W1:Y:S02]  /*46f0*/  SHFL.DOWN P2, R16, R13, R14, R15 ;  /* 0x0800000e0d107389 */ /* 0x000064000004000f */
[----:B01----:R-:W-:Y:S05]  /*4700*/  ENDCOLLECTIVE ;  /* 0x000000000000791b */ /* 0x003fea0003800000 */
.L_x_57:
[----:B------:R-:W-:Y:S01]  /*4710*/  IMAD.MOV.U32 R14, RZ, RZ, 0x8 ;  /* 0x00000008ff0e7424 */ /* 0x000fe200078e00ff */
[----:B------:R-:W-:Y:S02]  /*4720*/  SEL R16, R16, RZ, !P0 ;  /* 0x000000ff10107207 */ /* 0x000fe40004000000 */
[----:B------:R-:W-:-:S03]  /*4730*/  ISETP.GT.AND P0, PT, R36, R15, PT ;  /* 0x0000000f2400720c */ /* 0x000fc60003f04270 */
[----:B------:R-:W-:-:S10]  /*4740*/  IMAD.IADD R13, R41, 0x1, R16 ;  /* 0x00000001290d7824 */ /* 0x000fd400078e0210 */
[----:B------:R-:W-:Y:S05]  /*4750*/  WARPSYNC.COLLECTIVE R10, `(.L_x_58) ;  /* 0x000000000a087348 */ /* 0x000fea0003c00000 */
[----:B------:R0:W1:Y:S02]  /*4760*/  SHFL.DOWN P2, R16, R13, R14, R15 ;  /* 0x0800000e0d107389 */ /* 0x000064000004000f */
[----:B01----:R-:W-:Y:S05]  /*4770*/  ENDCOLLECTIVE ;  /* 0x000000000000791b */ /* 0x003fea0003800000 */
.L_x_58:
        /* <DEDUP_REMOVED lines=8> */
.L_x_59:
[----:B------:R-:W-:Y:S02]  /*4800*/  SEL R16, R16, RZ, !P0 ;  /* 0x000000ff10107207 */ /* 0x000fe40004000000 */
[----:B------:R-:W-:Y:S02]  /*4810*/  ISETP.NE.AND P0, PT, R12, 0x65, PT ;  /* 0x000000650c00780c */ /* 0x000fe40003f05270 */
[----:B------:R-:W-:-:S11]  /*4820*/  IADD3 R40, PT, PT, R41, R16, R40 ;  /* 0x0000001029287210 */ /* 0x000fd60007ffe028 */
[----:B------:R-:W-:Y:S05]  /*4830*/  WARPSYNC.COLLECTIVE R10, `(.L_x_60) ;  /* 0x000000000a087348 */ /* 0x000fea0003c00000 */
[----:B------:R-:W-:Y:S01]  /*4840*/  VOTE.ALL P0, P0 ;  /* 0x0000000000ff7806 */ /* 0x000fe20000000000 */
[----:B------:R-:W-:-:S12]  /*4850*/  ENDCOLLECTIVE ;  /* 0x000000000000791b */ /* 0x000fd80003800000 */
.L_x_60:
[----:B------:R-:W-:Y:S05]  /*4860*/  BRA `(.L_x_61) ;  /* 0xffffffcc00747947 */ /* 0x000fea000383ffff */
.L_x_20:
[----:B------:R-:W-:Y:S01]  /*4870*/  BSSY B0, `(.L_x_62) ;  /* 0x0000006000007945 */ /* 0x000fe20003800000 */
[----:B------:R-:W-:Y:S01]  /*4880*/  PLOP3.LUT P0, PT, P0, PT, PT, 0x8, 0x80 ;  /* 0x000000000080781c */ /* 0x000fe2000070e170 */
[----:B------:R-:W-:-:S12]  /*4890*/  IMAD.MOV.U32 R10, RZ, RZ, -0x1 ;  /* 0xffffffffff0a7424 */ /* 0x000fd800078e00ff */
[----:B------:R-:W-:Y:S05]  /*48a0*/  WARPSYNC.COLLECTIVE R10, `(.L_x_63) ;  /* 0x000000000a087348 */ /* 0x000fea0003c00000 */
[----:B------:R-:W-:Y:S01]  /*48b0*/  VOTE.ANY P0, P0 ;  /* 0x0000000000ff7806 */ /* 0x000fe20000000100 */
[----:B------:R-:W-:-:S12]  /*48c0*/  ENDCOLLECTIVE ;  /* 0x000000000000791b */ /* 0x000fd80003800000 */
.L_x_63:
[----:B------:R-:W-:Y:S05]  /*48d0*/  BSYNC B0 ;  /* 0x0000000000007941 */ /* 0x000fea0003800000 */
.L_x_62:
[----:B------:R-:W-:Y:S05]  /*48e0*/  BRA `(.L_x_64) ;  /* 0xffffffe400807947 */ /* 0x000fea000383ffff */
.L_x_22:
[----:B------:R-:W-:Y:S01]  /*48f0*/  BSSY B0, `(.L_x_65) ;  /* 0x0000006000007945 */ /* 0x000fe20003800000 */
[----:B------:R-:W-:Y:S01]  /*4900*/  PLOP3.LUT P0, PT, P0, PT, PT, 0x8, 0x80 ;  /* 0x000000000080781c */ /* 0x000fe2000070e170 */
[----:B------:R-:W-:-:S12]  /*4910*/  IMAD.MOV.U32 R10, RZ, RZ, -0x1 ;  /* 0xffffffffff0a7424 */ /* 0x000fd800078e00ff */
[----:B------:R-:W-:Y:S05]  /*4920*/  WARPSYNC.COLLECTIVE R10, `(.L_x_66) ;  /* 0x000000000a087348 */ /* 0x000fea0003c00000 */
[----:B------:R-:W-:Y:S01]  /*4930*/  VOTE.ANY P0, P0 ;  /* 0x0000000000ff7806 */ /* 0x000fe20000000100 */
[----:B------:R-:W-:-:S12]  /*4940*/  ENDCOLLECTIVE ;  /* 0x000000000000791b */ /* 0x000fd80003800000 */
.L_x_66:
[----:B------:R-:W-:Y:S05]  /*4950*/  BSYNC B0 ;  /* 0x0000000000007941 */ /* 0x000fea0003800000 */
.L_x_65:
[----:B------:R-:W-:Y:S05]  /*4960*/  BRA `(.L_x_67) ;  /* 0xffffffe400847947 */ /* 0x000fea000383ffff */
.L_x_24:
[----:B------:R-:W0:Y:S01]  /*4970*/  S2R R19, SR_GEMASK ;  /* 0x0000000000137919 */ /* 0x000e220000003c00 */
[----:B------:R-:W-:Y:S01]  /*4980*/  BSSY B0, `(.L_x_68) ;  /* 0x0000007000007945 */ /* 0x000fe20003800000 */
[----:B------:R-:W-:Y:S01]  /*4990*/  ISETP.NE.AND P0, PT, R8, 0x65, PT ;  /* 0x000000650800780c */ /* 0x000fe20003f05270 */
[----:B------:R-:W-:Y:S01]  /*49a0*/  IMAD.MOV.U32 R10, RZ, RZ, -0x1 ;  /* 0xffffffffff0a7424 */ /* 0x000fe200078e00ff */
[----:B------:R-:W-:-:S13]  /*49b0*/  PLOP3.LUT P2, PT, P2, PT, PT, 0x8, 0x80 ;  /* 0x000000000080781c */ /* 0x000fda000174e170 */
[----:B0-----:R-:W-:Y:S05]  /*49c0*/  WARPSYNC.COLLECTIVE R10, `(.L_x_69) ;  /* 0x000000000a087348 */ /* 0x001fea0003c00000 */
[----:B------:R-:W-:Y:S01]  /*49d0*/  VOTE.ANY R10, PT, P2 ;  /* 0x00000000000a7806 */ /* 0x000fe200010e0100 */
[----:B0-----:R-:W-:Y:S06]  /*49e0*/  ENDCOLLECTIVE ;  /* 0x000000000000791b */ /* 0x001fec0003800000 */
.L_x_69:
[----:B------:R-:W-:Y:S05]  /*49f0*/  BSYNC B0 ;  /* 0x0000000000007941 */ /* 0x000fea0003800000 */
.L_x_68:
[----:B------:R-:W-:Y:S01]  /*4a00*/  LOP3.LUT R10, R10, 0x80000000, R19, 0xec, !PT ;  /* 0x800000000a0a7812 */ /* 0x000fe200078eec13 */
[----:B------:R-:W-:-:S04]  /*4a10*/  IMAD.MOV.U32 R14, RZ, RZ, 0x1 ;  /* 0x00000001ff0e7424 */ /* 0x000fc800078e00ff */
[----:B------:R-:W-:-:S05]  /*4a20*/  VIADD R13, R10, 0xffffffff ;  /* 0xffffffff0a0d7836 */ /* 0x000fca0000000000 */
[----:B------:R-:W-:Y:S01]  /*4a30*/  LOP3.LUT R8, R10, R13, RZ, 0xc, !PT ;  /* 0x0000000d0a087212 */ /* 0x000fe200078e0cff */
[----:B------:R-:W-:Y:S02]  /*4a40*/  IMAD.MOV.U32 R13, RZ, RZ, R9 ;  /* 0x000000ffff0d7224 */ /* 0x000fe400078e0009 */
[----:B------:R-:W-:Y:S01]  /*4a50*/  IMAD.MOV.U32 R10, RZ, RZ, -0x1 ;  /* 0xffffffffff0a7424 */ /* 0x000fe200078e00ff */
[----:B------:R0:W1:Y:S02]  /*4a60*/  POPC R15, R8 ;  /* 0x00000008000f7309 */ /* 0x0000640000000000 */
[----:B0-----:R-:W-:-:S07]  /*4a70*/  VIADD R8, R38, 0x4 ;  /* 0x0000000426087836 */ /* 0x001fce0000000000 */
[----:B-1----:R-:W-:Y:S05]  /*4a80*/  WARPSYNC.COLLECTIVE R10, `(.L_x_70) ;  /* 0x000000000a087348 */ /* 0x002fea0003c00000 */
[----:B-1----:R0:W1:Y:S02]  /*4a90*/  SHFL.DOWN P2, R16, R13, R14, R15 ;  /* 0x0800000e0d107389 */ /* 0x002064000004000f */
[----:B01----:R-:W-:Y:S05]  /*4aa0*/  ENDCOLLECTIVE ;  /* 0x000000000000791b */ /* 0x003fea0003800000 */
.L_x_70:
[----:B------:R-:W-:Y:S01]  /*4ab0*/  IMAD.MOV.U32 R14, RZ, RZ, 0x2 ;  /* 0x00000002ff0e7424 */ /* 0x000fe200078e00ff */
[----:B------:R-:W-:-:S04]  /*4ac0*/  ISETP.GE.AND P2, PT, R38, R15, PT ;  /* 0x0000000f2600720c */ /* 0x000fc80003f46270 */
[----:B------:R-:W-:Y:S01]  /*4ad0*/  SEL R12, R16, RZ, !P2 ;  /* 0x000000ff100c7207 */ /* 0x000fe20005000000 */
[----:B------:R-:W-:-:S04]  /*4ae0*/  VIADD R16, R38, 0x2 ;  /* 0x0000000226107836 */ /* 0x000fc80000000000 */
[----:B------:R-:W-:Y:S01]  /*4af0*/  IMAD.IADD R12, R12, 0x1, R9 ;  /* 0x000000010c0c7824 */ /* 0x000fe200078e0209 */
[----:B------:R-:W-:-:S03]  /*4b00*/  ISETP.GT.AND P3, PT, R16, R15, PT ;  /* 0x0000000f1000720c */ /* 0x000fc60003f64270 */
[----:B------:R-:W-:-:S10]  /*4b10*/  IMAD.MOV.U32 R13, RZ, RZ, R12 ;  /* 0x000000ffff0d7224 */ /* 0x000fd400078e000c */
[----:B------:R-:W-:Y:S05]  /*4b20*/  WARPSYNC.COLLECTIVE R10, `(.L_x_71) ;  /* 0x000000000a087348 */ /* 0x000fea0003c00000 */
[----:B------:R0:W1:Y:S02]  /*4b30*/  SHFL.DOWN P2, R16, R13, R14, R15 ;  /* 0x0800000e0d107389 */ /* 0x000064000004000f */
[----:B01----:R-:W-:Y:S05]  /*4b40*/  ENDCOLLECTIVE ;  /* 0x000000000000791b */ /* 0x003fea0003800000 */
.L_x_71:
[----:B------:R-:W-:Y:S01]  /*4b50*/  IMAD.MOV.U32 R14, RZ, RZ, 0x4 ;  /* 0x00000004ff0e7424 */ /* 0x000fe200078e00ff */
[----:B------:R-:W-:Y:S02]  /*4b60*/  SEL R9, R16, RZ, !P3 ;  /* 0x000000ff10097207 */ /* 0x000fe40005800000 */
[----:B------:R-:W-:Y:S01]  /*4b70*/  ISETP.GT.AND P3, PT, R8, R15, PT ;  /* 0x0000000f0800720c */ /* 0x000fe20003f64270 */
[----:B------:R-:W-:Y:S02]  /*4b80*/  VIADD R8, R38, 0x8 ;  /* 0x0000000826087836 */ /* 0x000fe40000000000 */
[----:B------:R-:W-:-:S04]  /*4b90*/  IMAD.IADD R40, R12, 0x1, R9 ;  /* 0x000000010c287824 */ /* 0x000fc800078e0209 */
[----:B------:R-:W-:-:S07]  /*4ba0*/  IMAD.MOV.U32 R13, RZ, RZ, R40 ;  /* 0x000000ffff0d7224 */ /* 0x000fce00078e0028 */
[----:B------:R-:W-:Y:S05]  /*4bb0*/  WARPSYNC.COLLECTIVE R10, `(.L_x_72) ;  /* 0x000000000a087348 */ /* 0x000fea0003c00000 */
[----:B------:R0:W1:Y:S02]  /*4bc0*/  SHFL.DOWN P2, R16, R13, R14, R15 ;  /* 0x0800000e0d107389 */ /* 0x000064000004000f */
[----:B01----:R-:W-:Y:S05]  /*4bd0*/  ENDCOLLECTIVE ;  /* 0x000000000000791b */ /* 0x003fea0003800000 */
.L_x_72:
        /* <DEDUP_REMOVED lines=9> */
.L_x_73:
[----:B------:R-:W-:Y:S01]  /*4c70*/  IMAD.MOV.U32 R14, RZ, RZ, 0x10 ;  /* 0x00000010ff0e7424 */ /* 0x000fe200078e00ff */
[----:B------:R-:W-:-:S05]  /*4c80*/  SEL R16, R16, RZ, !P3 ;  /* 0x000000ff10107207 */ /* 0x000fca0005800000 */
[----:B------:R-:W-:-:S04]  /*4c90*/  IMAD.IADD R44, R9, 0x1, R16 ;  /* 0x00000001092c7824 */ /* 0x000fc800078e0210 */
[----:B------:R-:W-:-:S07]  /*4ca0*/  IMAD.MOV.U32 R13, RZ, RZ, R44 ;  /* 0x000000ffff0d7224 */ /* 0x000fce00078e002c */
[----:B------:R-:W-:Y:S05]  /*4cb0*/  WARPSYNC.COLLECTIVE R10, `(.L_x_74) ;  /* 0x000000000a087348 */ /* 0x000fea0003c00000 */
[----:B------:R0:W1:Y:S02]  /*4cc0*/  SHFL.DOWN P2, R16, R13, R14, R15 ;  /* 0x0800000e0d107389 */ /* 0x000064000004000f */
[----:B01----:R-:W-:Y:S05]  /*4cd0*/  ENDCOLLECTIVE ;  /* 0x000000000000791b */ /* 0x003fea0003800000 */
.L_x_74:
[----:B------:R-:W-:Y:S05]  /*4ce0*/  WARPSYNC.COLLECTIVE R10, `(.L_x_75) ;  /* 0x000000000a087348 */ /* 0x000fea0003c00000 */
[----:B------:R-:W-:Y:S01]  /*4cf0*/  VOTE.ALL P0, P0 ;  /* 0x0000000000ff7806 */ /* 0x000fe20000000000 */
[----:B------:R-:W-:-:S12]  /*4d00*/  ENDCOLLECTIVE ;  /* 0x000000000000791b */ /* 0x000fd80003800000 */
.L_x_75:
[----:B------:R-:W-:-:S04]  /*4d10*/  ISETP.GT.AND P2, PT, R8, R15, PT ;  /* 0x0000000f0800720c */ /* 0x000fc80003f44270 */
[----:B------:R-:W-:-:S05]  /*4d20*/  SEL R9, R16, RZ, !P2 ;  /* 0x000000ff10097207 */ /* 0x000fca0005000000 */
[----:B------:R-:W-:Y:S02]  /*4d30*/  IMAD.IADD R12, R44, 0x1, R9 ;  /* 0x000000012c0c7824 */ /* 0x000fe400078e0209 */
[----:B------:R-:W0:Y:S02]  /*4d40*/  LDC.64 R8, c[0x0][0x390] ;  /* 0x0000e400ff087b82 */ /* 0x000e240000000a00 */
[----:B0-----:R-:W-:-:S05]  /*4d50*/  IADD3 R40, P2, PT, R8, 0x100, RZ ;  /* 0x0000010008287810 */ /* 0x001fca0007f5e0ff */
[----:B------:R-:W-:Y:S01]  /*4d60*/  IMAD.X R41, RZ, RZ, R9, P2 ;  /* 0x000000ffff297224 */ /* 0x000fe200010e0609 */
[----:B------:R-:W-:Y:S07]  /*4d70*/  BRA `(.L_x_76) ;  /* 0xffffffe4001c7947 */ /* 0x000fee000383ffff */
.L_x_26:
[----:B------:R-:W-:Y:S01]  /*4d80*/  BSSY B0, `(.L_x_77) ;  /* 0x0000006000007945 */ /* 0x000fe20003800000 */
[----:B------:R-:W-:Y:S01]  /*4d90*/  PLOP3.LUT P0, PT, P0, PT, PT, 0x8, 0x80 ;  /* 0x000000000080781c */ /* 0x000fe2000070e170 */
[----:B------:R-:W-:-:S12]  /*4da0*/  IMAD.MOV.U32 R10, RZ, RZ, -0x1 ;  /* 0xffffffffff0a7424 */ /* 0x000fd800078e00ff */
[----:B------:R-:W-:Y:S05]  /*4db0*/  WARPSYNC.COLLECTIVE R10, `(.L_x_78) ;  /* 0x000000000a087348 */ /* 0x000fea0003c00000 */
[----:B------:R-:W-:Y:S01]  /*4dc0*/  VOTE.ANY P0, P0 ;  /* 0x0000000000ff7806 */ /* 0x000fe20000000100 */
[----:B------:R-:W-:-:S12]  /*4dd0*/  ENDCOLLECTIVE ;  /* 0x000000000000791b */ /* 0x000fd80003800000 */
.L_x_78:
[----:B------:R-:W-:Y:S05]  /*4de0*/  BSYNC B0 ;  /* 0x0000000000007941 */ /* 0x000fea0003800000 */
.L_x_77:
[----:B------:R-:W-:Y:S05]  /*4df0*/  BRA `(.L_x_79) ;  /* 0xffffffe400247947 */ /* 0x000fea000383ffff */
.L_x_28:
[----:B------:R-:W-:Y:S01]  /*4e00*/  BSSY B0, `(.L_x_80) ;  /* 0x0000006000007945 */ /* 0x000fe20003800000 */
[----:B------:R-:W-:Y:S01]  /*4e10*/  PLOP3.LUT P0, PT, P0, PT, PT, 0x8, 0x80 ;  /* 0x000000000080781c */ /* 0x000fe2000070e170 */
[----:B------:R-:W-:-:S12]  /*4e20*/  IMAD.MOV.U32 R10, RZ, RZ, -0x1 ;  /* 0xffffffffff0a7424 */ /* 0x000fd800078e00ff */
[----:B------:R-:W-:Y:S05]  /*4e30*/  WARPSYNC.COLLECTIVE R10, `(.L_x_81) ;  /* 0x000000000a087348 */ /* 0x000fea0003c00000 */
[----:B------:R-:W-:Y:S01]  /*4e40*/  VOTE.ANY P0, P0 ;  /* 0x0000000000ff7806 */ /* 0x000fe20000000100 */
[----:B------:R-:W-:-:S12]  /*4e50*/  ENDCOLLECTIVE ;  /* 0x000000000000791b */ /* 0x000fd80003800000 */
.L_x_81:
[----:B------:R-:W-:Y:S05]  /*4e60*/  BSYNC B0 ;  /* 0x0000000000007941 */ /* 0x000fea0003800000 */
.L_x_80:
[----:B------:R-:W-:Y:S05]  /*4e70*/  BRA `(.L_x_82) ;  /* 0xffffffe400287947 */ /* 0x000fea000383ffff */
.L_x_30:
[----:B------:R-:W-:Y:S01]  /*4e80*/  BSSY B0, `(.L_x_83) ;  /* 0x0000006000007945 */ /* 0x000fe20003800000 */
[----:B------:R-:W-:Y:S01]  /*4e90*/  PLOP3.LUT P2, PT, P0, PT, PT, 0x8, 0x80 ;  /* 0x000000000080781c */ /* 0x000fe2000074e170 */
[----:B------:R-:W-:-:S12]  /*4ea0*/  IMAD.MOV.U32 R10, RZ, RZ, -0x1 ;  /* 0xffffffffff0a7424 */ /* 0x000fd800078e00ff */
[----:B------:R-:W-:Y:S05]  /*4eb0*/  WARPSYNC.COLLECTIVE R10, `(.L_x_84) ;  /* 0x000000000a087348 */ /* 0x000fea0003c00000 */
[----:B------:R-:W-:Y:S01]  /*4ec0*/  VOTE.ANY R10, PT, P2 ;  /* 0x00000000000a7806 */ /* 0x000fe200010e0100 */
[----:B------:R-:W-:Y:S06]  /*4ed0*/  ENDCOLLECTIVE ;  /* 0x000000000000791b */ /* 0x000fec0003800000 */
.L_x_84:
[----:B------:R-:W-:Y:S05]  /*4ee0*/  BSYNC B0 ;  /* 0x0000000000007941 */ /* 0x000fea0003800000 */
.L_x_83:
[----:B------:R-:W-:Y:S01]  /*4ef0*/  LOP3.LUT R10, R10, 0x80000000, R19, 0xec, !PT ;  /* 0x800000000a0a7812 */ /* 0x000fe200078eec13 */
[----:B------:R-:W-:Y:S02]  /*4f00*/  IMAD.MOV.U32 R14, RZ, RZ, 0x1 ;  /* 0x00000001ff0e7424 */ /* 0x000fe400078e00ff */
[----:B------:R-:W-:Y:S02]  /*4f10*/  VIADD R18, R18, 0xffffffe0 ;  /* 0xffffffe012127836 */ /* 0x000fe40000000000 */
[----:B------:R-:W-:-:S05]  /*4f20*/  VIADD R13, R10, 0xffffffff ;  /* 0xffffffff0a0d7836 */ /* 0x000fca0000000000 */
[----:B------:R-:W-:Y:S01]  /*4f30*/  LOP3.LUT R45, R10, R13, RZ, 0xc, !PT ;  /* 0x0000000d0a2d7212 */ /* 0x000fe200078e0cff */
[----:B------:R-:W-:Y:S02]  /*4f40*/  IMAD.MOV.U32 R13, RZ, RZ, R9 ;  /* 0x000000ffff0d7224 */ /* 0x000fe400078e0009 */
[----:B------:R-:W-:Y:S01]  /*4f50*/  IMAD.MOV.U32 R10, RZ, RZ, -0x1 ;  /* 0xffffffffff0a7424 */ /* 0x000fe200078e00ff */
[----:B------:R0:W1:Y:S06]  /*4f60*/  POPC R15, R45 ;  /* 0x0000002d000f7309 */ /* 0x00006c0000000000 */
[----:B01----:R-:W-:Y:S05]  /*4f70*/  WARPSYNC.COLLECTIVE R10, `(.L_x_85) ;  /* 0x000000000a087348 */ /* 0x003fea0003c00000 */
[----:B-1----:R1:W2:Y:S02]  /*4f80*/  SHFL.DOWN P2, R16, R13, R14, R15 ;  /* 0x0800000e0d107389 */ /* 0x0022a4000004000f */
[----:B012---:R-:W-:Y:S05]  /*4f90*/  ENDCOLLECTIVE ;  /* 0x000000000000791b */ /* 0x007fea0003800000 */
.L_x_85:
[----:B------:R-:W-:Y:S01]  /*4fa0*/  ISETP.GE.AND P0, PT, R38, R15, PT ;  /* 0x0000000f2600720c */ /* 0x000fe20003f06270 */
[----:B------:R-:W-:-:S03]  /*4fb0*/  IMAD.MOV.U32 R14, RZ, RZ, 0x2 ;  /* 0x00000002ff0e7424 */ /* 0x000fc600078e00ff */
[----:B------:R-:W-:-:S05]  /*4fc0*/  SEL R16, R16, RZ, !P0 ;  /* 0x000000ff10107207 */ /* 0x000fca0004000000 */
[----:B------:R-:W-:Y:S02]  /*4fd0*/  IMAD.IADD R44, R16, 0x1, R9 ;  /* 0x00000001102c7824 */ /* 0x000fe400078e0209 */
[----:B------:R-:W-:Y:S02]  /*4fe0*/  VIADD R16, R38, 0x2 ;  /* 0x0000000226107836 */ /* 0x000fe40000000000 */
[----:B------:R-:W-:-:S03]  /*4ff0*/  IMAD.MOV.U32 R13, RZ, RZ, R44 ;  /* 0x000000ffff0d7224 */ /* 0x000fc600078e002c */
[----:B------:R-:W-:-:S13]  /*5000*/  ISETP.GT.AND P0, PT, R16, R15, PT ;  /* 0x0000000f1000720c */ /* 0x000fda0003f04270 */
[----:B------:R-:W-:Y:S05]  /*5010*/  WARPSYNC.COLLECTIVE R10, `(.L_x_86) ;  /* 0x000000000a087348 */ /* 0x000fea0003c00000 */
[----:B------:R0:W1:Y:S02]  /*5020*/  SHFL.DOWN P2, R16, R13, R14, R15 ;  /* 0x0800000e0d107389 */ /* 0x000064000004000f */
[----:B01----:R-:W-:Y:S05]  /*5030*/  ENDCOLLECTIVE ;  /* 0x000000000000791b */ /* 0x003fea0003800000 */
.L_x_86:
[----:B------:R-:W-:Y:S01]  /*5040*/  IMAD.MOV.U32 R14, RZ, RZ, 0x4 ;  /* 0x00000004ff0e7424 */ /* 0x000fe200078e00ff */
        /* <DEDUP_REMOVED lines=8> */
.L_x_87:
[----:B------:R-:W-:Y:S01]  /*50d0*/  IMAD.MOV.U32 R14, RZ, RZ, 0x8 ;  /* 0x00000008ff0e7424 */ /* 0x000fe200078e00ff */
        /* <DEDUP_REMOVED lines=8> */
.L_x_88:
        /* <DEDUP_REMOVED lines=9> */
.L_x_89:
[----:B------:R-:W-:Y:S02]  /*51f0*/  SEL R9, R16, RZ, !P0 ;  /* 0x000000ff10097207 */ /* 0x000fe40004000000 */
[----:B------:R-:W-:Y:S02]  /*5200*/  ISETP.NE.AND P0, PT, R8, 0x65, PT ;  /* 0x000000650800780c */ /* 0x000fe40003f05270 */
[----:B------:R-:W-:-:S11]  /*5210*/  IADD3 R12, PT, PT, R44, R9, R12 ;  /* 0x000000092c0c7210 */ /* 0x000fd60007ffe00c */
[----:B------:R-:W-:Y:S05]  /*5220*/  WARPSYNC.COLLECTIVE R10, `(.L_x_90) ;  /* 0x000000000a087348 */ /* 0x000fea0003c00000 */
[----:B------:R-:W-:Y:S01]  /*5230*/  VOTE.ALL P0, P0 ;  /* 0x0000000000ff7806 */ /* 0x000fe20000000000 */
[----:B------:R-:W-:-:S12]  /*5240*/  ENDCOLLECTIVE ;  /* 0x000000000000791b */ /* 0x000fd80003800000 */
.L_x_90:
[----:B------:R-:W-:Y:S05]  /*5250*/  BRA `(.L_x_91) ;  /* 0xffffffe000c07947 */ /* 0x000fea000383ffff */
.L_x_92:
[----:B------:R-:W-:-:S00]  /*5260*/  BRA `(.L_x_92) ;  /* 0xfffffffc00fc7947 */ /* 0x000fc0000383ffff */
[----:B------:R-:W-:-:S00]  /*5270*/  NOP ;  /* 0x0000000000007918 */ /* 0x000fc00000000000 */
        /* <DEDUP_REMOVED lines=8> */
.L_x_200:


//--------------------- .text._ZN3cub18CUB_300001_SM_10006detail4scan16DeviceScanKernelINS2_10policy_hubIjjjjN4cuda3std3__44plusIvEEE10Policy1000EN6thrust24THRUST_300001_SM_1000_NS6detail15normal_iteratorINSD_10device_ptrIjEEEESI_NS0_13ScanTileStateIjLb1EEES9_NS1_10InputValueIjPjEEjjLb0EjEEvT0_T1_T2_iT3_T4_T5_ --------------------------
	.section	.text._ZN3cub18CUB_300001_SM_10006detail4scan16DeviceScanKernelINS2_10policy_hubIjjjjN4cuda3std3__44plusIvEEE10Policy1000EN6thrust24THRUST_300001_SM_1000_NS6detail15normal_iteratorINSD_10device_ptrIjEEEESI_NS0_13ScanTileStateIjLb1EEES9_NS1_10InputValueIjPjEEjjLb0EjEEvT0_T1_T2_iT3_T4_T5_,"ax",@progbits
	.align	128
        .global         _ZN3cub18CUB_300001_SM_10006detail4scan16DeviceScanKernelINS2_10policy_hubIjjjjN4cuda3std3__44plusIvEEE10Policy1000EN6thrust24THRUST_300001_SM_1000_NS6detail15normal_iteratorINSD_10device_ptrIjEEEESI_NS0_13ScanTileStateIjLb1EEES9_NS1_10InputValueIjPjEEjjLb0EjEEvT0_T1_T2_iT3_T4_T5_
        .type           _ZN3cub18CUB_300001_SM_10006detail4scan16DeviceScanKernelINS2_10policy_hubIjjjjN4cuda3std3__44plusIvEEE10Policy1000EN6thrust24THRUST_300001_SM_1000_NS6detail15normal_iteratorINSD_10device_ptrIjEEEESI_NS0_13ScanTileStateIjLb1EEES9_NS1_10InputValueIjPjEEjjLb0EjEEvT0_T1_T2_iT3_T4_T5_,@function
        .size           _ZN3cub18CUB_300001_SM_10006detail4scan16DeviceScanKernelINS2_10policy_hubIjjjjN4cuda3std3__44plusIvEEE10Policy1000EN6thrust24THRUST_300001_SM_1000_NS6detail15normal_iteratorINSD_10device_ptrIjEEEESI_NS0_13ScanTileStateIjLb1EEES9_NS1_10InputValueIjPjEEjjLb0EjEEvT0_T1_T2_iT3_T4_T5_,(.L_x_201 - _ZN3cub18CUB_300001_SM_10006detail4scan16DeviceScanKernelINS2_10policy_hubIjjjjN4cuda3std3__44plusIvEEE10Policy1000EN6thrust24THRUST_300001_SM_1000_NS6detail15normal_iteratorINSD_10device_ptrIjEEEESI_NS0_13ScanTileStateIjLb1EEES9_NS1_10InputValueIjPjEEjjLb0EjEEvT0_T1_T2_iT3_T4_T5_)
        .other          _ZN3cub18CUB_300001_SM_10006detail4scan16DeviceScanKernelINS2_10policy_hubIjjjjN4cuda3std3__44plusIvEEE10Policy1000EN6thrust24THRUST_300001_SM_1000_NS6detail15normal_iteratorINSD_10device_ptrIjEEEESI_NS0_13ScanTileStateIjLb1EEES9_NS1_10InputValueIjPjEEjjLb0EjEEvT0_T1_T2_iT3_T4_T5_,@"STO_CUDA_ENTRY STV_DEFAULT"
_ZN3cub18CUB_300001_SM_10006detail4scan16DeviceScanKernelINS2_10policy_hubIjjjjN4cuda3std3__44plusIvEEE10Policy1000EN6thrust24THRUST_300001_SM_1000_NS6detail15normal_iteratorINSD_10device_ptrIjEEEESI_NS0_13ScanTileStateIjLb1EEES9_NS1_10InputValueIjPjEEjjLb0EjEEvT0_T1_T2_iT3_T4_T5_:
.text._ZN3cub18CUB_300001_SM_10006detail4scan16DeviceScanKernelINS2_10policy_hubIjjjjN4cuda3std3__44plusIvEEE10Policy1000EN6thrust24THRUST_300001_SM_1000_NS6detail15normal_iteratorINSD_10device_ptrIjEEEESI_NS0_13ScanTileStateIjLb1EEES9_NS1_10InputValueIjPjEEjjLb0EjEEvT0_T1_T2_iT3_T4_T5_:
[----:B------:R-:W-:Y:S01]  /*0000*/  LDC R1, c[0x0][0x37c] ;  /* 0x0000df00ff017b82 */ /* 0x000fe20000000800 */
[----:B------:R-:W0:Y:S07]  /*0010*/  LDCU UR4, c[0x0][0x3a0] ;  /* 0x00007400ff0477ac */ /* 0x000e2e0008000800 */
[----:B------:R-:W1:Y:S01]  /*0020*/  LDC R42, c[0x0][0x398] ;  /* 0x0000e600ff2a7b82 */ /* 0x000e620000000800 */
[----:B------:R-:W2:Y:S01]  /*0030*/  LDCU.64 UR8, c[0x0][0x358] ;  /* 0x00006b00ff0877ac */ /* 0x000ea20008000a00 */
[----:B------:R-:W3:Y:S01]  /*0040*/  LDCU UR5, c[0x0][0x3b0] ;  /* 0x00007600ff0577ac */ /* 0x000ee20008000800 */
[----:B0-----:R-:W-:-:S06]  /*0050*/  UPRMT UR4, UR4, 0x7770, URZ ;  /* 0x0000777004047896 */ /* 0x001fcc00080000ff */
[----:B------:R-:W-:-:S13]  /*0060*/  ISETP.NE.AND P0, PT, RZ, UR4, PT ;  /* 0x00000004ff007c0c */ /* 0x000fda000bf05270 */
[----:B------:R-:W2:Y:S02]  /*0070*/  @P0 LDC.64 R2, c[0x0][0x3a8] ;  /* 0x0000ea00ff020b82 */ /* 0x000ea40000000a00 */
[----:B--2---:R0:W5:Y:S06]  /*0080*/  @P0 LDG.E R44, desc[UR8][R2.64] ;  /* 0x00000008022c0981 */ /* 0x00416c000c1e1900 */
[----:B------:R-:W1:Y:S02]  /*0090*/  S2UR UR4, SR_CTAID.X ;  /* 0x00000000000479c3 */ /* 0x000e640000002500 */
[----:B-1----:R-:W-:-:S04]  /*00a0*/  VIADD R42, R42, UR4 ;  /* 0x000000042a2a7c36 */ /* 0x002fc80008000000 */
[----:B------:R-:W-:-:S05]  /*00b0*/  IMAD R7, R42, 0x2100, RZ ;  /* 0x000021002a077824 */ /* 0x000fca00078e02ff */
[----:B---3--:R-:W-:Y:S01]  /*00c0*/  IADD3 R0, PT, PT, -R7, UR5, RZ ;  /* 0x0000000507007c10 */ /* 0x008fe2000fffe1ff */
[----:B------:R-:W1:Y:S03]  /*00d0*/  @!P0 LDC R44, c[0x0][0x3a8] ;  /* 0x0000ea00ff2c8b82 */ /* 0x000e660000000800 */
[----:B------:R-:W-:-:S13]  /*00e0*/  ISETP.GE.U32.AND P0, PT, R0, 0x2101, PT ;  /* 0x000021010000780c */ /* 0x000fda0003f06070 */
[----:B0-----:R-:W-:Y:S05]  /*00f0*/  @!P0 BRA `(.L_x_93) ;  /* 0x0000001c00ac8947 */ /* 0x001fea0003800000 */
[----:B------:R-:W0:Y:S01]  /*0100*/  S2R R16, SR_TID.X ;  /* 0x0000000000107919 */ /* 0x000e220000002100 */
[----:B------:R-:W2:Y:S01]  /*0110*/  LDCU.64 UR4, c[0x0][0x380] ;  /* 0x00007000ff0477ac */ /* 0x000ea20008000a00 */
[C---:B0-----:R-:W-:Y:S02]  /*0120*/  LOP3.LUT R0, R16.reuse, 0x1f, RZ, 0xc0, !PT ;  /* 0x0000001f10007812 */ /* 0x041fe400078ec0ff */
[----:B------:R-:W-:-:S05]  /*0130*/  LOP3.LUT R3, R16, 0x3e0, RZ, 0xc0, !PT ;  /* 0x000003e010037812 */ /* 0x000fca00078ec0ff */
[----:B------:R-:W-:-:S05]  /*0140*/  IMAD R0, R3, 0x16, R0 ;  /* 0x0000001603007824 */ /* 0x000fca00078e0200 */
[----:B------:R-:W-:-:S05]  /*0150*/  IADD3 R0, P0, PT, R7, R0, RZ ;  /* 0x0000000007007210 */ /* 0x000fca0007f1e0ff */
[----:B------:R-:W-:Y:S02]  /*0160*/  IMAD.X R3, RZ, RZ, RZ, P0 ;  /* 0x000000ffff037224 */ /* 0x000fe400000e06ff */
        /* <DEDUP_REMOVED lines=30> */
[----:B------:R-:W-:Y:S01]  /*0350*/  ISETP.NE.AND P0, PT, R42, RZ, PT ;  /* 0x000000ff2a00720c */ /* 0x000fe20003f05270 */
        /* <DEDUP_REMOVED lines=28> */
[----:B------:R0:W1:Y:S04]  /*0520*/  LDS.64 R36, [R27] ;  /* 0x000000001b247984 */ /* 0x0000680000000a00 */
[----:B------:R0:W2:Y:S04]  /*0530*/  LDS.64 R34, [R27+0x8] ;  /* 0x000008001b227984 */ /* 0x0000a80000000a00 */
[----:B------:R0:W3:Y:S04]  /*0540*/  LDS.64 R32, [R27+0x10] ;  /* 0x000010001b207984 */ /* 0x0000e80000000a00 */
[----:B------:R0:W4:Y:S04]  /*0550*/  LDS.64 R18, [R27+0x18] ;  /* 0x000018001b127984 */ /* 0x0001280000000a00 */
[----:B------:R0:W0:Y:S04]  /*0560*/  LDS.64 R14, [R27+0x20] ;  /* 0x000020001b0e7984 */ /* 0x0000280000000a00 */
[----:B------:R0:W0:Y:S04]  /*0570*/  LDS.64 R12, [R27+0x28] ;  /* 0x000028001b0c7984 */ /* 0x0000280000000a00 */
[----:B------:R0:W0:Y:S04]  /*0580*/  LDS.64 R10, [R27+0x30] ;  /* 0x000030001b0a7984 */ /* 0x0000280000000a00 */
[----:B------:R0:W0:Y:S04]  /*0590*/  LDS.64 R8, [R27+0x38] ;  /* 0x000038001b087984 */ /* 0x0000280000000a00 */
[----:B------:R0:W0:Y:S04]  /*05a0*/  LDS.64 R6, [R27+0x40] ;  /* 0x000040001b067984 */ /* 0x0000280000000a00 */
[----:B------:R0:W0:Y:S04]  /*05b0*/  LDS.64 R4, [R27+0x48] ;  /* 0x000048001b047984 */ /* 0x0000280000000a00 */
[----:B------:R0:W0:Y:S01]  /*05c0*/  LDS.64 R2, [R27+0x50] ;  /* 0x000050001b027984 */ /* 0x0000220000000a00 */
[----:B------:R-:W-:Y:S06]  /*05d0*/  BAR.SYNC.DEFER_BLOCKING 0x0 ;  /* 0x0000000000007b1d */ /* 0x000fec0000010000 */
[----:B-1----:R-:W-:Y:S05]  /*05e0*/  @P0 BRA `(.L_x_95) ;  /* 0x00000004001c0947 */ /* 0x002fea0003800000 */
[----:B0-2---:R-:W-:Y:S02]  /*05f0*/  IADD3 R17, PT, PT, R34, R37, R36 ;  /* 0x0000002522117210 */ /* 0x005fe40007ffe024 */
[C---:B------:R-:W-:Y:S02]  /*0600*/  ISETP.NE.AND P1, PT, R39.reuse, 0x1f, PT ;  /* 0x0000001f2700780c */ /* 0x040fe40003f25270 */
[----:B---3--:R-:W-:Y:S02]  /*0610*/  IADD3 R17, PT, PT, R32, R35, R17 ;  /* 0x0000002320117210 */ /* 0x008fe40007ffe011 */
[----:B------:R-:W-:Y:S02]  /*0620*/  ISETP.NE.AND P2, PT, R39, RZ, PT ;  /* 0x000000ff2700720c */ /* 0x000fe40003f45270 */
[----:B----4-:R-:W-:-:S04]  /*0630*/  IADD3 R17, PT, PT, R18, R33, R17 ;  /* 0x0000002112117210 */ /* 0x010fc80007ffe011 */
[----:B------:R-:W-:-:S03]  /*0640*/  IADD3 R17, PT, PT, R14, R19, R17 ;  /* 0x000000130e117210 */ /* 0x000fc60007ffe011 */
[----:B------:R-:W-:Y:S02]  /*0650*/  @!P1 LEA R43, R40, UR4, 0x2 ;  /* 0x00000004282b9c11 */ /* 0x000fe4000f8e10ff */
[----:B------:R-:W-:-:S04]  /*0660*/  IADD3 R17, PT, PT, R12, R15, R17 ;  /* 0x0000000f0c117210 */ /* 0x000fc80007ffe011 */
[----:B------:R-:W-:-:S04]  /*0670*/  IADD3 R17, PT, PT, R10, R13, R17 ;  /* 0x0000000d0a117210 */ /* 0x000fc80007ffe011 */
[----:B------:R-:W-:-:S04]  /*0680*/  IADD3 R17, PT, PT, R8, R11, R17 ;  /* 0x0000000b08117210 */ /* 0x000fc80007ffe011 */
[----:B------:R-:W-:-:S04]  /*0690*/  IADD3 R17, PT, PT, R6, R9, R17 ;  /* 0x0000000906117210 */ /* 0x000fc80007ffe011 */
[----:B------:R-:W-:-:S04]  /*06a0*/  IADD3 R17, PT, PT, R4, R7, R17 ;  /* 0x0000000704117210 */ /* 0x000fc80007ffe011 */
[----:B------:R-:W-:-:S05]  /*06b0*/  IADD3 R20, PT, PT, R2, R5, R17 ;  /* 0x0000000502147210 */ /* 0x000fca0007ffe011 */
[----:B------:R-:W-:-:S05]  /*06c0*/  IMAD.IADD R3, R3, 0x1, R20 ;  /* 0x0000000103037824 */ /* 0x000fca00078e0214 */
        /* <DEDUP_REMOVED lines=37> */
[----:B------:R-:W-:Y:S02]  /*0920*/  SEL R20, R26, R20, !P0 ;  /* 0x000000141a147207 */ /* 0x000fe40004000000 */
[----:B------:R-:W-:-:S04]  /*0930*/  ISETP.NE.AND P0, PT, R40, 0x8, PT ;  /* 0x000000082800780c */ /* 0x000fc80003f05270 */
[----:B------:R-:W-:Y:S02]  /*0940*/  SEL R20, R27, R20, !P0 ;  /* 0x000000141b147207 */ /* 0x000fe40004000000 */
[----:B------:R-:W-:Y:S02]  /*0950*/  ISETP.NE.AND P0, PT, R40, 0xa, PT ;  /* 0x0000000a2800780c */ /* 0x000fe40003f05270 */
[----:B------:R-:W-:Y:S02]  /*0960*/  SEL R20, R28, R20, !P1 ;  /* 0x000000141c147207 */ /* 0x000fe40004800000 */
[----:B------:R-:W-:Y:S02]  /*0970*/  ISETP.NE.AND P1, PT, R40, 0xb, PT ;  /* 0x0000000b2800780c */ /* 0x000fe40003f25270 */
[----:B------:R-:W-:Y:S01]  /*0980*/  SEL R20, R29, R20, !P0 ;  /* 0x000000141d147207 */ /* 0x000fe20004000000 */
[----:B------:R-:W-:Y:S01]  /*0990*/  IMAD.IADD R29, R30, 0x1, R29 ;  /* 0x000000011e1d7824 */ /* 0x000fe200078e021d */
[----:B------:R-:W-:-:S04]  /*09a0*/  ISETP.GE.U32.AND P0, PT, R16, 0x20, PT ;  /* 0x000000201000780c */ /* 0x000fc80003f06070 */
[----:B------:R-:W-:Y:S02]  /*09b0*/  SEL R20, R29, R20, !P1 ;  /* 0x000000141d147207 */ /* 0x000fe40004800000 */
[----:B------:R-:W-:Y:S02]  /*09c0*/  ISETP.NE.AND P1, PT, R16, RZ, PT ;  /* 0x000000ff1000720c */ /* 0x000fe40003f25270 */
[----:B------:R-:W-:Y:S02]  /*09d0*/  SEL R16, R3, RZ, P2 ;  /* 0x000000ff03107207 */ /* 0x000fe40001000000 */
[----:B------:R-:W-:Y:S02]  /*09e0*/  SEL R3, R20, RZ, P0 ;  /* 0x000000ff14037207 */ /* 0x000fe40000000000 */
[--C-:B-----5:R-:W-:Y:S02]  /*09f0*/  IADD3 R31, PT, PT, R29, R31, R44.reuse ;  /* 0x0000001f1d1f7210 */ /* 0x120fe40007ffe02c */
[----:B------:R-:W-:-:S05]  /*0a00*/  IADD3 R44, PT, PT, R3, R16, R44 ;  /* 0x00000010032c7210 */ /* 0x000fca0007ffe02c */
[----:B------:R-:W-:Y:S05]  /*0a10*/  @P1 BRA `(.L_x_96) ;  /* 0x0000000c00f41947 */ /* 0x000fea0003800000 */
[----:B------:R-:W0:Y:S01]  /*0a20*/  LDC.64 R16, c[0x0][0x390] ;  /* 0x0000e400ff107b82 */ /* 0x000e220000000a00 */
[----:B------:R-:W-:-:S05]  /*0a30*/  IMAD.MOV.U32 R30, RZ, RZ, 0x65 ;  /* 0x00000065ff1e7424 */ /* 0x000fca00078e00ff */
[----:B0-----:R0:W-:Y:S01]  /*0a40*/  ST.E.64.STRONG.GPU desc[UR8][R16.64+0x100], R30 ;  /* 0x0001001e10007985 */ /* 0x0011e2000c10fb08 */
[----:B------:R-:W-:Y:S05]  /*0a50*/  BRA `(.L_x_96) ;  /* 0x0000000c00e47947 */ /* 0x000fea0003800000 */
.L_x_95:
        /* <DEDUP_REMOVED lines=57> */
[----:B------:R-:W-:Y:S02]  /*0df0*/  ISETP.NE.AND P0, PT, R40, 0xa, PT ;  /* 0x0000000a2800780c */ /* 0x000fe40003f05270 */
[----:B------:R-:W-:Y:S02]  /*0e00*/  SEL R20, R28, R20, !P1 ;  /* 0x000000141c147207 */ /* 0x000fe40004800000 */
[----:B------:R-:W-:Y:S02]  /*0e10*/  ISETP.NE.AND P1, PT, R40, 0xb, PT ;  /* 0x0000000b2800780c */ /* 0x000fe40003f25270 */
[----:B------:R-:W-:Y:S02]  /*0e20*/  SEL R20, R29, R20, !P0 ;  /* 0x000000141d147207 */ /* 0x000fe40004000000 */
[----:B------:R-:W-:-:S02]  /*0e30*/  ISETP.GT.U32.AND P0, PT, R16, 0x1f, PT ;  /* 0x0000001f1000780c */ /* 0x000fc40003f04070 */
[----:B------:R-:W-:Y:S02]  /*0e40*/  SEL R20, R30, R20, !P1 ;  /* 0x000000141e147207 */ /* 0x000fe40004800000 */
[----:B------:R-:W-:-:S03]  /*0e50*/  ISETP.GE.U32.AND P1, PT, R16, 0x20, PT ;  /* 0x000000201000780c */ /* 0x000fc60003f26070 */
[----:B------:R-:W-:-:S05]  /*0e60*/  IMAD.IADD R20, R20, 0x1, R17 ;  /* 0x0000000114147824 */ /* 0x000fca00078e0211 */
[----:B------:R-:W-:Y:S01]  /*0e70*/  SEL R23, R3, R20, !P1 ;  /* 0x0000001403177207 */ /* 0x000fe20004800000 */
[----:B------:R-:W-:Y:S06]  /*0e80*/  @P0 BRA `(.L_x_97) ;  /* 0x0000000800b00947 */ /* 0x000fec0003800000 */
[----:B------:R-:W0:Y:S01]  /*0e90*/  LDC.64 R20, c[0x0][0x390] ;  /* 0x0000e400ff147b82 */ /* 0x000e220000000a00 */
[----:B------:R-:W-:Y:S02]  /*0ea0*/  ISETP.NE.AND P1, PT, R16, RZ, PT ;  /* 0x000000ff1000720c */ /* 0x000fe40003f25270 */
[----:B------:R-:W-:-:S05]  /*0eb0*/  LOP3.LUT R3, RZ, R16, RZ, 0x33, !PT ;  /* 0x00000010ff037212 */ /* 0x000fca00078e33ff */
[----:B------:R-:W-:-:S06]  /*0ec0*/  IMAD.IADD R40, R42, 0x1, R3 ;  /* 0x000000012a287824 */ /* 0x000fcc00078e0203 */
        /* <DEDUP_REMOVED lines=11> */
.L_x_127:
[----:B------:R-:W-:Y:S05]  /*0f80*/  @!P0 BRA `(.L_x_99) ;  /* 0x0000000000748947 */ /* 0x000fea0003800000 */
[----:B------:R-:W-:-:S07]  /*0f90*/  IMAD.MOV.U32 R3, RZ, RZ, 0x3b8 ;  /* 0x000003b8ff037424 */ /* 0x000fce00078e00ff */
.L_x_101:
[----:B------:R-:W-:Y:S02]  /*0fa0*/  VIADD R27, R3, 0x1 ;  /* 0x00000001031b7836 */ /* 0x000fe40000000000 */
[----:B------:R-:W-:Y:S02]  /*0fb0*/  IMAD R42, R42, 0x41a7, RZ ;  /* 0x000041a72a2a7824 */ /* 0x000fe400078e02ff */
[----:B------:R-:W0:Y:S01]  /*0fc0*/  I2F.U32.RP R22, R27 ;  /* 0x0000001b00167306 */ /* 0x000e220000209000 */
[----:B------:R-:W-:Y:S01]  /*0fd0*/  IMAD.MOV R29, RZ, RZ, -R27 ;  /* 0x000000ffff1d7224 */ /* 0x000fe200078e0a1b */
[----:B------:R-:W-:Y:S02]  /*0fe0*/  ISETP.NE.U32.AND P2, PT, R27, RZ, PT ;  /* 0x000000ff1b00720c */ /* 0x000fe40003f45070 */
[----:B------:R-:W-:-:S04]  /*0ff0*/  LOP3.LUT R42, R42, 0x7fffffff, RZ, 0xc0, !PT ;  /* 0x7fffffff2a2a7812 */ /* 0x000fc800078ec0ff */
[----:B0-----:R-:W0:Y:S02]  /*1000*/  MUFU.RCP R22, R22 ;  /* 0x0000001600167308 */ /* 0x001e240000001000 */
[----:B0-----:R-:W-:-:S06]  /*1010*/  VIADD R20, R22, 0xffffffe ;  /* 0x0ffffffe16147836 */ /* 0x001fcc0000000000 */
[----:B------:R0:W1:Y:S02]  /*1020*/  F2I.FTZ.U32.TRUNC.NTZ R21, R20 ;  /* 0x0000001400157305 */ /* 0x000064000021f000 */
[----:B0-----:R-:W-:Y:S02]  /*1030*/  IMAD.MOV.U32 R20, RZ, RZ, RZ ;  /* 0x000000ffff147224 */ /* 0x001fe400078e00ff */
[----:B-1----:R-:W-:-:S04]  /*1040*/  IMAD R29, R29, R21, RZ ;  /* 0x000000151d1d7224 */ /* 0x002fc800078e02ff */
[----:B------:R-:W-:-:S06]  /*1050*/  IMAD.HI.U32 R21, R21, R29, R20 ;  /* 0x0000001d15157227 */ /* 0x000fcc00078e0014 */
[----:B------:R-:W-:-:S04]  /*1060*/  IMAD.HI.U32 R21, R21, R42, RZ ;  /* 0x0000002a15157227 */ /* 0x000fc800078e00ff */
[----:B------:R-:W-:-:S04]  /*1070*/  IMAD.MOV R21, RZ, RZ, -R21 ;  /* 0x000000ffff157224 */ /* 0x000fc800078e0a15 */
[----:B------:R-:W-:-:S05]  /*1080*/  IMAD R22, R27, R21, R42 ;  /* 0x000000151b167224 */ /* 0x000fca00078e022a */
[----:B------:R-:W-:-:S13]  /*1090*/  ISETP.GE.U32.AND P0, PT, R22, R27, PT ;  /* 0x0000001b1600720c */ /* 0x000fda0003f06070 */
[----:B------:R-:W-:-:S05]  /*10a0*/  @P0 IMAD.IADD R22, R22, 0x1, -R27 ;  /* 0x0000000116160824 */ /* 0x000fca00078e0a1b */
[----:B------:R-:W-:-:S13]  /*10b0*/  ISETP.GE.U32.AND P0, PT, R22, R27, PT ;  /* 0x0000001b1600720c */ /* 0x000fda0003f06070 */
[----:B------:R-:W-:Y:S01]  /*10c0*/  @P0 IMAD.IADD R22, R22, 0x1, -R27 ;  /* 0x0000000116160824 */ /* 0x000fe200078e0a1b */
[----:B------:R-:W-:-:S04]  /*10d0*/  @!P2 LOP3.LUT R22, RZ, R27, RZ, 0x33, !PT ;  /* 0x0000001bff16a212 */ /* 0x000fc800078e33ff */
[----:B------:R-:W-:Y:S05]  /*10e0*/  NANOSLEEP R22 ;  /* 0x000000160000735d */ /* 0x000fea0003800000 */
[----:B------:R-:W2:Y:S01]  /*10f0*/  LD.E.64.STRONG.GPU R26, desc[UR8][R16.64+0x100] ;  /* 0x00010008101a7980 */ /* 0x000ea2000c10fb00 */
[----:B------:R-:W-:Y:S01]  /*1100*/  UMOV UR5, 0xffffffff ;  /* 0xffffffff00057882 */ /* 0x000fe20000000000 */
[----:B------:R-:W-:Y:S02]  /*1110*/  SHF.R.U32.HI R3, RZ, 0x1, R3 ;  /* 0x00000001ff037819 */ /* 0x000fe40000011603 */
[----:B--2---:R-:W-:Y:S01]  /*1120*/  ISETP.NE.AND P0, PT, R26, 0x63, PT ;  /* 0x000000631a00780c */ /* 0x004fe20003f05270 */
[----:B------:R-:W-:-:S12]  /*1130*/  BRA.DIV UR5, `(.L_x_100) ;  /* 0x0000003605187947 */ /* 0x000fd8000b800000 */
[----:B------:R-:W-:-:S13]  /*1140*/  VOTE.ANY P0, !P0 ;  /* 0x0000000000ff7806 */ /* 0x000fda0004000100 */
.L_x_130:
[----:B------:R-:W-:Y:S05]  /*1150*/  @P0 BRA `(.L_x_101) ;  /* 0xfffffffc00900947 */ /* 0x000fea000383ffff */
.L_x_99:
[----:B------:R-:W-:Y:S01]  /*1160*/  UMOV UR5, 0xffffffff ;  /* 0xffffffff00057882 */ /* 0x000fe20000000000 */
[----:B------:R-:W-:Y:S02]  /*1170*/  ISETP.NE.AND P0, PT, R26, 0x65, PT ;  /* 0x000000651a00780c */ /* 0x000fe40003f05270 */
[----:B------:R-:W-:Y:S11]  /*1180*/  BRA.DIV UR5, `(.L_x_102) ;  /* 0x0000003605247947 */ /* 0x000ff6000b800000 */
[----:B------:R-:W0:Y:S01]  /*1190*/  S2R R30, SR_GEMASK ;  /* 0x00000000001e7919 */ /* 0x000e220000003c00 */
[----:B------:R-:W-:Y:S01]  /*11a0*/  VOTE.ANY R21, PT, !P0 ;  /* 0x0000000000157806 */ /* 0x000fe200040e0100 */
[C---:B------:R-:W-:Y:S02]  /*11b0*/  VIADD R41, R39.reuse, 0x2 ;  /* 0x0000000227297836 */ /* 0x040fe40000000000 */
[C---:B------:R-:W-:Y:S02]  /*11c0*/  VIADD R43, R39.reuse, 0x4 ;  /* 0x00000004272b7836 */ /* 0x040fe40000000000 */
[C---:B------:R-:W-:Y:S02]  /*11d0*/  VIADD R44, R39.reuse, 0x8 ;  /* 0x00000008272c7836 */ /* 0x040fe40000000000 */
[----:B------:R-:W-:Y:S01]  /*11e0*/  VIADD R45, R39, 0x10 ;  /* 0x00000010272d7836 */ /* 0x000fe20000000000 */
[----:B0-----:R-:W-:-:S05]  /*11f0*/  LOP3.LUT R21, R21, 0x80000000, R30, 0xec, !PT ;  /* 0x8000000015157812 */ /* 0x001fca00078eec1e */
[----:B------:R-:W-:-:S05]  /*1200*/  VIADD R16, R21, 0xffffffff ;  /* 0xffffffff15107836 */ /* 0x000fca0000000000 */
[----:B------:R-:W-:-:S04]  /*1210*/  LOP3.LUT R16, R21, R16, RZ, 0xc, !PT ;  /* 0x0000001015107212 */ /* 0x000fc800078e0cff */
[----:B------:R0:W1:Y:S02]  /*1220*/  POPC R20, R16 ;  /* 0x0000001000147309 */ /* 0x0000640000000000 */
[----:B0-----:R-:W0:Y:S01]  /*1230*/  LDC.64 R16, c[0x0][0x390] ;  /* 0x0000e400ff107b82 */ /* 0x001e220000000a00 */
[----:B-1----:R-:W1:Y:S01]  /*1240*/  SHFL.DOWN PT, R22, R27, 0x1, R20 ;  /* 0x082000001b167989 */ /* 0x002e6200000e0014 */
[-C--:B------:R-:W-:Y:S02]  /*1250*/  ISETP.GE.AND P0, PT, R39, R20.reuse, PT ;  /* 0x000000142700720c */ /* 0x080fe40003f06270 */
[----:B------:R-:W-:Y:S02]  /*1260*/  ISETP.GT.AND P2, PT, R45, R20, PT ;  /* 0x000000142d00720c */ /* 0x000fe40003f44270 */
[----:B0-----:R-:W-:Y:S02]  /*1270*/  IADD3 R28, P3, PT, R16, 0x100, RZ ;  /* 0x00000100101c7810 */ /* 0x001fe40007f7e0ff */
[----:B-1----:R-:W-:-:S02]  /*1280*/  SEL R22, R22, RZ, !P0 ;  /* 0x000000ff16167207 */ /* 0x002fc40004000000 */
[----:B------:R-:W-:-:S03]  /*1290*/  ISETP.GT.AND P0, PT, R41, R20, PT ;  /* 0x000000142900720c */ /* 0x000fc60003f04270 */
[----:B------:R-:W-:-:S05]  /*12a0*/  IMAD.IADD R3, R22, 0x1, R27 ;  /* 0x0000000116037824 */ /* 0x000fca00078e021b */
[----:B------:R-:W0:Y:S02]  /*12b0*/  SHFL.DOWN PT, R22, R3, 0x2, R20 ;  /* 0x0840000003167989 */ /* 0x000e2400000e0014 */
[----:B0-----:R-:W-:Y:S02]  /*12c0*/  SEL R22, R22, RZ, !P0 ;  /* 0x000000ff16167207 */ /* 0x001fe40004000000 */
[----:B------:R-:W-:-:S03]  /*12d0*/  ISETP.GT.AND P0, PT, R43, R20, PT ;  /* 0x000000142b00720c */ /* 0x000fc60003f04270 */
[----:B------:R-:W-:Y:S02]  /*12e0*/  IMAD.IADD R29, R3, 0x1, R22 ;  /* 0x00000001031d7824 */ /* 0x000fe400078e0216 */
[----:B------:R-:W-:-:S03]  /*12f0*/  IMAD.X R3, RZ, RZ, R17, P3 ;  /* 0x000000ffff037224 */ /* 0x000fc600018e0611 */
        /* <DEDUP_REMOVED lines=10> */
[----:B0-----:R-:W-:-:S05]  /*13a0*/  SEL R22, R22, RZ, !P2 ;  /* 0x000000ff16167207 */ /* 0x001fca0005000000 */
[----:B------:R-:W-:-:S07]  /*13b0*/  IMAD.IADD R46, R47, 0x1, R22 ;  /* 0x000000012f2e7824 */ /* 0x000fce00078e0216 */
.L_x_139:
[----:B------:R-:W-:Y:S05]  /*13c0*/  @!P0 BRA `(.L_x_103) ;  /* 0x0000000400248947 */ /* 0x000fea0003800000 */
[----:B------:R-:W-:-:S07]  /*13d0*/  IMAD.MOV.U32 R29, RZ, RZ, 0x3b8 ;  /* 0x000003b8ff1d7424 */ /* 0x000fce00078e00ff */
.L_x_109:
[----:B------:R-:W-:Y:S02]  /*13e0*/  IMAD.MOV.U32 R16, RZ, RZ, R28 ;  /* 0x000000ffff107224 */ /* 0x000fe400078e001c */
[----:B------:R-:W-:Y:S02]  /*13f0*/  IMAD.MOV.U32 R17, RZ, RZ, R3 ;  /* 0x000000ffff117224 */ /* 0x000fe400078e0003 */
        /* <DEDUP_REMOVED lines=8> */
.L_x_142:
[----:B------:R-:W-:Y:S05]  /*1480*/  @!P0 BRA `(.L_x_105) ;  /* 0x0000000000748947 */ /* 0x000fea0003800000 */
[----:B------:R-:W-:-:S07]  /*1490*/  IMAD.MOV.U32 R22, RZ, RZ, R29 ;  /* 0x000000ffff167224 */ /* 0x000fce00078e001d */
.L_x_107:
        /* <DEDUP_REMOVED lines=27> */
.L_x_145:
[----:B------:R-:W-:Y:S05]  /*1650*/  @P0 BRA `(.L_x_107) ;  /* 0xfffffffc00900947 */ /* 0x000fea000383ffff */
.L_x_105:
[----:B------:R-:W-:Y:S01]  /*1660*/  UMOV UR5, 0xffffffff ;  /* 0xffffffff00057882 */ /* 0x000fe20000000000 */
[----:B------:R-:W-:Y:S02]  /*1670*/  ISETP.NE.AND P0, PT, R26, 0x65, PT ;  /* 0x000000651a00780c */ /* 0x000fe40003f05270 */
[----:B------:R-:W-:Y:S11]  /*1680*/  BRA.DIV UR5, `(.L_x_108) ;  /* 0x0000003605287947 */ /* 0x000ff6000b800000 */
[----:B------:R-:W-:Y:S01]  /*1690*/  VOTE.ANY R21, PT, !P0 ;  /* 0x0000000000157806 */ /* 0x000fe200040e0100 */
[----:B------:R-:W-:-:S03]  /*16a0*/  VIADD R40, R40, 0xffffffe0 ;  /* 0xffffffe028287836 */ /* 0x000fc60000000000 */
[----:B------:R-:W-:-:S05]  /*16b0*/  LOP3.LUT R21, R21, 0x80000000, R30, 0xec, !PT ;  /* 0x8000000015157812 */ /* 0x000fca00078eec1e */
        /* <DEDUP_REMOVED lines=25> */
.L_x_154:
[----:B------:R-:W-:Y:S05]  /*1850*/  @P0 BRA `(.L_x_109) ;  /* 0xfffffff800e00947 */ /* 0x000fea000383ffff */
.L_x_103:
        /* <DEDUP_REMOVED lines=8> */
[----:B0-----:R-:W-:-:S05]  /*18e0*/  @!P1 LEA R3, R16, R3, 0x18 ;  /* 0x0000000310039211 */ /* 0x001fca00078ec0ff */
[----:B------:R1:W-:Y:S04]  /*18f0*/  @!P1 STS [R3+0x8], R31 ;  /* 0x0000081f03009388 */ /* 0x0003e80000000800 */
[----:B------:R1:W-:Y:S01]  /*1900*/  @!P1 STS [R3+0x4], R46 ;  /* 0x0000042e03009388 */ /* 0x0003e20000000800 */
[----:B--2---:R-:W-:Y:S01]  /*1910*/  @!P0 LEA R17, R20, R17, 0x18 ;  /* 0x0000001114118211 */ /* 0x004fe200078ec0ff */
[----:B------:R-:W-:Y:S02]  /*1920*/  IMAD.MOV.U32 R20, RZ, RZ, R23 ;  /* 0x000000ffff147224 */ /* 0x000fe400078e0017 */
[----:B------:R-:W-:Y:S02]  /*1930*/  @!P0 IMAD.MOV.U32 R20, RZ, RZ, R46 ;  /* 0x000000ffff148224 */ /* 0x000fe400078e002e */
[----:B------:R1:W-:Y:S05]  /*1940*/  @!P0 STS [R17+0x4c], R46 ;  /* 0x00004c2e11008388 */ /* 0x0003ea0000000800 */
.L_x_97:
[----:B------:R-:W-:Y:S05]  /*1950*/  WARPSYNC.ALL ;  /* 0x0000000000007948 */ /* 0x000fea0003800000 */
[----:B------:R-:W0:Y:S08]  /*1960*/  S2UR UR6, SR_CgaCtaId ;  /* 0x00000000000679c3 */ /* 0x000e300000008800 */
[----:B------:R-:W-:Y:S06]  /*1970*/  BAR.SYNC.DEFER_BLOCKING 0x0 ;  /* 0x0000000000007b1d */ /* 0x000fec0000010000 */
[----:B------:R-:W-:Y:S01]  /*1980*/  UMOV UR5, 0x400 ;  /* 0x0000040000057882 */ /* 0x000fe20000000000 */
[----:B------:R-:W2:Y:S01]  /*1990*/  S2R R16, SR_TID.X ;  /* 0x0000000000107919 */ /* 0x000ea20000002100 */
[----:B0-----:R-:W-:-:S09]  /*19a0*/  ULEA UR5, UR6, UR5, 0x18 ;  /* 0x0000000506057291 */ /* 0x001fd2000f8ec0ff */
[----:B-1----:R-:W0:Y:S01]  /*19b0*/  LDS R3, [UR5+0x4c] ;  /* 0x00004c05ff037984 */ /* 0x002e220008000800 */
[----:B--2---:R-:W-:-:S04]  /*19c0*/  ISETP.NE.AND P0, PT, R16, RZ, PT ;  /* 0x000000ff1000720c */ /* 0x004fc80003f05270 */
[----:B0-----:R-:W-:-:S05]  /*19d0*/  SEL R3, R3, RZ, P0 ;  /* 0x000000ff03037207 */ /* 0x001fca0000000000 */
[----:B------:R-:W-:-:S07]  /*19e0*/  IMAD.IADD R44, R3, 0x1, R20 ;  /* 0x00000001032c7824 */ /* 0x000fce00078e0214 */
.L_x_96:
[----:B------:R-:W-:Y:S05]  /*19f0*/  BSYNC.RECONVERGENT B0 ;  /* 0x0000000000007941 */ /* 0x000fea0003800200 */
.L_x_94:
[----:B------:R-:W-:Y:S01]  /*1a00*/  IMAD.IADD R45, R36, 0x1, R44 ;  /* 0x00000001242d7824 */ /* 0x000fe200078e022c */
[----:B------:R-:W1:Y:S01]  /*1a10*/  S2R R3, SR_TID.X ;  /* 0x0000000000037919 */ /* 0x000e620000002100 */
[----:B------:R-:W2:Y:S01]  /*1a20*/  S2UR UR6, SR_CgaCtaId ;  /* 0x00000000000679c3 */ /* 0x000ea20000008800 */
[----:B------:R-:W-:Y:S01]  /*1a30*/  UMOV UR5, 0x400 ;  /* 0x0000040000057882 */ /* 0x000fe20000000000 */
[----:B0-----:R-:W-:Y:S01]  /*1a40*/  IMAD.IADD R16, R37, 0x1, R45 ;  /* 0x0000000125107824 */ /* 0x001fe200078e022d */
[----:B------:R-:W0:Y:S03]  /*1a50*/  S2R R24, SR_LANEID ;  /* 0x0000000000187919 */ /* 0x000e260000000000 */
[----:B------:R-:W-:Y:S02]  /*1a60*/  IMAD.IADD R17, R34, 0x1, R16 ;  /* 0x0000000122117824 */ /* 0x000fe400078e0210 */
[----:B------:R-:W-:Y:S02]  /*1a70*/  BAR.SYNC.DEFER_BLOCKING 0x0 ;  /* 0x0000000000007b1d */ /* 0x000fe40000010000 */
[----:B------:R-:W-:-:S04]  /*1a80*/  IMAD.IADD R22, R35, 0x1, R17 ;  /* 0x0000000123167824 */ /* 0x000fc800078e0211 */
[----:B------:R-:W-:-:S04]  /*1a90*/  IMAD.IADD R23, R32, 0x1, R22 ;  /* 0x0000000120177824 */ /* 0x000fc800078e0216 */
[----:B------:R-:W-:-:S04]  /*1aa0*/  IMAD.IADD R20, R33, 0x1, R23 ;  /* 0x0000000121147824 */ /* 0x000fc800078e0217 */
[----:B------:R-:W-:Y:S01]  /*1ab0*/  IMAD.IADD R21, R18, 0x1, R20 ;  /* 0x0000000112157824 */ /* 0x000fe200078e0214 */
[----:B--2---:R-:W-:-:S03]  /*1ac0*/  ULEA UR5, UR6, UR5, 0x18 ;  /* 0x0000000506057291 */ /* 0x004fc6000f8ec0ff */
[----:B------:R-:W-:Y:S01]  /*1ad0*/  IMAD.IADD R18, R19, 0x1, R21 ;  /* 0x0000000113127824 */ /* 0x000fe200078e0215 */
[----:B------:R-:W2:Y:S03]  /*1ae0*/  LDCU.64 UR6, c[0x0][0x388] ;  /* 0x00007100ff0677ac */ /* 0x000ea60008000a00 */
[----:B------:R-:W-:Y:S01]  /*1af0*/  IMAD.IADD R19, R14, 0x1, R18 ;  /* 0x000000010e137824 */ /* 0x000fe200078e0212 */
[----:B-1----:R-:W-:-:S03]  /*1b00*/  SHF.R.U32.HI R3, RZ, 0x5, R3 ;  /* 0x00000005ff037819 */ /* 0x002fc60000011603 */
[----:B------:R-:W-:Y:S02]  /*1b10*/  IMAD.IADD R14, R15, 0x1, R19 ;  /* 0x000000010f0e7824 */ /* 0x000fe400078e0213 */
[----:B0-----:R-:W-:Y:S02]  /*1b20*/  IMAD R3, R3, 0x2c0, R24 ;  /* 0x000002c003037824 */ /* 0x001fe400078e0218 */
[----:B------:R-:W-:-:S03]  /*1b30*/  IMAD.IADD R15, R12, 0x1, R14 ;  /* 0x000000010c0f7824 */ /* 0x000fc600078e020e */
[----:B------:R-:W-:Y:S01]  /*1b40*/  LEA R49, R3, UR5, 0x2 ;  /* 0x0000000503317c11 */ /* 0x000fe2000f8e10ff */
[----:B------:R-:W-:Y:S01]  /*1b50*/  IMAD.IADD R12, R13, 0x1, R15 ;  /* 0x000000010d0c7824 */ /* 0x000fe200078e020f */
[----:B--2---:R-:W-:-:S03]  /*1b60*/  IADD3 R38, P0, PT, R38, UR6, RZ ;  /* 0x0000000626267c10 */ /* 0x004fc6000ff1e0ff */
[----:B------:R-:W-:Y:S02]  /*1b70*/  IMAD.IADD R13, R10, 0x1, R12 ;  /* 0x000000010a0d7824 */ /* 0x000fe400078e020c */
[----:B------:R-:W-:Y:S01]  /*1b80*/  IMAD R24, R24, 0x54, R49 ;  /* 0x0000005418187824 */ /* 0x000fe200078e0231 */
[----:B------:R-:W-:Y:S01]  /*1b90*/  IADD3.X R39, PT, PT, R0, UR7, RZ, P0, !PT ;  /* 0x0000000700277c10 */ /* 0x000fe200087fe4ff */
[----:B------:R-:W-:-:S03]  /*1ba0*/  IMAD.IADD R10, R11, 0x1, R13 ;  /* 0x000000010b0a7824 */ /* 0x000fc600078e020d */
[----:B------:R-:W-:Y:S01]  /*1bb0*/  STS.64 [R24], R44 ;  /* 0x0000002c18007388 */ /* 0x000fe20000000a00 */
[----:B------:R-:W-:-:S03]  /*1bc0*/  IMAD.IADD R11, R8, 0x1, R10 ;  /* 0x00000001080b7824 */ /* 0x000fc600078e020a */
[----:B------:R-:W-:Y:S01]  /*1bd0*/  STS.64 [R24+0x8], R16 ;  /* 0x0000081018007388 */ /* 0x000fe20000000a00 */
        /* <DEDUP_REMOVED lines=11> */
[----:B------:R-:W-:Y:S04]  /*1c90*/  STS.64 [R24+0x38], R10 ;  /* 0x0000380a18007388 */ /* 0x000fe80000000a00 */
[----:B------:R-:W-:Y:S04]  /*1ca0*/  STS.64 [R24+0x40], R8 ;  /* 0x0000400818007388 */ /* 0x000fe80000000a00 */
[----:B------:R-:W-:Y:S04]  /*1cb0*/  STS.64 [R24+0x48], R6 ;  /* 0x0000480618007388 */ /* 0x000fe80000000a00 */
[----:B------:R-:W-:Y:S01]  /*1cc0*/  STS.64 [R24+0x50], R4 ;  /* 0x0000500418007388 */ /* 0x000fe20000000a00 */
[----:B------:R-:W-:-:S03]  /*1cd0*/  NOP ;  /* 0x0000000000007918 */ /* 0x000fc60000000000 */
[----:B------:R-:W0:Y:S04]  /*1ce0*/  LDS R3, [R49] ;  /* 0x0000000031037984 */ /* 0x000e280000000800 */
[----:B------:R-:W1:Y:S04]  /*1cf0*/  LDS R17, [R49+0x80] ;  /* 0x0000800031117984 */ /* 0x000e680000000800 */
        /* <DEDUP_REMOVED lines=43> */
.L_x_93:
[----:B------:R-:W-:-:S13]  /*1fb0*/  ISETP.NE.AND P0, PT, R0, RZ, PT ;  /* 0x000000ff0000720c */ /* 0x000fda0003f05270 */
[----:B------:R-:W-:Y:S05]  /*1fc0*/  @!P0 EXIT ;  /* 0x000000000000894d */ /* 0x000fea0003800000 */
[----:B------:R-:W0:Y:S02]  /*1fd0*/  LDC.64 R4, c[0x0][0x380] ;  /* 0x0000e000ff047b82 */ /* 0x000e240000000a00 */
[----:B0-----:R-:W-:-:S05]  /*1fe0*/  IMAD.WIDE.U32 R4, R7, 0x4, R4 ;  /* 0x0000000407047825 */ /* 0x001fca00078e0004 */
[----:B------:R0:W2:Y:S01]  /*1ff0*/  LDG.E R6, desc[UR8][R4.64] ;  /* 0x0000000804067981 */ /* 0x0000a2000c1e1900 */
[----:B------:R-:W3:Y:S02]  /*2000*/  S2R R2, SR_TID.X ;  /* 0x0000000000027919 */ /* 0x000ee40000002100 */
[C---:B---3--:R-:W-:Y:S02]  /*2010*/  LOP3.LUT R3, R2.reuse, 0x1f, RZ, 0xc0, !PT ;  /* 0x0000001f02037812 */ /* 0x048fe400078ec0ff */
[----:B------:R-:W-:-:S05]  /*2020*/  LOP3.LUT R8, R2, 0x3e0, RZ, 0xc0, !PT ;  /* 0x000003e002087812 */ /* 0x000fca00078ec0ff */
[----:B------:R-:W-:-:S04]  /*2030*/  IMAD R3, R8, 0x16, R3 ;  /* 0x0000001608037824 */ /* 0x000fc800078e0203 */
[C---:B------:R-:W-:Y:S01]  /*2040*/  VIADD R7, R3.reuse, 0x20 ;  /* 0x0000002003077836 */ /* 0x040fe20000000000 */
[C---:B------:R-:W-:Y:S01]  /*2050*/  ISETP.GE.U32.AND P6, PT, R3.reuse, R0, PT ;  /* 0x000000000300720c */ /* 0x040fe20003fc6070 */
[C---:B------:R-:W-:Y:S01]  /*2060*/  VIADD R9, R3.reuse, 0x40 ;  /* 0x0000004003097836 */ /* 0x040fe20000000000 */
[C---:B0-----:R-:W-:Y:S01]  /*2070*/  LEA R4, P1, R3.reuse, R4, 0x2 ;  /* 0x0000000403047211 */ /* 0x041fe200078210ff */
[----:B------:R-:W-:Y:S01]  /*2080*/  VIADD R11, R3, 0x60 ;  /* 0x00000060030b7836 */ /* 0x000fe20000000000 */
[-C--:B------:R-:W-:Y:S01]  /*2090*/  ISETP.GE.U32.AND P5, PT, R7, R0.reuse, PT ;  /* 0x000000000700720c */ /* 0x080fe20003fa6070 */
[----:B------:R-:W-:Y:S01]  /*20a0*/  VIADD R7, R3, 0x80 ;  /* 0x0000008003077836 */ /* 0x000fe20000000000 */
[-C--:B------:R-:W-:Y:S01]  /*20b0*/  ISETP.GE.U32.AND P0, PT, R9, R0.reuse, PT ;  /* 0x000000000900720c */ /* 0x080fe20003f06070 */
[----:B------:R-:W-:Y:S01]  /*20c0*/  IMAD.X R5, RZ, RZ, R5, P1 ;  /* 0x000000ffff057224 */ /* 0x000fe200008e0605 */
[-C--:B------:R-:W-:Y:S01]  /*20d0*/  ISETP.GE.U32.AND P4, PT, R11, R0.reuse, PT ;  /* 0x000000000b00720c */ /* 0x080fe20003f86070 */
[----:B------:R-:W-:Y:S01]  /*20e0*/  VIADD R9, R3, 0xa0 ;  /* 0x000000a003097836 */ /* 0x000fe20000000000 */
[----:B------:R-:W-:Y:S01]  /*20f0*/  ISETP.GE.U32.AND P3, PT, R7, R0, PT ;  /* 0x000000000700720c */ /* 0x000fe20003f66070 */
[----:B------:R-:W-:-:S03]  /*2100*/  VIADD R7, R3, 0xc0 ;  /* 0x000000c003077836 */ /* 0x000fc60000000000 */
[-C--:B------:R-:W-:Y:S01]  /*2110*/  ISETP.GE.U32.AND P2, PT, R9, R0.reuse, PT ;  /* 0x000000000900720c */ /* 0x080fe20003f46070 */
[----:B------:R-:W-:Y:S01]  /*2120*/  VIADD R9, R3, 0x100 ;  /* 0x0000010003097836 */ /* 0x000fe20000000000 */
[-C--:B------:R-:W-:Y:S01]  /*2130*/  ISETP.GE.U32.AND P1, PT, R7, R0.reuse, PT ;  /* 0x000000000700720c */ /* 0x080fe20003f26070 */
[C---:B------:R-:W-:Y:S02]  /*2140*/  VIADD R7, R3.reuse, 0xe0 ;  /* 0x000000e003077836 */ /* 0x040fe40000000000 */
[----:B------:R-:W-:Y:S02]  /*2150*/  VIADD R39, R3, 0x2a0 ;  /* 0x000002a003277836 */ /* 0x000fe40000000000 */
[----:B--2---:R-:W-:Y:S02]  /*2160*/  IMAD.MOV.U32 R16, RZ, RZ, R6 ;  /* 0x000000ffff107224 */ /* 0x004fe400078e0006 */
[----:B------:R-:W2:Y:S01]  /*2170*/  @!P6 LDG.E R6, desc[UR8][R4.64] ;  /* 0x000000080406e981 */ /* 0x000ea2000c1e1900 */
[----:B------:R-:W-:Y:S01]  /*2180*/  ISETP.GE.U32.AND P6, PT, R7, R0, PT ;  /* 0x000000000700720c */ /* 0x000fe20003fc6070 */
[----:B------:R-:W-:-:S02]  /*2190*/  IMAD.MOV.U32 R10, RZ, RZ, R16 ;  /* 0x000000ffff0a7224 */ /* 0x000fc400078e0010 */
[----:B------:R-:W-:Y:S02]  /*21a0*/  VIADD R7, R3, 0x120 ;  /* 0x0000012003077836 */ /* 0x000fe40000000000 */
[--C-:B------:R-:W-:Y:S02]  /*21b0*/  IMAD.MOV.U32 R12, RZ, RZ, R16.reuse ;  /* 0x000000ffff0c7224 */ /* 0x100fe400078e0010 */
[----:B------:R-:W3:Y:S01]  /*21c0*/  @!P0 LDG.E R10, desc[UR8][R4.64+0x100] ;  /* 0x00010008040a8981 */ /* 0x000ee2000c1e1900 */
[-C--:B------:R-:W-:Y:S01]  /*21d0*/  ISETP.GE.U32.AND P0, PT, R7, R0.reuse, PT ;  /* 0x000000000700720c */ /* 0x080fe20003f06070 */
[----:B------:R-:W-:Y:S02]  /*21e0*/  VIADD R7, R3, 0x140 ;  /* 0x0000014003077836 */ /* 0x000fe40000000000 */
[--C-:B------:R-:W-:Y:S01]  /*21f0*/  IMAD.MOV.U32 R8, RZ, RZ, R16.reuse ;  /* 0x000000ffff087224 */ /* 0x100fe200078e0010 */
[----:B------:R-:W4:Y:S01]  /*2200*/  @!P4 LDG.E R12, desc[UR8][R4.64+0x180] ;  /* 0x00018008040cc981 */ /* 0x000f22000c1e1900 */
[----:B------:R-:W-:Y:S01]  /*2210*/  IMAD.MOV.U32 R18, RZ, RZ, R16 ;  /* 0x000000ffff127224 */ /* 0x000fe200078e0010 */
[----:B------:R-:W-:Y:S01]  /*2220*/  ISETP.GE.U32.AND P4, PT, R7, R0, PT ;  /* 0x000000000700720c */ /* 0x000fe20003f86070 */
[----:B------:R-:W-:-:S02]  /*2230*/  VIADD R7, R3, 0x180 ;  /* 0x0000018003077836 */ /* 0x000fc40000000000 */
[----:B------:R-:W4:Y:S01]  /*2240*/  @!P5 LDG.E R8, desc[UR8][R4.64+0x80] ;  /* 0x000080080408d981 */ /* 0x000f22000c1e1900 */
[-C--:B------:R-:W-:Y:S01]  /*2250*/  ISETP.GE.U32.AND P5, PT, R9, R0.reuse, PT ;  /* 0x000000000900720c */ /* 0x080fe20003fa6070 */
[--C-:B------:R-:W-:Y:S02]  /*2260*/  IMAD.MOV.U32 R20, RZ, RZ, R16.reuse ;  /* 0x000000ffff147224 */ /* 0x100fe400078e0010 */
[----:B------:R-:W4:Y:S01]  /*2270*/  @!P2 LDG.E R18, desc[UR8][R4.64+0x280] ;  /* 0x000280080412a981 */ /* 0x000f22000c1e1900 */
[-C--:B------:R-:W-:Y:S01]  /*2280*/  ISETP.GE.U32.AND P2, PT, R7, R0.reuse, PT ;  /* 0x000000000700720c */ /* 0x080fe20003f46070 */
[C---:B------:R-:W-:Y:S02]  /*2290*/  VIADD R7, R3.reuse, 0x1a0 ;  /* 0x000001a003077836 */ /* 0x040fe40000000000 */
[--C-:B------:R-:W-:Y:S01]  /*22a0*/  IMAD.MOV.U32 R14, RZ, RZ, R16.reuse ;  /* 0x000000ffff0e7224 */ /* 0x100fe200078e0010 */
[----:B------:R-:W4:Y:S01]  /*22b0*/  @!P1 LDG.E R20, desc[UR8][R4.64+0x300] ;  /* 0x0003000804149981 */ /* 0x000f22000c1e1900 */
[----:B------:R-:W-:Y:S01]  /*22c0*/  VIADD R9, R3, 0x160 ;  /* 0x0000016003097836 */ /* 0x000fe20000000000 */
[----:B------:R-:W-:Y:S01]  /*22d0*/  ISETP.GE.U32.AND P1, PT, R7, R0, PT ;  /* 0x000000000700720c */ /* 0x000fe20003f26070 */
[----:B------:R-:W-:-:S02]  /*22e0*/  IMAD.MOV.U32 R24, RZ, RZ, R16 ;  /* 0x000000ffff187224 */ /* 0x000fc400078e0010 */
[----:B------:R-:W-:Y:S01]  /*22f0*/  VIADD R7, R3, 0x1e0 ;  /* 0x000001e003077836 */ /* 0x000fe20000000000 */
[----:B------:R-:W4:Y:S01]  /*2300*/  @!P3 LDG.E R14, desc[UR8][R4.64+0x200] ;  /* 0x00020008040eb981 */ /* 0x000f22000c1e1900 */
[--C-:B------:R-:W-:Y:S01]  /*2310*/  IMAD.MOV.U32 R22, RZ, RZ, R16.reuse ;  /* 0x000000ffff167224 */ /* 0x100fe200078e0010 */
[-C--:B------:R-:W-:Y:S01]  /*2320*/  ISETP.GE.U32.AND P3, PT, R9, R0.reuse, PT ;  /* 0x000000000900720c */ /* 0x080fe20003f66070 */
[----:B------:R-:W-:Y:S01]  /*2330*/  VIADD R9, R3, 0x1c0 ;  /* 0x000001c003097836 */ /* 0x000fe20000000000 */
[----:B------:R-:W4:Y:S01]  /*2340*/  @!P5 LDG.E R24, desc[UR8][R4.64+0x400] ;  /* 0x000400080418d981 */ /* 0x000f22000c1e1900 */
[--C-:B------:R-:W-:Y:S01]  /*2350*/  IMAD.MOV.U32 R26, RZ, RZ, R16.reuse ;  /* 0x000000ffff1a7224 */ /* 0x100fe200078e0010 */
[-C--:B------:R-:W-:Y:S01]  /*2360*/  ISETP.GE.U32.AND P5, PT, R7, R0.reuse, PT ;  /* 0x000000000700720c */ /* 0x080fe20003fa6070 */
[----:B------:R-:W-:Y:S01]  /*2370*/  VIADD R7, R3, 0x200 ;  /* 0x0000020003077836 */ /* 0x000fe20000000000 */
[----:B------:R-:W4:Y:S01]  /*2380*/  @!P6 LDG.E R22, desc[UR8][R4.64+0x380] ;  /* 0x000380080416e981 */ /* 0x000f22000c1e1900 */
[----:B------:R-:W-:Y:S01]  /*2390*/  ISETP.GE.U32.AND P6, PT, R9, R0, PT ;  /* 0x000000000900720c */ /* 0x000fe20003fc6070 */
[----:B------:R-:W-:-:S02]  /*23a0*/  IMAD.MOV.U32 R28, RZ, RZ, R16 ;  /* 0x000000ffff1c7224 */ /* 0x000fc400078e0010 */
[--C-:B------:R-:W-:Y:S01]  /*23b0*/  IMAD.MOV.U32 R30, RZ, RZ, R16.reuse ;  /* 0x000000ffff1e7224 */ /* 0x100fe200078e0010 */
[----:B------:R-:W4:Y:S01]  /*23c0*/  @!P0 LDG.E R26, desc[UR8][R4.64+0x480] ;  /* 0x00048008041a8981 */ /* 0x000f22000c1e1900 */
[-C--:B------:R-:W-:Y:S01]  /*23d0*/  ISETP.GE.U32.AND P0, PT, R7, R0.reuse, PT ;  /* 0x000000000700720c */ /* 0x080fe20003f06070 */
[C---:B------:R-:W-:Y:S02]  /*23e0*/  VIADD R9, R3.reuse, 0x220 ;  /* 0x0000022003097836 */ /* 0x040fe40000000000 */
[----:B------:R-:W-:Y:S01]  /*23f0*/  VIADD R7, R3, 0x240 ;  /* 0x0000024003077836 */ /* 0x000fe20000000000 */
[----:B------:R-:W4:Y:S01]  /*2400*/  @!P4 LDG.E R28, desc[UR8][R4.64+0x500] ;  /* 0x00050008041cc981 */ /* 0x000f22000c1e1900 */
[--C-:B------:R-:W-:Y:S01]  /*2410*/  IMAD.MOV.U32 R32, RZ, RZ, R16.reuse ;  /* 0x000000ffff207224 */ /* 0x100fe200078e0010 */
[-C--:B------:R-:W-:Y:S01]  /*2420*/  ISETP.GE.U32.AND P4, PT, R9, R0.reuse, PT ;  /* 0x000000000900720c */ /* 0x080fe20003f86070 */
[--C-:B------:R-:W-:Y:S01]  /*2430*/  IMAD.MOV.U32 R34, RZ, RZ, R16.reuse ;  /* 0x000000ffff227224 */ /* 0x100fe200078e0010 */
[----:B------:R-:W4:Y:S01]  /*2440*/  @!P3 LDG.E R30, desc[UR8][R4.64+0x580] ;  /* 0x00058008041eb981 */ /* 0x000f22000c1e1900 */
[----:B------:R-:W-:Y:S01]  /*2450*/  IMAD.MOV.U32 R36, RZ, RZ, R16 ;  /* 0x000000ffff247224 */ /* 0x000fe200078e0010 */
[----:B------:R-:W-:Y:S01]  /*2460*/  ISETP.GE.U32.AND P3, PT, R7, R0, PT ;  /* 0x000000000700720c */ /* 0x000fe20003f66070 */
[C---:B------:R-:W-:Y:S01]  /*2470*/  VIADD R7, R3.reuse, 0x260 ;  /* 0x0000026003077836 */ /* 0x040fe20000000000 */
[----:B------:R-:W4:Y:S01]  /*2480*/  @!P2 LDG.E R32, desc[UR8][R4.64+0x600] ;  /* 0x000600080420a981 */ /* 0x000f22000c1e1900 */
[----:B------:R-:W-:-:S03]  /*2490*/  VIADD R9, R3, 0x280 ;  /* 0x0000028003097836 */ /* 0x000fc60000000000 */
[----:B------:R-:W4:Y:S01]  /*24a0*/  @!P1 LDG.E R34, desc[UR8][R4.64+0x680] ;  /* 0x0006800804229981 */ /* 0x000f22000c1e1900 */
[-C--:B------:R-:W-:Y:S02]  /*24b0*/  ISETP.GE.U32.AND P2, PT, R7, R0.reuse, PT ;  /* 0x000000000700720c */ /* 0x080fe40003f46070 */
[-C--:B------:R-:W-:Y:S01]  /*24c0*/  ISETP.GE.U32.AND P1, PT, R9, R0.reuse, PT ;  /* 0x000000000900720c */ /* 0x080fe20003f26070 */
[----:B------:R-:W4:Y:S01]  /*24d0*/  @!P6 LDG.E R36, desc[UR8][R4.64+0x700] ;  /* 0x000700080424e981 */ /* 0x000f22000c1e1900 */
[----:B------:R-:W-:Y:S01]  /*24e0*/  ISETP.GE.U32.AND P6, PT, R39, R0, PT ;  /* 0x000000002700720c */ /* 0x000fe20003fc6070 */
[--C-:B------:R-:W-:Y:S02]  /*24f0*/  IMAD.MOV.U32 R46, RZ, RZ, R16.reuse ;  /* 0x000000ffff2e7224 */ /* 0x100fe400078e0010 */
[--C-:B------:R-:W-:Y:S02]  /*2500*/  IMAD.MOV.U32 R48, RZ, RZ, R16.reuse ;  /* 0x000000ffff307224 */ /* 0x100fe400078e0010 */
[----:B------:R-:W-:-:S02]  /*2510*/  IMAD.MOV.U32 R50, RZ, RZ, R16 ;  /* 0x000000ffff327224 */ /* 0x000fc400078e0010 */
        /* <DEDUP_REMOVED lines=13> */
[----:B------:R-:W-:Y:S01]  /*25f0*/  UMOV UR4, 0x400 ;  /* 0x0000040000047882 */ /* 0x000fe20000000000 */
[----:B------:R-:W-:Y:S01]  /*2600*/  ISETP.NE.AND P0, PT, R42, RZ, PT ;  /* 0x000000ff2a00720c */ /* 0x000fe20003f05270 */
[----:B-1----:R-:W-:-:S02]  /*2610*/  ULEA UR4, UR5, UR4, 0x18 ;  /* 0x0000000405047291 */ /* 0x002fc4000f8ec0ff */
[----:B0-----:R-:W-:-:S05]  /*2620*/  IMAD R41, R43, 0x2c0, R38 ;  /* 0x000002c02b297824 */ /* 0x001fca00078e0226 */
        /* <DEDUP_REMOVED lines=39> */
[----:B------:R-:W-:Y:S02]  /*28a0*/  ISETP.NE.AND P1, PT, R38, 0x1f, PT ;  /* 0x0000001f2600780c */ /* 0x000fe40003f25270 */
[----:B---3--:R-:W-:Y:S02]  /*28b0*/  IADD3 R16, PT, PT, R8, R7, R16 ;  /* 0x0000000708107210 */ /* 0x008fe40007ffe010 */
[----:B------:R-:W-:Y:S02]  /*28c0*/  ISETP.NE.AND P2, PT, R43, 0xb, PT ;  /* 0x0000000b2b00780c */ /* 0x000fe40003f45270 */
        /* <DEDUP_REMOVED lines=52> */
[----:B------:R-:W-:Y:S02]  /*2c10*/  ISETP.NE.AND P1, PT, R38, RZ, PT ;  /* 0x000000ff2600720c */ /* 0x000fe40003f25270 */
[----:B------:R-:W-:Y:S01]  /*2c20*/  SEL R16, R25, R16, !P0 ;  /* 0x0000001019107207 */ /* 0x000fe20004000000 */
[----:B------:R-:W-:Y:S01]  /*2c30*/  @!P2 IMAD.IADD R16, R26, 0x1, R25 ;  /* 0x000000011a10a824 */ /* 0x000fe200078e0219 */
[----:B------:R-:W-:-:S02]  /*2c40*/  ISETP.GE.U32.AND P0, PT, R2, 0x20, PT ;  /* 0x000000200200780c */ /* 0x000fc40003f06070 */
[----:B------:R-:W-:Y:S02]  /*2c50*/  SEL R37, R37, RZ, P1 ;  /* 0x000000ff25257207 */ /* 0x000fe40000800000 */
[----:B------:R-:W-:-:S04]  /*2c60*/  SEL R17, R16, RZ, P0 ;  /* 0x000000ff10117207 */ /* 0x000fc80000000000 */
[----:B-----5:R-:W-:Y:S01]  /*2c70*/  IADD3 R44, PT, PT, R17, R37, R44 ;  /* 0x00000025112c7210 */ /* 0x020fe20007ffe02c */
[----:B------:R-:W-:Y:S06]  /*2c80*/  BRA `(.L_x_111) ;  /* 0x0000000c00e87947 */ /* 0x000fec0003800000 */
.L_x_110:
[----:B0-2---:R-:W-:Y:S02]  /*2c90*/  IADD3 R16, PT, PT, R6, R5, R4 ;  /* 0x0000000506107210 */ /* 0x005fe40007ffe004 */
[----:B------:R-:W-:Y:S02]  /*2ca0*/  ISETP.NE.AND P1, PT, R38, 0x1f, PT ;  /* 0x0000001f2600780c */ /* 0x000fe40003f25270 */
        /* <DEDUP_REMOVED lines=52> */
[----:B------:R-:W-:Y:S01]  /*2ff0*/  SEL R16, R23, R16, !P0 ;  /* 0x0000001017107207 */ /* 0x000fe20004000000 */
[----:B------:R-:W-:Y:S01]  /*3000*/  IMAD.IADD R23, R44, 0x1, -R37 ;  /* 0x000000012c177824 */ /* 0x000fe200078e0a25 */
[C---:B------:R-:W-:Y:S02]  /*3010*/  ISETP.NE.AND P0, PT, R43.reuse, 0xa, PT ;  /* 0x0000000a2b00780c */ /* 0x040fe40003f05270 */
[----:B------:R-:W-:Y:S02]  /*3020*/  SEL R16, R24, R16, !P1 ;  /* 0x0000001018107207 */ /* 0x000fe40004800000 */
[----:B------:R-:W-:Y:S02]  /*3030*/  ISETP.NE.AND P1, PT, R43, 0xb, PT ;  /* 0x0000000b2b00780c */ /* 0x000fe40003f25270 */
[----:B------:R-:W-:Y:S02]  /*3040*/  SEL R16, R25, R16, !P0 ;  /* 0x0000001019107207 */ /* 0x000fe40004000000 */
[----:B------:R-:W-:-:S02]  /*3050*/  ISETP.GT.U32.AND P0, PT, R2, 0x1f, PT ;  /* 0x0000001f0200780c */ /* 0x000fc40003f04070 */
[----:B------:R-:W-:Y:S02]  /*3060*/  SEL R17, R23, RZ, P2 ;  /* 0x000000ff17117207 */ /* 0x000fe40001000000 */
        /* <DEDUP_REMOVED lines=20> */
.L_x_157:
[----:B------:R-:W-:Y:S05]  /*31b0*/  @!P0 BRA `(.L_x_114) ;  /* 0x0000000000748947 */ /* 0x000fea0003800000 */
[----:B------:R-:W-:-:S07]  /*31c0*/  IMAD.MOV.U32 R20, RZ, RZ, 0x3b8 ;  /* 0x000003b8ff147424 */ /* 0x000fce00078e00ff */
.L_x_116:
        /* <DEDUP_REMOVED lines=27> */
.L_x_160:
[----:B------:R-:W-:Y:S05]  /*3380*/  @P0 BRA `(.L_x_116) ;  /* 0xfffffffc00900947 */ /* 0x000fea000383ffff */
.L_x_114:
[----:B------:R-:W-:Y:S01]  /*3390*/  UMOV UR5, 0xffffffff ;  /* 0xffffffff00057882 */ /* 0x000fe20000000000 */
[----:B------:R-:W-:Y:S02]  /*33a0*/  ISETP.NE.AND P0, PT, R18, 0x65, PT ;  /* 0x000000651200780c */ /* 0x000fe40003f05270 */
[----:B------:R-:W-:Y:S11]  /*33b0*/  BRA.DIV UR5, `(.L_x_117) ;  /* 0x0000001e05047947 */ /* 0x000ff6000b800000 */
[----:B------:R-:W0:Y:S01]  /*33c0*/  S2R R26, SR_GEMASK ;  /* 0x00000000001a7919 */ /* 0x000e220000003c00 */
[----:B------:R-:W-:Y:S01]  /*33d0*/  VOTE.ANY R21, PT, !P0 ;  /* 0x0000000000157806 */ /* 0x000fe200040e0100 */
[----:B------:R-:W-:-:S03]  /*33e0*/  VIADD R17, R38, 0x2 ;  /* 0x0000000226117836 */ /* 0x000fc60000000000 */
[----:B0-----:R-:W-:-:S05]  /*33f0*/  LOP3.LUT R21, R21, 0x80000000, R26, 0xec, !PT ;  /* 0x8000000015157812 */ /* 0x001fca00078eec1a */
[----:B------:R-:W-:-:S05]  /*3400*/  VIADD R16, R21, 0xffffffff ;  /* 0xffffffff15107836 */ /* 0x000fca0000000000 */
[----:B------:R-:W-:Y:S01]  /*3410*/  LOP3.LUT R16, R21, R16, RZ, 0xc, !PT ;  /* 0x0000001015107212 */ /* 0x000fe200078e0cff */
[----:B------:R-:W-:-:S03]  /*3420*/  VIADD R21, R38, 0x10 ;  /* 0x0000001026157836 */ /* 0x000fc60000000000 */
[----:B------:R-:W0:Y:S02]  /*3430*/  POPC R20, R16 ;  /* 0x0000001000147309 */ /* 0x000e240000000000 */
[----:B0-----:R-:W0:Y:S01]  /*3440*/  SHFL.DOWN PT, R22, R19, 0x1, R20 ;  /* 0x0820000013167989 */ /* 0x001e2200000e0014 */
[-C--:B------:R-:W-:Y:S02]  /*3450*/  ISETP.GE.AND P0, PT, R38, R20.reuse, PT ;  /* 0x000000142600720c */ /* 0x080fe40003f06270 */
[-C--:B------:R-:W-:Y:S02]  /*3460*/  ISETP.GT.AND P2, PT, R21, R20.reuse, PT ;  /* 0x000000141500720c */ /* 0x080fe40003f44270 */
[----:B0-----:R-:W-:Y:S02]  /*3470*/  SEL R22, R22, RZ, !P0 ;  /* 0x000000ff16167207 */ /* 0x001fe40004000000 */
[----:B------:R-:W-:Y:S01]  /*3480*/  ISETP.GT.AND P0, PT, R17, R20, PT ;  /* 0x000000141100720c */ /* 0x000fe20003f04270 */
[----:B------:R-:W-:-:S02]  /*3490*/  VIADD R17, R38, 0x4 ;  /* 0x0000000426117836 */ /* 0x000fc40000000000 */
        /* <DEDUP_REMOVED lines=8> */
[----:B------:R-:W-:Y:S02]  /*3520*/  ISETP.GT.AND P0, PT, R17, R20, PT ;  /* 0x000000141100720c */ /* 0x000fe40003f04270 */
[----:B------:R-:W0:Y:S01]  /*3530*/  LDC.64 R16, c[0x0][0x390] ;  /* 0x0000e400ff107b82 */ /* 0x000e220000000a00 */
[----:B------:R-:W-:-:S05]  /*3540*/  IMAD.IADD R19, R45, 0x1, R22 ;  /* 0x000000012d137824 */ /* 0x000fca00078e0216 */
[----:B------:R-:W1:Y:S01]  /*3550*/  SHFL.DOWN PT, R22, R19, 0x8, R20 ;  /* 0x0900000013167989 */ /* 0x000e6200000e0014 */
[----:B0-----:R-:W-:-:S05]  /*3560*/  IADD3 R44, P3, PT, R16, 0x100, RZ ;  /* 0x00000100102c7810 */ /* 0x001fca0007f7e0ff */
[----:B------:R-:W-:Y:S01]  /*3570*/  IMAD.X R45, RZ, RZ, R17, P3 ;  /* 0x000000ffff2d7224 */ /* 0x000fe200018e0611 */
[----:B-1----:R-:W-:Y:S02]  /*3580*/  SEL R22, R22, RZ, !P0 ;  /* 0x000000ff16167207 */ /* 0x002fe40004000000 */
[----:B------:R-:W-:-:S03]  /*3590*/  ISETP.NE.AND P0, PT, R18, 0x65, PT ;  /* 0x000000651200780c */ /* 0x000fc60003f05270 */
[----:B------:R-:W-:-:S05]  /*35a0*/  IMAD.IADD R43, R19, 0x1, R22 ;  /* 0x00000001132b7824 */ /* 0x000fca00078e0216 */
[----:B------:R-:W0:Y:S05]  /*35b0*/  SHFL.DOWN PT, R22, R43, 0x10, R20 ;  /* 0x0a0000002b167989 */ /* 0x000e2a00000e0014 */
[----:B------:R-:W-:Y:S02]  /*35c0*/  VOTE.ALL P0, P0 ;  /* 0x0000000000ff7806 */ /* 0x000fe40000000000 */
[----:B0-----:R-:W-:-:S05]  /*35d0*/  SEL R22, R22, RZ, !P2 ;  /* 0x000000ff16167207 */ /* 0x001fca0005000000 */
[----:B------:R-:W-:-:S07]  /*35e0*/  IMAD.IADD R46, R43, 0x1, R22 ;  /* 0x000000012b2e7824 */ /* 0x000fce00078e0216 */
.L_x_169:
[----:B------:R-:W-:Y:S05]  /*35f0*/  @!P0 BRA `(.L_x_118) ;  /* 0x00000004002c8947 */ /* 0x000fea0003800000 */
[----:B------:R-:W-:-:S07]  /*3600*/  IMAD.MOV.U32 R43, RZ, RZ, 0x3b8 ;  /* 0x000003b8ff2b7424 */ /* 0x000fce00078e00ff */
.L_x_124:
        /* <DEDUP_REMOVED lines=8> */
.L_x_172:
[----:B------:R-:W-:Y:S05]  /*3690*/  @!P0 BRA `(.L_x_120) ;  /* 0x0000000000748947 */ /* 0x000fea0003800000 */
[----:B------:R-:W-:-:S07]  /*36a0*/  IMAD.MOV.U32 R20, RZ, RZ, R43 ;  /* 0x000000ffff147224 */ /* 0x000fce00078e002b */
.L_x_122:
        /* <DEDUP_REMOVED lines=27> */
.L_x_175:
[----:B------:R-:W-:Y:S05]  /*3860*/  @P0 BRA `(.L_x_122) ;  /* 0xfffffffc00900947 */ /* 0x000fea000383ffff */
.L_x_120:
[----:B------:R-:W-:Y:S01]  /*3870*/  UMOV UR5, 0xffffffff ;  /* 0xffffffff00057882 */ /* 0x000fe20000000000 */
[----:B------:R-:W-:Y:S02]  /*3880*/  ISETP.NE.AND P0, PT, R18, 0x65, PT ;  /* 0x000000651200780c */ /* 0x000fe40003f05270 */
[----:B------:R-:W-:Y:S11]  /*3890*/  BRA.DIV UR5, `(.L_x_123) ;  /* 0x0000001e05107947 */ /* 0x000ff6000b800000 */
[----:B------:R-:W-:Y:S01]  /*38a0*/  VOTE.ANY R21, PT, !P0 ;  /* 0x0000000000157806 */ /* 0x000fe200040e0100 */
[----:B------:R-:W-:Y:S02]  /*38b0*/  VIADD R17, R38, 0x2 ;  /* 0x0000000226117836 */ /* 0x000fe40000000000 */
[----:B------:R-:W-:Y:S01]  /*38c0*/  VIADD R37, R37, 0xffffffe0 ;  /* 0xffffffe025257836 */ /* 0x000fe20000000000 */
[----:B------:R-:W-:-:S05]  /*38d0*/  LOP3.LUT R21, R21, 0x80000000, R26, 0xec, !PT ;  /* 0x8000000015157812 */ /* 0x000fca00078eec1a */
[----:B------:R-:W-:-:S05]  /*38e0*/  VIADD R16, R21, 0xffffffff ;  /* 0xffffffff15107836 */ /* 0x000fca0000000000 */
[----:B------:R-:W-:-:S04]  /*38f0*/  LOP3.LUT R16, R21, R16, RZ, 0xc, !PT ;  /* 0x0000001015107212 */ /* 0x000fc800078e0cff */
        /* <DEDUP_REMOVED lines=16> */
[----:B------:R-:W-:-:S03]  /*3a00*/  IMAD.IADD R19, R49, 0x1, R22 ;  /* 0x0000000131137824 */ /* 0x000fc600078e0216 */
[----:B------:R-:W-:Y:S02]  /*3a10*/  ISETP.GT.AND P2, PT, R17, R20, PT ;  /* 0x000000141100720c */ /* 0x000fe40003f44270 */
        /* <DEDUP_REMOVED lines=8> */
.L_x_184:
[----:B------:R-:W-:Y:S05]  /*3aa0*/  @P0 BRA `(.L_x_124) ;  /* 0xfffffff800d80947 */ /* 0x000fea000383ffff */
.L_x_118:
        /* <DEDUP_REMOVED lines=15> */
.L_x_112:
        /* <DEDUP_REMOVED lines=9> */
.L_x_111:
[----:B------:R-:W-:Y:S01]  /*3c30*/  IMAD.IADD R45, R4, 0x1, R44 ;  /* 0x00000001042d7824 */ /* 0x000fe200078e022c */
[----:B------:R-:W-:Y:S01]  /*3c40*/  BAR.SYNC.DEFER_BLOCKING 0x0 ;  /* 0x0000000000007b1d */ /* 0x000fe20000010000 */
[----:B------:R-:W-:Y:S02]  /*3c50*/  ISETP.NE.AND P0, PT, R2, RZ, PT ;  /* 0x000000ff0200720c */ /* 0x000fe40003f05270 */
[----:B------:R-:W-:-:S05]  /*3c60*/  IMAD.IADD R4, R5, 0x1, R45 ;  /* 0x0000000105047824 */ /* 0x000fca00078e022d */
[----:B------:R-:W0:Y:S01]  /*3c70*/  S2UR UR5, SR_CTAID.X ;  /* 0x00000000000579c3 */ /* 0x000e220000002500 */
[----:B------:R-:W-:Y:S01]  /*3c80*/  IMAD.IADD R5, R6, 0x1, R4 ;  /* 0x0000000106057824 */ /* 0x000fe200078e0204 */
[----:B------:R-:W1:Y:S03]  /*3c90*/  LDCU.64 UR6, c[0x0][0x388] ;  /* 0x00007100ff0677ac */ /* 0x000e660008000a00 */
[----:B------:R-:W-:-:S04]  /*3ca0*/  IMAD.IADD R6, R7, 0x1, R5 ;  /* 0x0000000107067824 */ /* 0x000fc800078e0205 */
[----:B------:R-:W-:-:S04]  /*3cb0*/  IMAD.IADD R7, R8, 0x1, R6 ;  /* 0x0000000108077824 */ /* 0x000fc800078e0206 */
[----:B------:R-:W-:-:S04]  /*3cc0*/  IMAD.IADD R8, R9, 0x1, R7 ;  /* 0x0000000109087824 */ /* 0x000fc800078e0207 */
[----:B------:R-:W-:Y:S01]  /*3cd0*/  IMAD.IADD R9, R10, 0x1, R8 ;  /* 0x000000010a097824 */ /* 0x000fe200078e0208 */
[----:B------:R-:W-:Y:S03]  /*3ce0*/  STS.64 [R40], R44 ;  /* 0x0000002c28007388 */ /* 0x000fe60000000a00 */
[----:B------:R-:W-:Y:S01]  /*3cf0*/  IMAD.IADD R10, R11, 0x1, R9 ;  /* 0x000000010b0a7824 */ /* 0x000fe200078e0209 */
[----:B------:R2:W-:Y:S03]  /*3d00*/  STS.64 [R40+0x8], R4 ;  /* 0x0000080428007388 */ /* 0x0005e60000000a00 */
[----:B------:R-:W-:Y:S01]  /*3d10*/  IMAD.IADD R11, R12, 0x1, R10 ;  /* 0x000000010c0b7824 */ /* 0x000fe200078e020a */
[----:B------:R3:W-:Y:S03]  /*3d20*/  STS.64 [R40+0x10], R6 ;  /* 0x0000100628007388 */ /* 0x0007e60000000a00 */
[----:B------:R-:W-:Y:S01]  /*3d30*/  IMAD.IADD R12, R13, 0x1, R11 ;  /* 0x000000010d0c7824 */ /* 0x000fe200078e020b */
[----:B------:R-:W-:Y:S03]  /*3d40*/  STS.64 [R40+0x18], R8 ;  /* 0x0000180828007388 */ /* 0x000fe60000000a00 */
[----:B------:R-:W-:Y:S01]  /*3d50*/  IMAD.IADD R13, R14, 0x1, R12 ;  /* 0x000000010e0d7824 */ /* 0x000fe200078e020c */
[----:B------:R-:W-:Y:S01]  /*3d60*/  STS.64 [R40+0x20], R10 ;  /* 0x0000200a28007388 */ /* 0x000fe20000000a00 */
[----:B--2---:R-:W0:Y:S02]  /*3d70*/  LDC R4, c[0x0][0x398] ;  /* 0x0000e600ff047b82 */ /* 0x004e240000000800 */
[----:B------:R-:W-:Y:S01]  /*3d80*/  IMAD.IADD R14, R15, 0x1, R13 ;  /* 0x000000010f0e7824 */ /* 0x000fe200078e020d */
[----:B------:R2:W-:Y:S03]  /*3d90*/  STS.64 [R40+0x28], R12 ;  /* 0x0000280c28007388 */ /* 0x0005e60000000a00 */
[----:B------:R-:W-:Y:S01]  /*3da0*/  IMAD.IADD R15, R28, 0x1, R14 ;  /* 0x000000011c0f7824 */ /* 0x000fe200078e020e */
[----:B------:R-:W4:Y:S03]  /*3db0*/  S2R R5, SR_TID.X ;  /* 0x0000000000057919 */ /* 0x000f260000002100 */
[----:B------:R-:W-:Y:S01]  /*3dc0*/  IMAD.IADD R16, R29, 0x1, R15 ;  /* 0x000000011d107824 */ /* 0x000fe200078e020f */
[----:B------:R-:W-:Y:S03]  /*3dd0*/  STS.64 [R40+0x30], R14 ;  /* 0x0000300e28007388 */ /* 0x000fe60000000a00 */
[----:B------:R-:W-:Y:S01]  /*3de0*/  IMAD.IADD R17, R30, 0x1, R16 ;  /* 0x000000011e117824 */ /* 0x000fe200078e0210 */
[----:B---3--:R-:W3:Y:S03]  /*3df0*/  S2R R6, SR_TID.X ;  /* 0x0000000000067919 */ /* 0x008ee60000002100 */
[----:B------:R-:W-:Y:S01]  /*3e00*/  IMAD.IADD R18, R31, 0x1, R17 ;  /* 0x000000011f127824 */ /* 0x000fe200078e0211 */
[----:B------:R-:W-:Y:S03]  /*3e10*/  STS.64 [R40+0x38], R16 ;  /* 0x0000381028007388 */ /* 0x000fe60000000a00 */
[----:B------:R-:W-:-:S02]  /*3e20*/  IMAD.IADD R19, R32, 0x1, R18 ;  /* 0x0000000120137824 */ /* 0x000fc400078e0212 */
[----:B0-----:R-:W-:Y:S02]  /*3e30*/  VIADD R4, R4, UR5 ;  /* 0x0000000504047c36 */ /* 0x001fe40008000000 */
[----:B------:R-:W-:Y:S01]  /*3e40*/  IMAD.IADD R20, R33, 0x1, R19 ;  /* 0x0000000121147824 */ /* 0x000fe200078e0213 */
[----:B------:R-:W-:Y:S01]  /*3e50*/  STS.64 [R40+0x40], R18 ;  /* 0x0000401228007388 */ /* 0x000fe20000000a00 */
[----:B--2---:R-:W-:Y:S02]  /*3e60*/  IMAD R12, R4, 0x2100, RZ ;  /* 0x00002100040c7824 */ /* 0x004fe400078e02ff */
[----:B------:R-:W-:-:S04]  /*3e70*/  IMAD.IADD R21, R34, 0x1, R20 ;  /* 0x0000000122157824 */ /* 0x000fc800078e0214 */
[----:B------:R-:W-:Y:S01]  /*3e80*/  IMAD.IADD R22, R35, 0x1, R21 ;  /* 0x0000000123167824 */ /* 0x000fe200078e0215 */
[----:B------:R-:W-:Y:S03]  /*3e90*/  STS.64 [R40+0x48], R20 ;  /* 0x0000481428007388 */ /* 0x000fe60000000a00 */
[----:B------:R-:W-:Y:S01]  /*3ea0*/  IMAD.IADD R23, R36, 0x1, R22 ;  /* 0x0000000124177824 */ /* 0x000fe200078e0216 */
[C---:B----4-:R-:W-:Y:S02]  /*3eb0*/  LOP3.LUT R4, R5.reuse, 0x1f, RZ, 0xc0, !PT ;  /* 0x0000001f05047812 */ /* 0x050fe400078ec0ff */
[----:B------:R-:W-:Y:S02]  /*3ec0*/  LOP3.LUT R10, R5, 0x3e0, RZ, 0xc0, !PT ;  /* 0x000003e0050a7812 */ /* 0x000fe400078ec0ff */
[----:B------:R-:W-:Y:S01]  /*3ed0*/  STS.64 [R40+0x50], R22 ;  /* 0x0000501628007388 */ /* 0x000fe20000000a00 */
[----:B------:R-:W-:-:S03]  /*3ee0*/  NOP ;  /* 0x0000000000007918 */ /* 0x000fc60000000000 */
[----:B------:R-:W-:Y:S01]  /*3ef0*/  LDS R45, [R41] ;  /* 0x00000000292d7984 */ /* 0x000fe20000000800 */
[----:B---3--:R-:W-:Y:S01]  /*3f00*/  LOP3.LUT R8, R6, 0x3e0, RZ, 0xc0, !PT ;  /* 0x000003e006087812 */ /* 0x008fe200078ec0ff */
[----:B------:R-:W-:Y:S02]  /*3f10*/  IMAD R10, R10, 0x16, R4 ;  /* 0x000000160a0a7824 */ /* 0x000fe400078e0204 */
        /* <DEDUP_REMOVED lines=20> */
[----:B------:R0:W-:Y:S04]  /*4060*/  LDS R25, [R41+0xa80] ;  /* 0x000a800029197984 */ /* 0x0001e80000000800 */
[----:B------:R2:W-:Y:S01]  /*4070*/  @!P0 STS [UR4+0x8400], R0 ;  /* 0x00840000ff008988 */ /* 0x0005e20008000804 */
[----:B------:R-:W-:Y:S01]  /*4080*/  BAR.SYNC.DEFER_BLOCKING 0x0 ;  /* 0x0000000000007b1d */ /* 0x000fe20000010000 */
[----:B0-----:R-:W-:Y:S01]  /*4090*/  LOP3.LUT R41, R6, 0x1f, RZ, 0xc0, !PT ;  /* 0x0000001f06297812 */ /* 0x001fe200078ec0ff */
[----:B------:R-:W-:Y:S01]  /*40a0*/  VIADD R6, R10, 0x60 ;  /* 0x000000600a067836 */ /* 0x000fe20000000000 */
[----:B------:R-:W-:-:S03]  /*40b0*/  IADD3 R5, P0, PT, R12, R3, RZ ;  /* 0x000000030c057210 */ /* 0x000fc60007f1e0ff */
[----:B------:R-:W-:Y:S02]  /*40c0*/  IMAD R8, R8, 0x16, R41 ;  /* 0x0000001608087824 */ /* 0x000fe400078e0229 */
[----:B--2---:R-:W-:Y:S01]  /*40d0*/  IMAD.X R0, RZ, RZ, RZ, P0 ;  /* 0x000000ffff007224 */ /* 0x004fe200000e06ff */
[----:B-1----:R-:W-:Y:S01]  /*40e0*/  LEA R4, P0, R5, UR6, 0x2 ;  /* 0x0000000605047c11 */ /* 0x002fe2000f8010ff */
[----:B------:R-:W-:-:S03]  /*40f0*/  VIADD R41, R10, 0x20 ;  /* 0x000000200a297836 */ /* 0x000fc60000000000 */
[----:B------:R-:W-:Y:S01]  /*4100*/  LEA.HI.X R5, R5, UR7, R0, 0x2, P0 ;  /* 0x0000000705057c11 */ /* 0x000fe200080f1400 */
[C---:B------:R-:W-:Y:S01]  /*4110*/  VIADD R0, R8.reuse, 0xc0 ;  /* 0x000000c008007836 */ /* 0x040fe20000000000 */
[----:B------:R-:W0:Y:S02]  /*4120*/  LDS R2, [UR4+0x8400] ;  /* 0x00840004ff027984 */ /* 0x000e240008000800 */
[-C--:B0-----:R-:W-:Y:S01]  /*4130*/  ISETP.GE.AND P6, PT, R3, R2.reuse, PT ;  /* 0x000000020300720c */ /* 0x081fe20003fc6270 */
[C---:B------:R-:W-:Y:S01]  /*4140*/  VIADD R3, R8.reuse, 0x80 ;  /* 0x0000008008037836 */ /* 0x040fe20000000000 */
[-C--:B------:R-:W-:Y:S01]  /*4150*/  ISETP.GE.AND P5, PT, R41, R2.reuse, PT ;  /* 0x000000022900720c */ /* 0x080fe20003fa6270 */
[----:B------:R-:W-:Y:S01]  /*4160*/  VIADD R41, R8, 0xa0 ;  /* 0x000000a008297836 */ /* 0x000fe20000000000 */
[-C--:B------:R-:W-:Y:S01]  /*4170*/  ISETP.GE.AND P0, PT, R6, R2.reuse, PT ;  /* 0x000000020600720c */ /* 0x080fe20003f06270 */
[C---:B------:R-:W-:Y:S01]  /*4180*/  VIADD R6, R8.reuse, 0xe0 ;  /* 0x000000e008067836 */ /* 0x040fe20000000000 */
[-C--:B------:R-:W-:Y:S01]  /*4190*/  ISETP.GE.AND P3, PT, R3, R2.reuse, PT ;  /* 0x000000020300720c */ /* 0x080fe20003f66270 */
[----:B------:R-:W-:Y:S01]  /*41a0*/  VIADD R3, R8, 0x100 ;  /* 0x0000010008037836 */ /* 0x000fe20000000000 */
[-C--:B------:R-:W-:Y:S01]  /*41b0*/  ISETP.GE.AND P2, PT, R0, R2.reuse, PT ;  /* 0x000000020000720c */ /* 0x080fe20003f46270 */
[----:B------:R-:W-:Y:S01]  /*41c0*/  VIADD R0, R10, 0x40 ;  /* 0x000000400a007836 */ /* 0x000fe20000000000 */
[-C--:B------:R-:W-:Y:S01]  /*41d0*/  ISETP.GE.AND P4, PT, R41, R2.reuse, PT ;  /* 0x000000022900720c */ /* 0x080fe20003f86270 */
[----:B------:R-:W-:Y:S01]  /*41e0*/  VIADD R41, R8, 0x120 ;  /* 0x0000012008297836 */ /* 0x000fe20000000000 */
[-C--:B------:R-:W-:Y:S01]  /*41f0*/  ISETP.GE.AND P1, PT, R6, R2.reuse, PT ;  /* 0x000000020600720c */ /* 0x080fe20003f26270 */
[----:B------:R-:W-:Y:S01]  /*4200*/  @!P6 STG.E desc[UR8][R4.64], R45 ;  /* 0x0000002d0400e986 */ /* 0x000fe2000c101908 */
[----:B------:R-:W-:Y:S01]  /*4210*/  ISETP.GE.AND P6, PT, R3, R2, PT ;  /* 0x000000020300720c */ /* 0x000fe20003fc6270 */
[----:B------:R-:W-:-:S02]  /*4220*/  VIADD R3, R10, 0x140 ;  /* 0x000001400a037836 */ /* 0x000fc40000000000 */
[----:B------:R-:W-:Y:S01]  /*4230*/  @!P5 STG.E desc[UR8][R4.64+0x80], R47 ;  /* 0x0000802f0400d986 */ /* 0x000fe2000c101908 */
[-C--:B------:R-:W-:Y:S01]  /*4240*/  ISETP.GE.AND P5, PT, R41, R2.reuse, PT ;  /* 0x000000022900720c */ /* 0x080fe20003fa6270 */
[C---:B------:R-:W-:Y:S02]  /*4250*/  VIADD R41, R10.reuse, 0x160 ;  /* 0x000001600a297836 */ /* 0x040fe40000000000 */
[----:B------:R-:W-:Y:S01]  /*4260*/  @!P0 STG.E desc[UR8][R4.64+0x180], R49 ;  /* 0x0001803104008986 */ /* 0x000fe2000c101908 */
[-C--:B------:R-:W-:Y:S01]  /*4270*/  ISETP.GE.AND P0, PT, R3, R2.reuse, PT ;  /* 0x000000020300720c */ /* 0x080fe20003f06270 */
[C---:B------:R-:W-:Y:S02]  /*4280*/  VIADD R3, R10.reuse, 0x180 ;  /* 0x000001800a037836 */ /* 0x040fe40000000000 */
[----:B------:R-:W-:Y:S01]  /*4290*/  @!P3 STG.E desc[UR8][R4.64+0x200], R51 ;  /* 0x000200330400b986 */ /* 0x000fe2000c101908 */
[----:B------:R-:W-:Y:S01]  /*42a0*/  ISETP.GE.AND P3, PT, R41, R2, PT ;  /* 0x000000022900720c */ /* 0x000fe20003f66270 */
[----:B------:R-:W-:-:S02]  /*42b0*/  VIADD R41, R10, 0x1a0 ;  /* 0x000001a00a297836 */ /* 0x000fc40000000000 */
[----:B------:R-:W-:Y:S01]  /*42c0*/  @!P2 STG.E desc[UR8][R4.64+0x300], R43 ;  /* 0x0003002b0400a986 */ /* 0x000fe2000c101908 */
[-C--:B------:R-:W-:Y:S01]  /*42d0*/  ISETP.GE.AND P2, PT, R3, R2.reuse, PT ;  /* 0x000000020300720c */ /* 0x080fe20003f46270 */
[----:B------:R-:W-:Y:S02]  /*42e0*/  VIADD R3, R8, 0x1c0 ;  /* 0x000001c008037836 */ /* 0x000fe40000000000 */
[----:B------:R-:W-:Y:S01]  /*42f0*/  @!P4 STG.E desc[UR8][R4.64+0x280], R53 ;  /* 0x000280350400c986 */ /* 0x000fe2000c101908 */
[----:B------:R-:W-:-:S03]  /*4300*/  ISETP.GE.AND P4, PT, R0, R2, PT ;  /* 0x000000020000720c */ /* 0x000fc60003f86270 */
[----:B------:R0:W-:Y:S01]  /*4310*/  @!P1 STG.E desc[UR8][R4.64+0x380], R37 ;  /* 0x0003802504009986 */ /* 0x0001e2000c101908 */
[-C--:B------:R-:W-:Y:S01]  /*4320*/  ISETP.GE.AND P1, PT, R41, R2.reuse, PT ;  /* 0x000000022900720c */ /* 0x080fe20003f26270 */
[C---:B------:R-:W-:Y:S02]  /*4330*/  VIADD R41, R8.reuse, 0x1e0 ;  /* 0x000001e008297836 */ /* 0x040fe40000000000 */
[----:B------:R-:W-:Y:S01]  /*4340*/  @!P6 STG.E desc[UR8][R4.64+0x400], R35 ;  /* 0x000400230400e986 */ /* 0x000fe2000c101908 */
[-C--:B------:R-:W-:Y:S01]  /*4350*/  ISETP.GE.AND P6, PT, R3, R2.reuse, PT ;  /* 0x000000020300720c */ /* 0x080fe20003fc6270 */
[----:B------:R-:W-:Y:S02]  /*4360*/  VIADD R3, R8, 0x200 ;  /* 0x0000020008037836 */ /* 0x000fe40000000000 */
[----:B------:R1:W-:Y:S01]  /*4370*/  @!P5 STG.E desc[UR8][R4.64+0x480], R33 ;  /* 0x000480210400d986 */ /* 0x0003e2000c101908 */
[----:B------:R-:W-:Y:S01]  /*4380*/  ISETP.GE.AND P5, PT, R41, R2, PT ;  /* 0x000000022900720c */ /* 0x000fe20003fa6270 */
[----:B------:R-:W-:-:S02]  /*4390*/  VIADD R41, R10, 0x220 ;  /* 0x000002200a297836 */ /* 0x000fc40000000000 */
[----:B------:R2:W-:Y:S01]  /*43a0*/  @!P0 STG.E desc[UR8][R4.64+0x500], R31 ;  /* 0x0005001f04008986 */ /* 0x0005e2000c101908 */
[-C--:B------:R-:W-:Y:S01]  /*43b0*/  ISETP.GE.AND P0, PT, R3, R2.reuse, PT ;  /* 0x000000020300720c */ /* 0x080fe20003f06270 */
[----:B0-----:R-:W-:Y:S02]  /*43c0*/  VIADD R37, R10, 0x240 ;  /* 0x000002400a257836 */ /* 0x001fe40000000000 */
[C---:B------:R-:W-:Y:S01]  /*43d0*/  VIADD R3, R8.reuse, 0x260 ;  /* 0x0000026008037836 */ /* 0x040fe20000000000 */
[----:B------:R2:W-:Y:S01]  /*43e0*/  @!P4 STG.E desc[UR8][R4.64+0x100], R29 ;  /* 0x0001001d0400c986 */ /* 0x0005e2000c101908 */
[-C--:B------:R-:W-:Y:S01]  /*43f0*/  ISETP.GE.AND P4, PT, R41, R2.reuse, PT ;  /* 0x000000022900720c */ /* 0x080fe20003f86270 */
[----:B-1----:R-:W-:Y:S02]  /*4400*/  VIADD R33, R8, 0x280 ;  /* 0x0000028008217836 */ /* 0x002fe40000000000 */
        /* <DEDUP_REMOVED lines=17> */
.L_x_98:
[----:B------:R-:W-:Y:S01]  /*4520*/  BSSY B1, `(.L_x_125) ;  /* 0x0000006000017945 */ /* 0x000fe20003800000 */
[----:B------:R-:W-:Y:S01]  /*4530*/  PLOP3.LUT P0, PT, P0, PT, PT, 0x8, 0x80 ;  /* 0x000000000080781c */ /* 0x000fe2000070e170 */
[----:B------:R-:W-:-:S12]  /*4540*/  IMAD.MOV.U32 R21, RZ, RZ, -0x1 ;  /* 0xffffffffff157424 */ /* 0x000fd800078e00ff */
[----:B------:R-:W-:Y:S05]  /*4550*/  WARPSYNC.COLLECTIVE R21, `(.L_x_126) ;  /* 0x0000000015087348 */ /* 0x000fea0003c00000 */
[----:B------:R-:W-:Y:S01]  /*4560*/  VOTE.ANY P0, P0 ;  /* 0x0000000000ff7806 */ /* 0x000fe20000000100 */
[----:B------:R-:W-:-:S12]  /*4570*/  ENDCOLLECTIVE ;  /* 0x000000000000791b */ /* 0x000fd80003800000 */
.L_x_126:
[----:B------:R-:W-:Y:S05]  /*4580*/  BSYNC B1 ;  /* 0x0000000000017941 */ /* 0x000fea0003800000 */
.L_x_125:
[----:B------:R-:W-:Y:S05]  /*4590*/  BRA `(.L_x_127) ;  /* 0xffffffc800787947 */ /* 0x000fea000383ffff */
.L_x_100:
[----:B------:R-:W-:Y:S01]  /*45a0*/  BSSY B1, `(.L_x_128) ;  /* 0x0000006000017945 */ /* 0x000fe20003800000 */
[----:B------:R-:W-:Y:S01]  /*45b0*/  PLOP3.LUT P0, PT, P0, PT, PT, 0x8, 0x80 ;  /* 0x000000000080781c */ /* 0x000fe2000070e170 */
[----:B------:R-:W-:-:S12]  /*45c0*/  IMAD.MOV.U32 R21, RZ, RZ, -0x1 ;  /* 0xffffffffff157424 */ /* 0x000fd800078e00ff */
[----:B------:R-:W-:Y:S05]  /*45d0*/  WARPSYNC.COLLECTIVE R21, `(.L_x_129) ;  /* 0x0000000015087348 */ /* 0x000fea0003c00000 */
[----:B------:R-:W-:Y:S01]  /*45e0*/  VOTE.ANY P0, P0 ;  /* 0x0000000000ff7806 */ /* 0x000fe20000000100 */
[----:B------:R-:W-:-:S12]  /*45f0*/  ENDCOLLECTIVE ;  /* 0x000000000000791b */ /* 0x000fd80003800000 */
.L_x_129:
[----:B------:R-:W-:Y:S05]  /*4600*/  BSYNC B1 ;  /* 0x0000000000017941 */ /* 0x000fea0003800000 */
.L_x_128:
[----:B------:R-:W-:Y:S05]  /*4610*/  BRA `(.L_x_130) ;  /* 0xffffffc800cc7947 */ /* 0x000fea000383ffff */
.L_x_102:
[----:B------:R-:W0:Y:S01]  /*4620*/  S2R R30, SR_GEMASK ;  /* 0x00000000001e7919 */ /* 0x000e220000003c00 */
[----:B------:R-:W-:Y:S01]  /*4630*/  BSSY B1, `(.L_x_131) ;  /* 0x0000006000017945 */ /* 0x000fe20003800000 */
[----:B------:R-:W-:Y:S01]  /*4640*/  PLOP3.LUT P0, PT, P0, PT, PT, 0x8, 0x80 ;  /* 0x000000000080781c */ /* 0x000fe2000070e170 */
[----:B------:R-:W-:-:S12]  /*4650*/  IMAD.MOV.U32 R21, RZ, RZ, -0x1 ;  /* 0xffffffffff157424 */ /* 0x000fd800078e00ff */
[----:B0-----:R-:W-:Y:S05]  /*4660*/  WARPSYNC.COLLECTIVE R21, `(.L_x_132) ;  /* 0x0000000015087348 */ /* 0x001fea0003c00000 */
[----:B------:R-:W-:Y:S01]  /*4670*/  VOTE.ANY R21, PT, P0 ;  /* 0x0000000000157806 */ /* 0x000fe200000e0100 */
[----:B0-----:R-:W-:Y:S06]  /*4680*/  ENDCOLLECTIVE ;  /* 0x000000000000791b */ /* 0x001fec0003800000 */
.L_x_132:
[----:B------:R-:W-:Y:S05]  /*4690*/  BSYNC B1 ;  /* 0x0000000000017941 */ /* 0x000fea0003800000 */
.L_x_131:
[----:B------:R-:W-:Y:S01]  /*46a0*/  LOP3.LUT R21, R21, 0x80000000, R30, 0xec, !PT ;  /* 0x8000000015157812 */ /* 0x000fe200078eec1e */
[----:B------:R-:W-:Y:S02]  /*46b0*/  IMAD.MOV.U32 R17, RZ, RZ, 0x1 ;  /* 0x00000001ff117424 */ /* 0x000fe400078e00ff */
[----:B------:R-:W-:Y:S02]  /*46c0*/  VIADD R41, R39, 0x2 ;  /* 0x0000000227297836 */ /* 0x000fe40000000000 */
[----:B------:R-:W-:Y:S02]  /*46d0*/  VIADD R16, R21, 0xffffffff ;  /* 0xffffffff15107836 */ /* 0x000fe40000000000 */
[C---:B------:R-:W-:Y:S02]  /*46e0*/  VIADD R43, R39.reuse, 0x4 ;  /* 0x00000004272b7836 */ /* 0x040fe40000000000 */
[----:B------:R-:W-:Y:S01]  /*46f0*/  VIADD R44, R39, 0x8 ;  /* 0x00000008272c7836 */ /* 0x000fe20000000000 */
[----:B------:R-:W-:Y:S01]  /*4700*/  LOP3.LUT R28, R21, R16, RZ, 0xc, !PT ;  /* 0x00000010151c7212 */ /* 0x000fe200078e0cff */
[----:B------:R-:W-:-:S02]  /*4710*/  IMAD.MOV.U32 R16, RZ, RZ, R27 ;  /* 0x000000ffff107224 */ /* 0x000fc400078e001b */
[----:B------:R-:W-:Y:S01]  /*4720*/  IMAD.MOV.U32 R21, RZ, RZ, -0x1 ;  /* 0xffffffffff157424 */ /* 0x000fe200078e00ff */
[----:B------:R0:W1:Y:S01]  /*4730*/  POPC R20, R28 ;  /* 0x0000001c00147309 */ /* 0x0000620000000000 */
[----:B------:R-:W-:-:S07]  /*4740*/  VIADD R45, R39, 0x10 ;  /* 0x00000010272d7836 */ /* 0x000fce0000000000 */
[----:B01----:R-:W-:Y:S05]  /*4750*/  WARPSYNC.COLLECTIVE R21, `(.L_x_133) ;  /* 0x0000000015087348 */ /* 0x003fea0003c00000 */
[----:B-1----:R1:W2:Y:S02]  /*4760*/  SHFL.DOWN P3, R22, R16, R17, R20 ;  /* 0x0800001110167389 */ /* 0x0022a40000060014 */
[----:B012---:R-:W-:Y:S05]  /*4770*/  ENDCOLLECTIVE ;  /* 0x000000000000791b */ /* 0x007fea0003800000 */
.L_x_133:
[-C--:B------:R-:W-:Y:S02]  /*4780*/  ISETP.GE.AND P0, PT, R39, R20.reuse, PT ;  /* 0x000000142700720c */ /* 0x080fe40003f06270 */
[-C--:B------:R-:W-:Y:S01]  /*4790*/  ISETP.GT.AND P2, PT, R45, R20.reuse, PT ;  /* 0x000000142d00720c */ /* 0x080fe20003f44270 */
        /* <DEDUP_REMOVED lines=8> */
.L_x_134:
        /* <DEDUP_REMOVED lines=8> */
.L_x_135:
[----:B------:R-:W-:Y:S01]  /*48a0*/  IMAD.MOV.U32 R17, RZ, RZ, 0x8 ;  /* 0x00000008ff117424 */ /* 0x000fe200078e00ff */
[----:B------:R-:W-:Y:S02]  /*48b0*/  SEL R22, R22, RZ, !P0 ;  /* 0x000000ff16167207 */ /* 0x000fe40004000000 */
[----:B------:R-:W-:-:S03]  /*48c0*/  ISETP.GT.AND P0, PT, R44, R20, PT ;  /* 0x000000142c00720c */ /* 0x000fc60003f04270 */
[----:B------:R-:W-:Y:S02]  /*48d0*/  IMAD.IADD R27, R29, 0x1, R22 ;  /* 0x000000011d1b7824 */ /* 0x000fe400078e0216 */
[----:B------:R-:W0:Y:S02]  /*48e0*/  LDC.64 R28, c[0x0][0x390] ;  /* 0x0000e400ff1c7b82 */ /* 0x000e240000000a00 */
[----:B------:R-:W-:-:S07]  /*48f0*/  IMAD.MOV.U32 R16, RZ, RZ, R27 ;  /* 0x000000ffff107224 */ /* 0x000fce00078e001b */
[----:B0-----:R-:W-:Y:S05]  /*4900*/  WARPSYNC.COLLECTIVE R21, `(.L_x_136) ;  /* 0x0000000015087348 */ /* 0x001fea0003c00000 */
[----:B------:R1:W2:Y:S02]  /*4910*/  SHFL.DOWN P3, R22, R16, R17, R20 ;  /* 0x0800001110167389 */ /* 0x0002a40000060014 */
[----:B012---:R-:W-:Y:S05]  /*4920*/  ENDCOLLECTIVE ;  /* 0x000000000000791b */ /* 0x007fea0003800000 */
.L_x_136:
[----:B------:R-:W-:Y:S01]  /*4930*/  IMAD.MOV.U32 R17, RZ, RZ, 0x10 ;  /* 0x00000010ff117424 */ /* 0x000fe200078e00ff */
[----:B------:R-:W-:Y:S02]  /*4940*/  SEL R22, R22, RZ, !P0 ;  /* 0x000000ff16167207 */ /* 0x000fe40004000000 */
[----:B------:R-:W-:-:S03]  /*4950*/  ISETP.NE.AND P0, PT, R26, 0x65, PT ;  /* 0x000000651a00780c */ /* 0x000fc60003f05270 */
[----:B------:R-:W-:-:S04]  /*4960*/  IMAD.IADD R47, R27, 0x1, R22 ;  /* 0x000000011b2f7824 */ /* 0x000fc800078e0216 */
[----:B------:R-:W-:-:S07]  /*4970*/  IMAD.MOV.U32 R16, RZ, RZ, R47 ;  /* 0x000000ffff107224 */ /* 0x000fce00078e002f */
[----:B------:R-:W-:Y:S05]  /*4980*/  WARPSYNC.COLLECTIVE R21, `(.L_x_137) ;  /* 0x0000000015087348 */ /* 0x000fea0003c00000 */
[----:B------:R0:W1:Y:S02]  /*4990*/  SHFL.DOWN P3, R22, R16, R17, R20 ;  /* 0x0800001110167389 */ /* 0x0000640000060014 */
[----:B01----:R-:W-:Y:S05]  /*49a0*/  ENDCOLLECTIVE ;  /* 0x000000000000791b */ /* 0x003fea0003800000 */
.L_x_137:
[----:B------:R-:W-:Y:S05]  /*49b0*/  WARPSYNC.COLLECTIVE R21, `(.L_x_138) ;  /* 0x0000000015087348 */ /* 0x000fea0003c00000 */
[----:B------:R-:W-:Y:S01]  /*49c0*/  VOTE.ALL P0, P0 ;  /* 0x0000000000ff7806 */ /* 0x000fe20000000000 */
[----:B------:R-:W-:-:S12]  /*49d0*/  ENDCOLLECTIVE ;  /* 0x000000000000791b */ /* 0x000fd80003800000 */
.L_x_138:
[----:B------:R-:W-:Y:S02]  /*49e0*/  IADD3 R28, P3, PT, R28, 0x100, RZ ;  /* 0x000001001c1c7810 */ /* 0x000fe40007f7e0ff */
[----:B------:R-:W-:-:S03]  /*49f0*/  SEL R22, R22, RZ, !P2 ;  /* 0x000000ff16167207 */ /* 0x000fc60005000000 */
[----:B------:R-:W-:Y:S02]  /*4a00*/  IMAD.X R3, RZ, RZ, R29, P3 ;  /* 0x000000ffff037224 */ /* 0x000fe400018e061d */
[----:B------:R-:W-:Y:S01]  /*4a10*/  IMAD.IADD R46, R47, 0x1, R22 ;  /* 0x000000012f2e7824 */ /* 0x000fe200078e0216 */
[----:B------:R-:W-:Y:S06]  /*4a20*/  BRA `(.L_x_139) ;  /* 0xffffffc800647947 */ /* 0x000fec000383ffff */
.L_x_104:
[----:B------:R-:W-:Y:S01]  /*4a30*/  BSSY B1, `(.L_x_140) ;  /* 0x0000006000017945 */ /* 0x000fe20003800000 */
[----:B------:R-:W-:Y:S01]  /*4a40*/  PLOP3.LUT P0, PT, P0, PT, PT, 0x8, 0x80 ;  /* 0x000000000080781c */ /* 0x000fe2000070e170 */
[----:B------:R-:W-:-:S12]  /*4a50*/  IMAD.MOV.U32 R21, RZ, RZ, -0x1 ;  /* 0xffffffffff157424 */ /* 0x000fd800078e00ff */
[----:B------:R-:W-:Y:S05]  /*4a60*/  WARPSYNC.COLLECTIVE R21, `(.L_x_141) ;  /* 0x0000000015087348 */ /* 0x000fea0003c00000 */
[----:B------:R-:W-:Y:S01]  /*4a70*/  VOTE.ANY P0, P0 ;  /* 0x0000000000ff7806 */ /* 0x000fe20000000100 */
[----:B------:R-:W-:-:S12]  /*4a80*/  ENDCOLLECTIVE ;  /* 0x000000000000791b */ /* 0x000fd80003800000 */
.L_x_141:
[----:B------:R-:W-:Y:S05]  /*4a90*/  BSYNC B1 ;  /* 0x0000000000017941 */ /* 0x000fea0003800000 */
.L_x_140:
[----:B------:R-:W-:Y:S05]  /*4aa0*/  BRA `(.L_x_142) ;  /* 0xffffffc800747947 */ /* 0x000fea000383ffff */
.L_x_106:
[----:B------:R-:W-:Y:S01]  /*4ab0*/  BSSY B1, `(.L_x_143) ;  /* 0x0000006000017945 */ /* 0x000fe20003800000 */
[----:B------:R-:W-:Y:S01]  /*4ac0*/  PLOP3.LUT P0, PT, P0, PT, PT, 0x8, 0x80 ;  /* 0x000000000080781c */ /* 0x000fe2000070e170 */
[----:B------:R-:W-:-:S12]  /*4ad0*/  IMAD.MOV.U32 R21, RZ, RZ, -0x1 ;  /* 0xffffffffff157424 */ /* 0x000fd800078e00ff */
[----:B------:R-:W-:Y:S05]  /*4ae0*/  WARPSYNC.COLLECTIVE R21, `(.L_x_144) ;  /* 0x0000000015087348 */ /* 0x000fea0003c00000 */
[----:B------:R-:W-:Y:S01]  /*4af0*/  VOTE.ANY P0, P0 ;  /* 0x0000000000ff7806 */ /* 0x000fe20000000100 */
[----:B------:R-:W-:-:S12]  /*4b00*/  ENDCOLLECTIVE ;  /* 0x000000000000791b */ /* 0x000fd80003800000 */
.L_x_144:
[----:B------:R-:W-:Y:S05]  /*4b10*/  BSYNC B1 ;  /* 0x0000000000017941 */ /* 0x000fea0003800000 */
.L_x_143:
[----:B------:R-:W-:Y:S05]  /*4b20*/  BRA `(.L_x_145) ;  /* 0xffffffc800c87947 */ /* 0x000fea000383ffff */
.L_x_108:
[----:B------:R-:W-:Y:S01]  /*4b30*/  BSSY B1, `(.L_x_146) ;  /* 0x0000006000017945 */ /* 0x000fe20003800000 */
[----:B------:R-:W-:Y:S01]  /*4b40*/  PLOP3.LUT P0, PT, P0, PT, PT, 0x8, 0x80 ;  /* 0x000000000080781c */ /* 0x000fe2000070e170 */
[----:B------:R-:W-:-:S12]  /*4b50*/  IMAD.MOV.U32 R21, RZ, RZ, -0x1 ;  /* 0xffffffffff157424 */ /* 0x000fd800078e00ff */
[----:B------:R-:W-:Y:S05]  /*4b60*/  WARPSYNC.COLLECTIVE R21, `(.L_x_147) ;  /* 0x0000000015087348 */ /* 0x000fea0003c00000 */
[----:B------:R-:W-:Y:S01]  /*4b70*/  VOTE.ANY R21, PT, P0 ;  /* 0x0000000000157806 */ /* 0x000fe200000e0100 */
[----:B------:R-:W-:Y:S06]  /*4b80*/  ENDCOLLECTIVE ;  /* 0x000000000000791b */ /* 0x000fec0003800000 */
.L_x_147:
[----:B------:R-:W-:Y:S05]  /*4b90*/  BSYNC B1 ;  /* 0x0000000000017941 */ /* 0x000fea0003800000 */
.L_x_146:
        /* <DEDUP_REMOVED lines=11> */
.L_x_148:
        /* <DEDUP_REMOVED lines=9> */
.L_x_149:
        /* <DEDUP_REMOVED lines=8> */
.L_x_150:
        /* <DEDUP_REMOVED lines=8> */
.L_x_151:
        /* <DEDUP_REMOVED lines=8> */
.L_x_152:
[----:B------:R-:W-:Y:S02]  /*4e60*/  SEL R22, R22, RZ, !P0 ;  /* 0x000000ff16167207 */ /* 0x000fe40004000000 */
[----:B------:R-:W-:Y:S02]  /*4e70*/  ISETP.NE.AND P0, PT, R26, 0x65, PT ;  /* 0x000000651a00780c */ /* 0x000fe40003f05270 */
[----:B------:R-:W-:-:S11]  /*4e80*/  IADD3 R46, PT, PT, R47, R22, R46 ;  /* 0x000000162f2e7210 */ /* 0x000fd60007ffe02e */
[----:B------:R-:W-:Y:S05]  /*4e90*/  WARPSYNC.COLLECTIVE R21, `(.L_x_153) ;  /* 0x0000000015087348 */ /* 0x000fea0003c00000 */
[----:B------:R-:W-:Y:S01]  /*4ea0*/  VOTE.ALL P0, P0 ;  /* 0x0000000000ff7806 */ /* 0x000fe20000000000 */
[----:B------:R-:W-:-:S12]  /*4eb0*/  ENDCOLLECTIVE ;  /* 0x000000000000791b */ /* 0x000fd80003800000 */
.L_x_153:
[----:B------:R-:W-:Y:S05]  /*4ec0*/  BRA `(.L_x_154) ;  /* 0xffffffc800607947 */ /* 0x000fea000383ffff */
.L_x_113:
[----:B------:R-:W-:Y:S01]  /*4ed0*/  BSSY B0, `(.L_x_155) ;  /* 0x0000006000007945 */ /* 0x000fe20003800000 */
[----:B------:R-:W-:Y:S01]  /*4ee0*/  PLOP3.LUT P0, PT, P0, PT, PT, 0x8, 0x80 ;  /* 0x000000000080781c */ /* 0x000fe2000070e170 */
[----:B------:R-:W-:-:S12]  /*4ef0*/  IMAD.MOV.U32 R21, RZ, RZ, -0x1 ;  /* 0xffffffffff157424 */ /* 0x000fd800078e00ff */
[----:B------:R-:W-:Y:S05]  /*4f00*/  WARPSYNC.COLLECTIVE R21, `(.L_x_156) ;  /* 0x0000000015087348 */ /* 0x000fea0003c00000 */
[----:B------:R-:W-:Y:S01]  /*4f10*/  VOTE.ANY P0, P0 ;  /* 0x0000000000ff7806 */ /* 0x000fe20000000100 */
[----:B------:R-:W-:-:S12]  /*4f20*/  ENDCOLLECTIVE ;  /* 0x000000000000791b */ /* 0x000fd80003800000 */
.L_x_156:
[----:B------:R-:W-:Y:S05]  /*4f30*/  BSYNC B0 ;  /* 0x0000000000007941 */ /* 0x000fea0003800000 */
.L_x_155:
[----:B------:R-:W-:Y:S05]  /*4f40*/  BRA `(.L_x_157) ;  /* 0xffffffe000987947 */ /* 0x000fea000383ffff */
.L_x_115:
[----:B------:R-:W-:Y:S01]  /*4f50*/  BSSY B0, `(.L_x_158) ;  /* 0x0000006000007945 */ /* 0x000fe20003800000 */
[----:B------:R-:W-:Y:S01]  /*4f60*/  PLOP3.LUT P0, PT, P0, PT, PT, 0x8, 0x80 ;  /* 0x000000000080781c */ /* 0x000fe2000070e170 */
[----:B------:R-:W-:-:S12]  /*4f70*/  IMAD.MOV.U32 R21, RZ, RZ, -0x1 ;  /* 0xffffffffff157424 */ /* 0x000fd800078e00ff */
[----:B------:R-:W-:Y:S05]  /*4f80*/  WARPSYNC.COLLECTIVE R21, `(.L_x_159) ;  /* 0x0000000015087348 */ /* 0x000fea0003c00000 */
[----:B------:R-:W-:Y:S01]  /*4f90*/  VOTE.ANY P0, P0 ;  /* 0x0000000000ff7806 */ /* 0x000fe20000000100 */
[----:B------:R-:W-:-:S12]  /*4fa0*/  ENDCOLLECTIVE ;  /* 0x000000000000791b */ /* 0x000fd80003800000 */
.L_x_159:
[----:B------:R-:W-:Y:S05]  /*4fb0*/  BSYNC B0 ;  /* 0x0000000000007941 */ /* 0x000fea0003800000 */
.L_x_158:
[----:B------:R-:W-:Y:S05]  /*4fc0*/  BRA `(.L_x_160) ;  /* 0xffffffe000ec7947 */ /* 0x000fea000383ffff */
.L_x_117:
[----:B------:R-:W0:Y:S01]  /*4fd0*/  S2R R26, SR_GEMASK ;  /* 0x00000000001a7919 */ /* 0x000e220000003c00 */
[----:B------:R-:W-:Y:S01]  /*4fe0*/  BSSY B0, `(.L_x_161) ;  /* 0x0000006000007945 */ /* 0x000fe20003800000 */
[----:B------:R-:W-:Y:S01]  /*4ff0*/  PLOP3.LUT P0, PT, P0, PT, PT, 0x8, 0x80 ;  /* 0x000000000080781c */ /* 0x000fe2000070e170 */
[----:B------:R-:W-:-:S12]  /*5000*/  IMAD.MOV.U32 R21, RZ, RZ, -0x1 ;  /* 0xffffffffff157424 */ /* 0x000fd800078e00ff */
[----:B0-----:R-:W-:Y:S05]  /*5010*/  WARPSYNC.COLLECTIVE R21, `(.L_x_162) ;  /* 0x0000000015087348 */ /* 0x001fea0003c00000 */
[----:B------:R-:W-:Y:S01]  /*5020*/  VOTE.ANY R21, PT, P0 ;  /* 0x0000000000157806 */ /* 0x000fe200000e0100 */
[----:B0-----:R-:W-:Y:S06]  /*5030*/  ENDCOLLECTIVE ;  /* 0x000000000000791b */ /* 0x001fec0003800000 */
.L_x_162:
[----:B------:R-:W-:Y:S05]  /*5040*/  BSYNC B0 ;  /* 0x0000000000007941 */ /* 0x000fea0003800000 */
.L_x_161:
[----:B------:R-:W-:Y:S01]  /*5050*/  LOP3.LUT R21, R21, 0x80000000, R26, 0xec, !PT ;  /* 0x8000000015157812 */ /* 0x000fe200078eec1a */
[----:B------:R-:W-:-:S04]  /*5060*/  IMAD.MOV.U32 R17, RZ, RZ, 0x1 ;  /* 0x00000001ff117424 */ /* 0x000fc800078e00ff */
        /* <DEDUP_REMOVED lines=8> */
.L_x_163:
[----:B------:R-:W-:Y:S01]  /*50f0*/  ISETP.GE.AND P0, PT, R38, R20, PT ;  /* 0x000000142600720c */ /* 0x000fe20003f06270 */
[----:B------:R-:W-:-:S03]  /*5100*/  IMAD.MOV.U32 R17, RZ, RZ, 0x2 ;  /* 0x00000002ff117424 */ /* 0x000fc600078e00ff */
[----:B------:R-:W-:-:S05]  /*5110*/  SEL R22, R22, RZ, !P0 ;  /* 0x000000ff16167207 */ /* 0x000fca0004000000 */
[----:B------:R-:W-:Y:S02]  /*5120*/  IMAD.IADD R43, R22, 0x1, R19 ;  /* 0x00000001162b7824 */ /* 0x000fe400078e0213 */
[----:B------:R-:W-:Y:S02]  /*5130*/  VIADD R19, R38, 0x2 ;  /* 0x0000000226137836 */ /* 0x000fe40000000000 */
[----:B------:R-:W-:-:S03]  /*5140*/  IMAD.MOV.U32 R16, RZ, RZ, R43 ;  /* 0x000000ffff107224 */ /* 0x000fc600078e002b */
[----:B------:R-:W-:Y:S01]  /*5150*/  ISETP.GT.AND P0, PT, R19, R20, PT ;  /* 0x000000141300720c */ /* 0x000fe20003f04270 */
[----:B------:R-:W-:-:S12]  /*5160*/  VIADD R19, R38, 0x4 ;  /* 0x0000000426137836 */ /* 0x000fd80000000000 */
[----:B------:R-:W-:Y:S05]  /*5170*/  WARPSYNC.COLLECTIVE R21, `(.L_x_164) ;  /* 0x0000000015087348 */ /* 0x000fea0003c00000 */
[----:B------:R0:W1:Y:S02]  /*5180*/  SHFL.DOWN P3, R22, R16, R17, R20 ;  /* 0x0800001110167389 */ /* 0x0000640000060014 */
[----:B01----:R-:W-:Y:S05]  /*5190*/  ENDCOLLECTIVE ;  /* 0x000000000000791b */ /* 0x003fea0003800000 */
.L_x_164:
[----:B------:R-:W-:Y:S01]  /*51a0*/  IMAD.MOV.U32 R17, RZ, RZ, 0x4 ;  /* 0x00000004ff117424 */ /* 0x000fe200078e00ff */
[----:B------:R-:W-:Y:S02]  /*51b0*/  SEL R22, R22, RZ, !P0 ;  /* 0x000000ff16167207 */ /* 0x000fe40004000000 */
[----:B------:R-:W-:-:S03]  /*51c0*/  ISETP.GT.AND P0, PT, R19, R20, PT ;  /* 0x000000141300720c */ /* 0x000fc60003f04270 */
[----:B------:R-:W-:Y:S02]  /*51d0*/  IMAD.IADD R45, R43, 0x1, R22 ;  /* 0x000000012b2d7824 */ /* 0x000fe400078e0216 */
[----:B------:R-:W-:Y:S02]  /*51e0*/  VIADD R43, R38, 0x8 ;  /* 0x00000008262b7836 */ /* 0x000fe40000000000 */
[----:B------:R-:W-:-:S07]  /*51f0*/  IMAD.MOV.U32 R16, RZ, RZ, R45 ;  /* 0x000000ffff107224 */ /* 0x000fce00078e002d */
[----:B------:R-:W-:Y:S05]  /*5200*/  WARPSYNC.COLLECTIVE R21, `(.L_x_165) ;  /* 0x0000000015087348 */ /* 0x000fea0003c00000 */
[----:B------:R0:W1:Y:S02]  /*5210*/  SHFL.DOWN P3, R22, R16, R17, R20 ;  /* 0x0800001110167389 */ /* 0x0000640000060014 */
[----:B01----:R-:W-:Y:S05]  /*5220*/  ENDCOLLECTIVE ;  /* 0x000000000000791b */ /* 0x003fea0003800000 */
.L_x_165:
        /* <DEDUP_REMOVED lines=9> */
.L_x_166:
[----:B------:R-:W-:Y:S01]  /*52c0*/  IMAD.MOV.U32 R17, RZ, RZ, 0x10 ;  /* 0x00000010ff117424 */ /* 0x000fe200078e00ff */
[----:B------:R-:W-:Y:S02]  /*52d0*/  SEL R22, R22, RZ, !P0 ;  /* 0x000000ff16167207 */ /* 0x000fe40004000000 */
[----:B------:R-:W-:-:S03]  /*52e0*/  ISETP.NE.AND P0, PT, R18, 0x65, PT ;  /* 0x000000651200780c */ /* 0x000fc60003f05270 */
[----:B------:R-:W-:Y:S02]  /*52f0*/  IMAD.IADD R43, R19, 0x1, R22 ;  /* 0x00000001132b7824 */ /* 0x000fe400078e0216 */
[----:B------:R-:W-:Y:S02]  /*5300*/  VIADD R19, R38, 0x10 ;  /* 0x0000001026137836 */ /* 0x000fe40000000000 */
[----:B------:R-:W-:-:S03]  /*5310*/  IMAD.MOV.U32 R16, RZ, RZ, R43 ;  /* 0x000000ffff107224 */ /* 0x000fc600078e002b */
[----:B------:R-:W-:-:S13]  /*5320*/  ISETP.GT.AND P2, PT, R19, R20, PT ;  /* 0x000000141300720c */ /* 0x000fda0003f44270 */
[----:B------:R-:W-:Y:S05]  /*5330*/  WARPSYNC.COLLECTIVE R21, `(.L_x_167) ;  /* 0x0000000015087348 */ /* 0x000fea0003c00000 */
[----:B------:R0:W1:Y:S02]  /*5340*/  SHFL.DOWN P3, R22, R16, R17, R20 ;  /* 0x0800001110167389 */ /* 0x0000640000060014 */
[----:B01----:R-:W-:Y:S05]  /*5350*/  ENDCOLLECTIVE ;  /* 0x000000000000791b */ /* 0x003fea0003800000 */
.L_x_167:
[----:B------:R-:W-:Y:S05]  /*5360*/  WARPSYNC.COLLECTIVE R21, `(.L_x_168) ;  /* 0x0000000015087348 */ /* 0x000fea0003c00000 */
[----:B------:R-:W-:Y:S01]  /*5370*/  VOTE.ALL P0, P0 ;  /* 0x0000000000ff7806 */ /* 0x000fe20000000000 */
[----:B------:R-:W-:-:S12]  /*5380*/  ENDCOLLECTIVE ;  /* 0x000000000000791b */ /* 0x000fd80003800000 */
.L_x_168:
[----:B------:R-:W-:Y:S02]  /*5390*/  IADD3 R44, P3, PT, R44, 0x100, RZ ;  /* 0x000001002c2c7810 */ /* 0x000fe40007f7e0ff */
[----:B------:R-:W-:-:S03]  /*53a0*/  SEL R22, R22, RZ, !P2 ;  /* 0x000000ff16167207 */ /* 0x000fc60005000000 */
[----:B------:R-:W-:Y:S02]  /*53b0*/  IMAD.X R45, RZ, RZ, R45, P3 ;  /* 0x000000ffff2d7224 */ /* 0x000fe400018e062d */
[----:B------:R-:W-:Y:S01]  /*53c0*/  IMAD.IADD R46, R43, 0x1, R22 ;  /* 0x000000012b2e7824 */ /* 0x000fe200078e0216 */
[----:B------:R-:W-:Y:S06]  /*53d0*/  BRA `(.L_x_169) ;  /* 0xffffffe000847947 */ /* 0x000fec000383ffff */
.L_x_119:
[----:B------:R-:W-:Y:S01]  /*53e0*/  BSSY B0, `(.L_x_170) ;  /* 0x0000006000007945 */ /* 0x000fe20003800000 */
[----:B------:R-:W-:Y:S01]  /*53f0*/  PLOP3.LUT P0, PT, P0, PT, PT, 0x8, 0x80 ;  /* 0x000000000080781c */ /* 0x000fe2000070e170 */
[----:B------:R-:W-:-:S12]  /*5400*/  IMAD.MOV.U32 R21, RZ, RZ, -0x1 ;  /* 0xffffffffff157424 */ /* 0x000fd800078e00ff */
[----:B------:R-:W-:Y:S05]  /*5410*/  WARPSYNC.COLLECTIVE R21, `(.L_x_171) ;  /* 0x0000000015087348 */ /* 0x000fea0003c00000 */
[----:B------:R-:W-:Y:S01]  /*5420*/  VOTE.ANY P0, P0 ;  /* 0x0000000000ff7806 */ /* 0x000fe20000000100 */
[----:B------:R-:W-:-:S12]  /*5430*/  ENDCOLLECTIVE ;  /* 0x000000000000791b */ /* 0x000fd80003800000 */
.L_x_171:
[----:B------:R-:W-:Y:S05]  /*5440*/  BSYNC B0 ;  /* 0x0000000000007941 */ /* 0x000fea0003800000 */
.L_x_170:
[----:B------:R-:W-:Y:S05]  /*5450*/  BRA `(.L_x_172) ;  /* 0xffffffe0008c7947 */ /* 0x000fea000383ffff */
.L_x_121:
[----:B------:R-:W-:Y:S01]  /*5460*/  BSSY B0, `(.L_x_173) ;  /* 0x0000006000007945 */ /* 0x000fe20003800000 */
[----:B------:R-:W-:Y:S01]  /*5470*/  PLOP3.LUT P0, PT, P0, PT, PT, 0x8, 0x80 ;  /* 0x000000000080781c */ /* 0x000fe2000070e170 */
[----:B------:R-:W-:-:S12]  /*5480*/  IMAD.MOV.U32 R21, RZ, RZ, -0x1 ;  /* 0xffffffffff157424 */ /* 0x000fd800078e00ff */
[----:B------:R-:W-:Y:S05]  /*5490*/  WARPSYNC.COLLECTIVE R21, `(.L_x_174) ;  /* 0x0000000015087348 */ /* 0x000fea0003c00000 */
[----:B------:R-:W-:Y:S01]  /*54a0*/  VOTE.ANY P0, P0 ;  /* 0x0000000000ff7806 */ /* 0x000fe20000000100 */
[----:B------:R-:W-:-:S12]  /*54b0*/  ENDCOLLECTIVE ;  /* 0x000000000000791b */ /* 0x000fd80003800000 */
.L_x_174:
[----:B------:R-:W-:Y:S05]  /*54c0*/  BSYNC B0 ;  /* 0x0000000000007941 */ /* 0x000fea0003800000 */
.L_x_173:
[----:B------:R-:W-:Y:S05]  /*54d0*/  BRA `(.L_x_175) ;  /* 0xffffffe000e07947 */ /* 0x000fea000383ffff */
.L_x_123:
[----:B------:R-:W-:Y:S01]  /*54e0*/  BSSY B0, `(.L_x_176) ;  /* 0x0000006000007945 */ /* 0x000fe20003800000 */
[----:B------:R-:W-:Y:S01]  /*54f0*/  PLOP3.LUT P0, PT, P0, PT, PT, 0x8, 0x80 ;  /* 0x000000000080781c */ /* 0x000fe2000070e170 */
[----:B------:R-:W-:-:S12]  /*5500*/  IMAD.MOV.U32 R21, RZ, RZ, -0x1 ;  /* 0xffffffffff157424 */ /* 0x000fd800078e00ff */
[----:B------:R-:W-:Y:S05]  /*5510*/  WARPSYNC.COLLECTIVE R21, `(.L_x_177) ;  /* 0x0000000015087348 */ /* 0x000fea0003c00000 */
[----:B------:R-:W-:Y:S01]  /*5520*/  VOTE.ANY R21, PT, P0 ;  /* 0x0000000000157806 */ /* 0x000fe200000e0100 */
[----:B------:R-:W-:Y:S06]  /*5530*/  ENDCOLLECTIVE ;  /* 0x000000000000791b */ /* 0x000fec0003800000 */
.L_x_177:
[----:B------:R-:W-:Y:S05]  /*5540*/  BSYNC B0 ;  /* 0x0000000000007941 */ /* 0x000fea0003800000 */
.L_x_176:
        /* <DEDUP_REMOVED lines=11> */
.L_x_178:
        /* <DEDUP_REMOVED lines=11> */
.L_x_179:
        /* <DEDUP_REMOVED lines=9> */
.L_x_180:
        /* <DEDUP_REMOVED lines=8> */
.L_x_181:
        /* <DEDUP_REMOVED lines=9> */
.L_x_182:
[----:B------:R-:W-:Y:S02]  /*5850*/  SEL R22, R22, RZ, !P0 ;  /* 0x000000ff16167207 */ /* 0x000fe40004000000 */
[----:B------:R-:W-:Y:S02]  /*5860*/  ISETP.NE.AND P0, PT, R18, 0x65, PT ;  /* 0x000000651200780c */ /* 0x000fe40003f05270 */
[----:B------:R-:W-:-:S11]  /*5870*/  IADD3 R46, PT, PT, R47, R22, R46 ;  /* 0x000000162f2e7210 */ /* 0x000fd60007ffe02e */
[----:B------:R-:W-:Y:S05]  /*5880*/  WARPSYNC.COLLECTIVE R21, `(.L_x_183) ;  /* 0x0000000015087348 */ /* 0x000fea0003c00000 */
[----:B------:R-:W-:Y:S01]  /*5890*/  VOTE.ALL P0, P0 ;  /* 0x0000000000ff7806 */ /* 0x000fe20000000000 */
[----:B------:R-:W-:-:S12]  /*58a0*/  ENDCOLLECTIVE ;  /* 0x000000000000791b */ /* 0x000fd80003800000 */
.L_x_183:
[----:B------:R-:W-:Y:S05]  /*58b0*/  BRA `(.L_x_184) ;  /* 0xffffffe000787947 */ /* 0x000fea000383ffff */
.L_x_185:
        /* <DEDUP_REMOVED lines=12> */
.L_x_201:


//--------------------- .text._ZN3cub18CUB_300001_SM_10006detail4scan20DeviceScanInitKernelINS0_13ScanTileStateIjLb1EEEEEvT_i --------------------------
	.section	.text._ZN3cub18CUB_300001_SM_10006detail4scan20DeviceScanInitKernelINS0_13ScanTileStateIjLb1EEEEEvT_i,"ax",@progbits
	.align	128
        .global         _ZN3cub18CUB_300001_SM_10006detail4scan20DeviceScanInitKernelINS0_13ScanTileStateIjLb1EEEEEvT_i
        .type           _ZN3cub18CUB_300001_SM_10006detail4scan20DeviceScanInitKernelINS0_13ScanTileStateIjLb1EEEEEvT_i,@function
        .size           _ZN3cub18CUB_300001_SM_10006detail4scan20DeviceScanInitKernelINS0_13ScanTileStateIjLb1EEEEEvT_i,(.L_x_202 - _ZN3cub18CUB_300001_SM_10006detail4scan20DeviceScanInitKernelINS0_13ScanTileStateIjLb1EEEEEvT_i)
        .other          _ZN3cub18CUB_300001_SM_10006detail4scan20DeviceScanInitKernelINS0_13ScanTileStateIjLb1EEEEEvT_i,@"STO_CUDA_ENTRY STV_DEFAULT"
_ZN3cub18CUB_300001_SM_10006detail4scan20DeviceScanInitKernelINS0_13ScanTileStateIjLb1EEEEEvT_i:
.text._ZN3cub18CUB_300001_SM_10006detail4scan20DeviceScanInitKernelINS0_13ScanTileStateIjLb1EEEEEvT_i:
[----:B------:R-:W-:Y:S01]  /*0000*/  LDC R1, c[0x0][0x37c] ;  /* 0x0000df00ff017b82 */ /* 0x000fe20000000800 */
[----:B------:R-:W0:Y:S07]  /*0010*/  S2R R0, SR_TID.X ;  /* 0x0000000000007919 */ /* 0x000e2e0000002100 */
[----:B------:R-:W1:Y:S01]  /*0020*/  S2UR UR6, SR_CTAID.X ;  /* 0x00000000000679c3 */ /* 0x000e620000002500 */
[----:B------:R-:W2:Y:S07]  /*0030*/  LDCU UR4, c[0x0][0x388] ;  /* 0x00007100ff0477ac */ /* 0x000eae0008000800 */
[----:B------:R-:W1:Y:S01]  /*0040*/  LDC R5, c[0x0][0x360] ;  /* 0x0000d800ff057b82 */ /* 0x000e620000000800 */
[----:B0-----:R-:W-:Y:S01]  /*0050*/  ISETP.GT.U32.AND P0, PT, R0, 0x1f, PT ;  /* 0x0000001f0000780c */ /* 0x001fe20003f04070 */
[----:B-1----:R-:W-:-:S03]  /*0060*/  IMAD R5, R5, UR6, R0 ;  /* 0x0000000605057c24 */ /* 0x002fc6000f8e0200 */
[----:B------:R-:W-:Y:S02]  /*0070*/  ISETP.NE.OR P0, PT, RZ, UR6, P0 ;  /* 0x00000006ff007c0c */ /* 0x000fe40008705670 */
[----:B--2---:R-:W-:Y:S01]  /*0080*/  ISETP.GE.AND P1, PT, R5, UR4, PT ;  /* 0x0000000405007c0c */ /* 0x004fe2000bf26270 */
[----:B------:R-:W0:-:S12]  /*0090*/  LDCU.64 UR4, c[0x0][0x358] ;  /* 0x00006b00ff0477ac */ /* 0x000e180008000a00 */
[----:B------:R-:W1:Y:S01]  /*00a0*/  @!P1 LDC.64 R2, c[0x0][0x380] ;  /* 0x0000e000ff029b82 */ /* 0x000e620000000a00 */
[----:B------:R-:W-:Y:S01]  /*00b0*/  @!P1 MOV R4, 0x63 ;  /* 0x0000006300049802 */ /* 0x000fe20000000f00 */
[----:B-1----:R-:W-:-:S04]  /*00c0*/  @!P1 IMAD.WIDE R2, R5, 0x8, R2 ;  /* 0x0000000805029825 */ /* 0x002fc800078e0202 */
[----:B------:R-:W-:-:S05]  /*00d0*/  HFMA2 R5, -RZ, RZ, 0, 0 ;  /* 0x00000000ff057431 */ /* 0x000fca00000001ff */
[----:B0-----:R0:W-:Y:S01]  /*00e0*/  @!P1 STG.E.64 desc[UR4][R2.64+0x100], R4 ;  /* 0x0001000402009986 */ /* 0x0011e2000c101b04 */
[----:B------:R-:W-:Y:S05]  /*00f0*/  @P0 EXIT ;  /* 0x000000000000094d */ /* 0x000fea0003800000 */
[----:B0-----:R-:W0:Y:S02]  /*0100*/  LDC.64 R2, c[0x0][0x380] ;  /* 0x0000e000ff027b82 */ /* 0x001e240000000a00 */
[----:B0-----:R-:W-:-:S05]  /*0110*/  IMAD.WIDE.U32 R2, R0, 0x8, R2 ;  /* 0x0000000800027825 */ /* 0x001fca00078e0002 */
[----:B------:R-:W-:Y:S01]  /*0120*/  STG.E.64 desc[UR4][R2.64], RZ ;  /* 0x000000ff02007986 */ /* 0x000fe2000c101b04 */
[----:B------:R-:W-:Y:S05]  /*0130*/  EXIT ;  /* 0x000000000000794d */ /* 0x000fea0003800000 */
.L_x_186:
        /* <DEDUP_REMOVED lines=12> */
.L_x_202:


//--------------------- .text._ZN3cub18CUB_300001_SM_10006detail8for_each13static_kernelINS2_12policy_hub_t12policy_500_tEmN6thrust24THRUST_300001_SM_1000_NS8cuda_cub20__uninitialized_fill7functorINS7_10device_ptrIjEEjEEEEvT0_T1_ --------------------------
	.section	.text._ZN3cub18CUB_300001_SM_10006detail8for_each13static_kernelINS2_12policy_hub_t12policy_500_tEmN6thrust24THRUST_300001_SM_1000_NS8cuda_cub20__uninitialized_fill7functorINS7_10device_ptrIjEEjEEEEvT0_T1_,"ax",@progbits
	.align	128
        .global         _ZN3cub18CUB_300001_SM_10006detail8for_each13static_kernelINS2_12policy_hub_t12policy_500_tEmN6thrust24THRUST_300001_SM_1000_NS8cuda_cub20__uninitialized_fill7functorINS7_10device_ptrIjEEjEEEEvT0_T1_
        .type           _ZN3cub18CUB_300001_SM_10006detail8for_each13static_kernelINS2_12policy_hub_t12policy_500_tEmN6thrust24THRUST_300001_SM_1000_NS8cuda_cub20__uninitialized_fill7functorINS7_10device_ptrIjEEjEEEEvT0_T1_,@function
        .size           _ZN3cub18CUB_300001_SM_10006detail8for_each13static_kernelINS2_12policy_hub_t12policy_500_tEmN6thrust24THRUST_300001_SM_1000_NS8cuda_cub20__uninitialized_fill7functorINS7_10device_ptrIjEEjEEEEvT0_T1_,(.L_x_203 - _ZN3cub18CUB_300001_SM_10006detail8for_each13static_kernelINS2_12policy_hub_t12policy_500_tEmN6thrust24THRUST_300001_SM_1000_NS8cuda_cub20__uninitialized_fill7functorINS7_10device_ptrIjEEjEEEEvT0_T1_)
        .other          _ZN3cub18CUB_300001_SM_10006detail8for_each13static_kernelINS2_12policy_hub_t12policy_500_tEmN6thrust24THRUST_300001_SM_1000_NS8cuda_cub20__uninitialized_fill7functorINS7_10device_ptrIjEEjEEEEvT0_T1_,@"STO_CUDA_ENTRY STV_DEFAULT"
_ZN3cub18CUB_300001_SM_10006detail8for_each13static_kernelINS2_12policy_hub_t12policy_500_tEmN6thrust24THRUST_300001_SM_1000_NS8cuda_cub20__uninitialized_fill7functorINS7_10device_ptrIjEEjEEEEvT0_T1_:
.text._ZN3cub18CUB_300001_SM_10006detail8for_each13static_kernelINS2_12policy_hub_t12policy_500_tEmN6thrust24THRUST_300001_SM_1000_NS8cuda_cub20__uninitialized_fill7functorINS7_10device_ptrIjEEjEEEEvT0_T1_:
[----:B------:R-:W-:Y:S08]  /*0000*/  LDC R1, c[0x0][0x37c] ;  /* 0x0000df00ff017b82 */ /* 0x000ff00000000800 */
[----:B------:R-:W0:Y:S01]  /*0010*/  S2UR UR4, SR_CTAID.X ;  /* 0x00000000000479c3 */ /* 0x000e220000002500 */
[----:B------:R-:W1:Y:S01]  /*0020*/  LDCU.64 UR6, c[0x0][0x380] ;  /* 0x00007000ff0677ac */ /* 0x000e620008000a00 */
[----:B------:R-:W2:Y:S01]  /*0030*/  LDCU.64 UR8, c[0x0][0x358] ;  /* 0x00006b00ff0877ac */ /* 0x000ea20008000a00 */
[----:B0-----:R-:W-:-:S04]  /*0040*/  UIMAD.WIDE.U32 UR4, UR4, 0x200, URZ ;  /* 0x00000200040478a5 */ /* 0x001fc8000f8e00ff */
[----:B-1----:R-:W-:-:S04]  /*0050*/  UIADD3 UR6, UP0, UPT, -UR4, UR6, URZ ;  /* 0x0000000604067290 */ /* 0x002fc8000ff1e1ff */
[----:B------:R-:W-:Y:S02]  /*0060*/  UIADD3.X UR7, UPT, UPT, ~UR5, UR7, URZ, UP0, !UPT ;  /* 0x0000000705077290 */ /* 0x000fe400087fe5ff */
[----:B------:R-:W-:-:S04]  /*0070*/  UISETP.GE.U32.AND UP0, UPT, UR6, 0x200, UPT ;  /* 0x000002000600788c */ /* 0x000fc8000bf06070 */
[----:B------:R-:W-:-:S09]  /*0080*/  UISETP.GE.U32.AND.EX UP0, UPT, UR7, URZ, UPT, UP0 ;  /* 0x000000ff0700728c */ /* 0x000fd2000bf06100 */
[----:B--2---:R-:W-:Y:S05]  /*0090*/  BRA.U !UP0, `(.L_x_187) ;  /* 0x0000000108287547 */ /* 0x004fea000b800000 */
[----:B------:R-:W0:Y:S01]  /*00a0*/  S2R R0, SR_TID.X ;  /* 0x0000000000007919 */ /* 0x000e220000002100 */
[----:B------:R-:W1:Y:S01]  /*00b0*/  LDCU.64 UR6, c[0x0][0x388] ;  /* 0x00007100ff0677ac */ /* 0x000e620008000a00 */
[----:B------:R-:W2:Y:S01]  /*00c0*/  LDC R5, c[0x0][0x390] ;  /* 0x0000e400ff057b82 */ /* 0x000ea20000000800 */
[----:B0-----:R-:W-:-:S05]  /*00d0*/  IADD3 R0, P0, PT, R0, UR4, RZ ;  /* 0x0000000400007c10 */ /* 0x001fca000ff1e0ff */
[----:B------:R-:W-:Y:S01]  /*00e0*/  IMAD.X R3, RZ, RZ, UR5, P0 ;  /* 0x00000005ff037e24 */ /* 0x000fe200080e06ff */
[----:B-1----:R-:W-:-:S04]  /*00f0*/  LEA R2, P0, R0, UR6, 0x2 ;  /* 0x0000000600027c11 */ /* 0x002fc8000f8010ff */
[----:B------:R-:W-:-:S05]  /*0100*/  LEA.HI.X R3, R0, UR7, R3, 0x2, P0 ;  /* 0x0000000700037c11 */ /* 0x000fca00080f1403 */
[----:B--2---:R-:W-:Y:S04]  /*0110*/  STG.E desc[UR8][R2.64], R5 ;  /* 0x0000000502007986 */ /* 0x004fe8000c101908 */
[----:B------:R-:W-:Y:S01]  /*0120*/  STG.E desc[UR8][R2.64+0x400], R5 ;  /* 0x0004000502007986 */ /* 0x000fe2000c101908 */
[----:B------:R-:W-:Y:S05]  /*0130*/  EXIT ;  /* 0x000000000000794d */ /* 0x000fea0003800000 */
.L_x_187:
[----:B------:R-:W0:Y:S01]  /*0140*/  S2R R0, SR_TID.X ;  /* 0x0000000000007919 */ /* 0x000e220000002100 */
[----:B------:R-:W-:Y:S01]  /*0150*/  IMAD.U32 R2, RZ, RZ, UR7 ;  /* 0x00000007ff027e24 */ /* 0x000fe2000f8e00ff */
[----:B------:R-:W1:Y:S01]  /*0160*/  LDCU.64 UR10, c[0x0][0x388] ;  /* 0x00007100ff0a77ac */ /* 0x000e620008000a00 */
[----:B------:R-:W-:Y:S01]  /*0170*/  IMAD.U32 R4, RZ, RZ, UR7 ;  /* 0x00000007ff047e24 */ /* 0x000fe2000f8e00ff */
[----:B0-----:R-:W-:-:S04]  /*0180*/  ISETP.LT.U32.AND P0, PT, R0, UR6, PT ;  /* 0x0000000600007c0c */ /* 0x001fc8000bf01070 */
[----:B------:R-:W-:Y:S01]  /*0190*/  ISETP.GT.U32.AND.EX P0, PT, R2, RZ, PT, P0 ;  /* 0x000000ff0200720c */ /* 0x000fe20003f04100 */
[C---:B------:R-:W-:Y:S01]  /*01a0*/  VIADD R2, R0.reuse, 0x100 ;  /* 0x0000010000027836 */ /* 0x040fe20000000000 */
[----:B------:R-:W-:-:S04]  /*01b0*/  IADD3 R0, P2, PT, R0, UR4, RZ ;  /* 0x0000000400007c10 */ /* 0x000fc8000ff5e0ff */
[----:B------:R-:W-:Y:S01]  /*01c0*/  ISETP.LT.U32.AND P1, PT, R2, UR6, PT ;  /* 0x0000000602007c0c */ /* 0x000fe2000bf21070 */
[----:B------:R-:W-:Y:S01]  /*01d0*/  IMAD.X R3, RZ, RZ, UR5, P2 ;  /* 0x00000005ff037e24 */ /* 0x000fe200090e06ff */
[----:B-1----:R-:W-:Y:S02]  /*01e0*/  LEA R2, P2, R0, UR10, 0x2 ;  /* 0x0000000a00027c11 */ /* 0x002fe4000f8410ff */
[----:B------:R-:W-:Y:S02]  /*01f0*/  ISETP.GT.U32.AND.EX P1, PT, R4, RZ, PT, P1 ;  /* 0x000000ff0400720c */ /* 0x000fe40003f24110 */
[----:B------:R-:W-:Y:S01]  /*0200*/  LEA.HI.X R3, R0, UR11, R3, 0x2, P2 ;  /* 0x0000000b00037c11 */ /* 0x000fe200090f1403 */
[----:B------:R-:W0:Y:S04]  /*0210*/  @P0 LDC R5, c[0x0][0x390] ;  /* 0x0000e400ff050b82 */ /* 0x000e280000000800 */
[----:B0-----:R0:W-:Y:S06]  /*0220*/  @P0 STG.E desc[UR8][R2.64], R5 ;  /* 0x0000000502000986 */ /* 0x0011ec000c101908 */
[----:B------:R-:W-:Y:S05]  /*0230*/  @!P1 EXIT ;  /* 0x000000000000994d */ /* 0x000fea0003800000 */
[----:B0-----:R-:W0:Y:S02]  /*0240*/  LDC R5, c[0x0][0x390] ;  /* 0x0000e400ff057b82 */ /* 0x001e240000000800 */
[----:B0-----:R-:W-:Y:S01]  /*0250*/  STG.E desc[UR8][R2.64+0x400], R5 ;  /* 0x0004000502007986 */ /* 0x001fe2000c101908 */
[----:B------:R-:W-:Y:S05]  /*0260*/  EXIT ;  /* 0x000000000000794d */ /* 0x000fea0003800000 */
.L_x_188:
        /* <DEDUP_REMOVED lines=9> */
.L_x_203:


//--------------------- .text._ZN3cub18CUB_300001_SM_10006detail11EmptyKernelIvEEvv --------------------------
	.section	.text._ZN3cub18CUB_300001_SM_10006detail11EmptyKernelIvEEvv,"ax",@progbits
	.align	128
        .global         _ZN3cub18CUB_300001_SM_10006detail11EmptyKernelIvEEvv
        .type           _ZN3cub18CUB_300001_SM_10006detail11EmptyKernelIvEEvv,@function
        .size           _ZN3cub18CUB_300001_SM_10006detail11EmptyKernelIvEEvv,(.L_x_204 - _ZN3cub18CUB_300001_SM_10006detail11EmptyKernelIvEEvv)
        .other          _ZN3cub18CUB_300001_SM_10006detail11EmptyKernelIvEEvv,@"STO_CUDA_ENTRY STV_DEFAULT"
_ZN3cub18CUB_300001_SM_10006detail11EmptyKernelIvEEvv:
.text._ZN3cub18CUB_300001_SM_10006detail11EmptyKernelIvEEvv:
[----:B------:R-:W-:Y:S01]  /*0000*/  LDC R1, c[0x0][0x37c] ;  /* 0x0000df00ff017b82 */ /* 0x000fe20000000800 */
[----:B------:R-:W-:Y:S05]  /*0010*/  EXIT ;  /* 0x000000000000794d */ /* 0x000fea0003800000 */
.L_x_189:
        /* <DEDUP_REMOVED lines=14> */
.L_x_204:


//--------------------- .text._Z22cuda_adjust_block_sumsPjS_m --------------------------
	.section	.text._Z22cuda_adjust_block_sumsPjS_m,"ax",@progbits
	.align	128
        .global         _Z22cuda_adjust_block_sumsPjS_m
        .type           _Z22cuda_adjust_block_sumsPjS_m,@function
        .size           _Z22cuda_adjust_block_sumsPjS_m,(.L_x_205 - _Z22cuda_adjust_block_sumsPjS_m)
        .other          _Z22cuda_adjust_block_sumsPjS_m,@"STO_CUDA_ENTRY STV_DEFAULT"
_Z22cuda_adjust_block_sumsPjS_m:
.text._Z22cuda_adjust_block_sumsPjS_m:
[----:B------:R-:W-:Y:S08]  /*0000*/  LDC R1, c[0x0][0x37c] ;  /* 0x0000df00ff017b82 */ /* 0x000ff00000000800 */
[----:B------:R-:W0:Y:S01]  /*0010*/  S2UR UR9, SR_CTAID.X ;  /* 0x00000000000979c3 */ /* 0x000e220000002500 */
[----:B------:R-:W-:Y:S01]  /*0020*/  IMAD.MOV.U32 R0, RZ, RZ, RZ ;  /* 0x000000ffff007224 */ /* 0x000fe200078e00ff */
[----:B------:R-:W1:Y:S01]  /*0030*/  LDCU.64 UR10, c[0x0][0x358] ;  /* 0x00006b00ff0a77ac */ /* 0x000e620008000a00 */
[----:B0-----:R-:W-:-:S09]  /*0040*/  UISETP.NE.AND UP0, UPT, UR9, URZ, UPT ;  /* 0x000000ff0900728c */ /* 0x001fd2000bf05270 */
[----:B-1----:R-:W-:Y:S05]  /*0050*/  BRA.U !UP0, `(.L_x_190) ;  /* 0x0000000508707547 */ /* 0x002fea000b800000 */
[----:B------:R-:W-:Y:S01]  /*0060*/  UISETP.GE.U32.AND UP1, UPT, UR9, 0x10, UPT ;  /* 0x000000100900788c */ /* 0x000fe2000bf26070 */
[----:B------:R-:W-:Y:S01]  /*0070*/  IMAD.MOV.U32 R4, RZ, RZ, RZ ;  /* 0x000000ffff047224 */ /* 0x000fe200078e00ff */
[----:B------:R-:W-:Y:S01]  /*0080*/  ULOP3.LUT UR6, UR9, 0xf, URZ, 0xc0, !UPT ;  /* 0x0000000f09067892 */ /* 0x000fe2000f8ec0ff */
[----:B------:R-:W-:-:S03]  /*0090*/  IMAD.MOV.U32 R0, RZ, RZ, RZ ;  /* 0x000000ffff007224 */ /* 0x000fc600078e00ff */
[----:B------:R-:W-:-:S03]  /*00a0*/  UISETP.NE.AND UP0, UPT, UR6, URZ, UPT ;  /* 0x000000ff0600728c */ /* 0x000fc6000bf05270 */
[----:B------:R-:W-:Y:S08]  /*00b0*/  BRA.U !UP1, `(.L_x_191) ;  /* 0x00000001099c7547 */ /* 0x000ff0000b800000 */
[----:B------:R-:W0:Y:S01]  /*00c0*/  LDCU.64 UR4, c[0x0][0x388] ;  /* 0x00007100ff0477ac */ /* 0x000e220008000a00 */
[----:B------:R-:W-:Y:S01]  /*00d0*/  IMAD.MOV.U32 R0, RZ, RZ, RZ ;  /* 0x000000ffff007224 */ /* 0x000fe200078e00ff */
[----:B------:R-:W-:-:S04]  /*00e0*/  ULOP3.LUT UR7, UR9, 0x7ffffff0, URZ, 0xc0, !UPT ;  /* 0x7ffffff009077892 */ /* 0x000fc8000f8ec0ff */
[----:B------:R-:W-:Y:S02]  /*00f0*/  UIADD3 UR8, UPT, UPT, -UR7, URZ, URZ ;  /* 0x000000ff07087290 */ /* 0x000fe4000fffe1ff */
[----:B------:R-:W-:Y:S01]  /*0100*/  IMAD.U32 R4, RZ, RZ, UR7 ;  /* 0x00000007ff047e24 */ /* 0x000fe2000f8e00ff */
[----:B0-----:R-:W-:-:S04]  /*0110*/  UIADD3 UR4, UP1, UPT, UR4, 0x20, URZ ;  /* 0x0000002004047890 */ /* 0x001fc8000ff3e0ff */
[----:B------:R-:W-:Y:S02]  /*0120*/  UIADD3.X UR5, UPT, UPT, URZ, UR5, URZ, UP1, !UPT ;  /* 0x00000005ff057290 */ /* 0x000fe40008ffe4ff */
[----:B------:R-:W-:-:S04]  /*0130*/  IMAD.U32 R6, RZ, RZ, UR4 ;  /* 0x00000004ff067e24 */ /* 0x000fc8000f8e00ff */
[----:B------:R-:W-:-:S07]  /*0140*/  IMAD.U32 R3, RZ, RZ, UR5 ;  /* 0x00000005ff037e24 */ /* 0x000fce000f8e00ff */
.L_x_192:
[----:B------:R-:W-:-:S05]  /*0150*/  IMAD.MOV.U32 R2, RZ, RZ, R6 ;  /* 0x000000ffff027224 */ /* 0x000fca00078e0006 */
[----:B------:R-:W2:Y:S04]  /*0160*/  LDG.E R5, desc[UR10][R2.64+-0x20] ;  /* 0xffffe00a02057981 */ /* 0x000ea8000c1e1900 */
[----:B------:R-:W2:Y:S04]  /*0170*/  LDG.E R6, desc[UR10][R2.64+-0x1c] ;  /* 0xffffe40a02067981 */ /* 0x000ea8000c1e1900 */
[----:B------:R-:W3:Y:S04]  /*0180*/  LDG.E R8, desc[UR10][R2.64+-0x18] ;  /* 0xffffe80a02087981 */ /* 0x000ee8000c1e1900 */
[----:B------:R-:W3:Y:S04]  /*0190*/  LDG.E R7, desc[UR10][R2.64+-0x14] ;  /* 0xffffec0a02077981 */ /* 0x000ee8000c1e1900 */
[----:B------:R-:W4:Y:S04]  /*01a0*/  LDG.E R10, desc[UR10][R2.64+-0x10] ;  /* 0xfffff00a020a7981 */ /* 0x000f28000c1e1900 */
[----:B------:R-:W4:Y:S04]  /*01b0*/  LDG.E R9, desc[UR10][R2.64+-0xc] ;  /* 0xfffff40a02097981 */ /* 0x000f28000c1e1900 */
[----:B------:R-:W5:Y:S04]  /*01c0*/  LDG.E R12, desc[UR10][R2.64+-0x8] ;  /* 0xfffff80a020c7981 */ /* 0x000f68000c1e1900 */
        /* <DEDUP_REMOVED lines=8> */
[----:B------:R0:W5:Y:S01]  /*0250*/  LDG.E R19, desc[UR10][R2.64+0x1c] ;  /* 0x00001c0a02137981 */ /* 0x000162000c1e1900 */
[----:B------:R-:W-:-:S04]  /*0260*/  UIADD3 UR8, UPT, UPT, UR8, 0x10, URZ ;  /* 0x0000001008087890 */ /* 0x000fc8000fffe0ff */
[----:B------:R-:W-:Y:S01]  /*0270*/  UISETP.NE.AND UP1, UPT, UR8, URZ, UPT ;  /* 0x000000ff0800728c */ /* 0x000fe2000bf25270 */
[----:B--2---:R-:W-:Y:S02]  /*0280*/  IADD3 R5, PT, PT, R6, R5, R0 ;  /* 0x0000000506057210 */ /* 0x004fe40007ffe000 */
[----:B------:R-:W-:-:S05]  /*0290*/  IADD3 R6, P0, PT, R2, 0x40, RZ ;  /* 0x0000004002067810 */ /* 0x000fca0007f1e0ff */
[----:B0-----:R-:W-:Y:S01]  /*02a0*/  IMAD.X R3, RZ, RZ, R3, P0 ;  /* 0x000000ffff037224 */ /* 0x001fe200000e0603 */
[----:B---3--:R-:W-:-:S04]  /*02b0*/  IADD3 R5, PT, PT, R7, R8, R5 ;  /* 0x0000000807057210 */ /* 0x008fc80007ffe005 */
[----:B----4-:R-:W-:-:S04]  /*02c0*/  IADD3 R5, PT, PT, R9, R10, R5 ;  /* 0x0000000a09057210 */ /* 0x010fc80007ffe005 */
[----:B-----5:R-:W-:-:S04]  /*02d0*/  IADD3 R5, PT, PT, R11, R12, R5 ;  /* 0x0000000c0b057210 */ /* 0x020fc80007ffe005 */
[----:B------:R-:W-:-:S04]  /*02e0*/  IADD3 R5, PT, PT, R13, R14, R5 ;  /* 0x0000000e0d057210 */ /* 0x000fc80007ffe005 */
[----:B------:R-:W-:-:S04]  /*02f0*/  IADD3 R5, PT, PT, R15, R16, R5 ;  /* 0x000000100f057210 */ /* 0x000fc80007ffe005 */
[----:B------:R-:W-:-:S04]  /*0300*/  IADD3 R5, PT, PT, R17, R18, R5 ;  /* 0x0000001211057210 */ /* 0x000fc80007ffe005 */
[----:B------:R-:W-:Y:S01]  /*0310*/  IADD3 R0, PT, PT, R19, R20, R5 ;  /* 0x0000001413007210 */ /* 0x000fe20007ffe005 */
[----:B------:R-:W-:Y:S06]  /*0320*/  BRA.U UP1, `(.L_x_192) ;  /* 0xfffffffd01887547 */ /* 0x000fec000b83ffff */
.L_x_191:
[----:B------:R-:W-:Y:S05]  /*0330*/  BRA.U !UP0, `(.L_x_190) ;  /* 0x0000000108b87547 */ /* 0x000fea000b800000 */
[----:B------:R-:W-:Y:S02]  /*0340*/  UISETP.GE.U32.AND UP0, UPT, UR6, 0x8, UPT ;  /* 0x000000080600788c */ /* 0x000fe4000bf06070 */
[----:B------:R-:W-:-:S04]  /*0350*/  ULOP3.LUT UR5, UR9, 0x7, URZ, 0xc0, !UPT ;  /* 0x0000000709057892 */ /* 0x000fc8000f8ec0ff */
[----:B------:R-:W-:-:S03]  /*0360*/  UISETP.NE.AND UP1, UPT, UR5, URZ, UPT ;  /* 0x000000ff0500728c */ /* 0x000fc6000bf25270 */
[----:B------:R-:W-:Y:S08]  /*0370*/  BRA.U !UP0, `(.L_x_193) ;  /* 0x00000001083c7547 */ /* 0x000ff0000b800000 */
[----:B------:R-:W0:Y:S02]  /*0380*/  LDC.64 R2, c[0x0][0x388] ;  /* 0x0000e200ff027b82 */ /* 0x000e240000000a00 */
[----:B0-----:R-:W-:-:S05]  /*0390*/  IMAD.WIDE.U32 R2, R4, 0x4, R2 ;  /* 0x0000000404027825 */ /* 0x001fca00078e0002 */
[----:B------:R-:W2:Y:S04]  /*03a0*/  LDG.E R5, desc[UR10][R2.64] ;  /* 0x0000000a02057981 */ /* 0x000ea8000c1e1900 */
[----:B------:R-:W2:Y:S04]  /*03b0*/  LDG.E R6, desc[UR10][R2.64+0x4] ;  /* 0x0000040a02067981 */ /* 0x000ea8000c1e1900 */
[----:B------:R-:W3:Y:S04]  /*03c0*/  LDG.E R8, desc[UR10][R2.64+0x8] ;  /* 0x0000080a02087981 */ /* 0x000ee8000c1e1900 */
[----:B------:R-:W3:Y:S04]  /*03d0*/  LDG.E R7, desc[UR10][R2.64+0xc] ;  /* 0x00000c0a02077981 */ /* 0x000ee8000c1e1900 */
[----:B------:R-:W4:Y:S04]  /*03e0*/  LDG.E R10, desc[UR10][R2.64+0x10] ;  /* 0x0000100a020a7981 */ /* 0x000f28000c1e1900 */
[----:B------:R-:W4:Y:S04]  /*03f0*/  LDG.E R9, desc[UR10][R2.64+0x14] ;  /* 0x0000140a02097981 */ /* 0x000f28000c1e1900 */
[----:B------:R-:W5:Y:S04]  /*0400*/  LDG.E R12, desc[UR10][R2.64+0x18] ;  /* 0x0000180a020c7981 */ /* 0x000f68000c1e1900 */
[----:B------:R-:W5:Y:S01]  /*0410*/  LDG.E R11, desc[UR10][R2.64+0x1c] ;  /* 0x00001c0a020b7981 */ /* 0x000f62000c1e1900 */
[----:B------:R-:W-:Y:S01]  /*0420*/  VIADD R4, R4, 0x8 ;  /* 0x0000000804047836 */ /* 0x000fe20000000000 */
[----:B--2---:R-:W-:-:S04]  /*0430*/  IADD3 R5, PT, PT, R6, R5, R0 ;  /* 0x0000000506057210 */ /* 0x004fc80007ffe000 */
[----:B---3--:R-:W-:-:S04]  /*0440*/  IADD3 R5, PT, PT, R7, R8, R5 ;  /* 0x0000000807057210 */ /* 0x008fc80007ffe005 */
[----:B----4-:R-:W-:-:S04]  /*0450*/  IADD3 R5, PT, PT, R9, R10, R5 ;  /* 0x0000000a09057210 */ /* 0x010fc80007ffe005 */
[----:B-----5:R-:W-:-:S07]  /*0460*/  IADD3 R0, PT, PT, R11, R12, R5 ;  /* 0x0000000c0b007210 */ /* 0x020fce0007ffe005 */
.L_x_193:
        /* <DEDUP_REMOVED lines=10> */
[----:B------:R-:W3:Y:S01]  /*0510*/  LDG.E R8, desc[UR10][R2.64+0xc] ;  /* 0x00000c0a02087981 */ /* 0x000ee2000c1e1900 */
[----:B------:R-:W-:Y:S01]  /*0520*/  VIADD R4, R4, 0x4 ;  /* 0x0000000404047836 */ /* 0x000fe20000000000 */
[----:B--2---:R-:W-:-:S04]  /*0530*/  IADD3 R0, PT, PT, R6, R5, R0 ;  /* 0x0000000506007210 */ /* 0x004fc80007ffe000 */
[----:B---3--:R-:W-:-:S07]  /*0540*/  IADD3 R0, PT, PT, R8, R7, R0 ;  /* 0x0000000708007210 */ /* 0x008fce0007ffe000 */
.L_x_194:
[----:B------:R-:W-:Y:S05]  /*0550*/  BRA.U !UP1, `(.L_x_190) ;  /* 0x0000000109307547 */ /* 0x000fea000b800000 */
[----:B------:R-:W0:Y:S01]  /*0560*/  LDC.64 R2, c[0x0][0x388] ;  /* 0x0000e200ff027b82 */ /* 0x000e220000000a00 */
[----:B------:R-:W-:Y:S01]  /*0570*/  UIADD3 UR4, UPT, UPT, -UR4, URZ, URZ ;  /* 0x000000ff04047290 */ /* 0x000fe2000fffe1ff */
[----:B0-----:R-:W-:-:S11]  /*0580*/  IMAD.WIDE.U32 R4, R4, 0x4, R2 ;  /* 0x0000000404047825 */ /* 0x001fd600078e0002 */
.L_x_195:
[----:B------:R-:W-:Y:S02]  /*0590*/  IMAD.MOV.U32 R3, RZ, RZ, R5 ;  /* 0x000000ffff037224 */ /* 0x000fe400078e0005 */
[----:B------:R-:W-:-:S05]  /*05a0*/  IMAD.MOV.U32 R2, RZ, RZ, R4 ;  /* 0x000000ffff027224 */ /* 0x000fca00078e0004 */
[----:B------:R-:W2:Y:S01]  /*05b0*/  LDG.E R3, desc[UR10][R2.64] ;  /* 0x0000000a02037981 */ /* 0x000ea2000c1e1900 */
[----:B------:R-:W-:Y:S01]  /*05c0*/  UIADD3 UR4, UPT, UPT, UR4, 0x1, URZ ;  /* 0x0000000104047890 */ /* 0x000fe2000fffe0ff */
[----:B------:R-:W-:-:S03]  /*05d0*/  IADD3 R4, P0, PT, R4, 0x4, RZ ;  /* 0x0000000404047810 */ /* 0x000fc60007f1e0ff */
[----:B------:R-:W-:Y:S02]  /*05e0*/  UISETP.NE.AND UP0, UPT, UR4, URZ, UPT ;  /* 0x000000ff0400728c */ /* 0x000fe4000bf05270 */
[----:B------:R-:W-:Y:S02]  /*05f0*/  IMAD.X R5, RZ, RZ, R5, P0 ;  /* 0x000000ffff057224 */ /* 0x000fe400000e0605 */
[----:B--2---:R-:W-:-:S05]  /*0600*/  IMAD.IADD R0, R3, 0x1, R0 ;  /* 0x0000000103007824 */ /* 0x004fca00078e0200 */
[----:B------:R-:W-:Y:S05]  /*0610*/  BRA.U UP0, `(.L_x_195) ;  /* 0xfffffffd00dc7547 */ /* 0x000fea000b83ffff */
.L_x_190:
[----:B------:R-:W0:Y:S01]  /*0620*/  S2R R3, SR_TID.X ;  /* 0x0000000000037919 */ /* 0x000e220000002100 */
[----:B------:R-:W0:Y:S01]  /*0630*/  LDC R2, c[0x0][0x360] ;  /* 0x0000d800ff027b82 */ /* 0x000e220000000800 */
[----:B------:R-:W1:Y:S01]  /*0640*/  LDCU.64 UR4, c[0x0][0x390] ;  /* 0x00007200ff0477ac */ /* 0x000e620008000a00 */
[----:B0-----:R-:W-:-:S05]  /*0650*/  IMAD R3, R2, UR9, R3 ;  /* 0x0000000902037c24 */ /* 0x001fca000f8e0203 */
[----:B-1----:R-:W-:Y:S02]  /*0660*/  ISETP.GE.U32.AND P0, PT, R3, UR4, PT ;  /* 0x0000000403007c0c */ /* 0x002fe4000bf06070 */
[----:B------:R-:W-:-:S04]  /*0670*/  SHF.R.S32.HI R4, RZ, 0x1f, R3 ;  /* 0x0000001fff047819 */ /* 0x000fc80000011403 */
[----:B------:R-:W-:-:S13]  /*0680*/  ISETP.GE.U32.AND.EX P0, PT, R4, UR5, PT, P0 ;  /* 0x0000000504007c0c */ /* 0x000fda000bf06100 */
[----:B------:R-:W-:Y:S05]  /*0690*/  @P0 EXIT ;  /* 0x000000000000094d */ /* 0x000fea0003800000 */
[----:B------:R-:W0:Y:S02]  /*06a0*/  LDCU.64 UR4, c[0x0][0x380] ;  /* 0x00007000ff0477ac */ /* 0x000e240008000a00 */
[----:B0-----:R-:W-:-:S04]  /*06b0*/  LEA R2, P0, R3, UR4, 0x2 ;  /* 0x0000000403027c11 */ /* 0x001fc8000f8010ff */
[----:B------:R-:W-:-:S05]  /*06c0*/  LEA.HI.X R3, R3, UR5, R4, 0x2, P0 ;  /* 0x0000000503037c11 */ /* 0x000fca00080f1404 */
[----:B------:R-:W2:Y:S02]  /*06d0*/  LDG.E R5, desc[UR10][R2.64] ;  /* 0x0000000a02057981 */ /* 0x000ea4000c1e1900 */
[----:B--2---:R-:W-:-:S05]  /*06e0*/  IMAD.IADD R5, R5, 0x1, R0 ;  /* 0x0000000105057824 */ /* 0x004fca00078e0200 */
[----:B------:R-:W-:Y:S01]  /*06f0*/  STG.E desc[UR10][R2.64], R5 ;  /* 0x0000000502007986 */ /* 0x000fe2000c10190a */
[----:B------:R-:W-:Y:S05]  /*0700*/  EXIT ;  /* 0x000000000000794d */ /* 0x000fea0003800000 */
.L_x_196:
        /* <DEDUP_REMOVED lines=15> */
.L_x_205:


//--------------------- .text._Z28cuda_blockwise_exclusive_sumPKjPjS1_m --------------------------
	.section	.text._Z28cuda_blockwise_exclusive_sumPKjPjS1_m,"ax",@progbits
	.align	128
        .global         _Z28cuda_blockwise_exclusive_sumPKjPjS1_m
        .type           _Z28cuda_blockwise_exclusive_sumPKjPjS1_m,@function
        .size           _Z28cuda_blockwise_exclusive_sumPKjPjS1_m,(.L_x_206 - _Z28cuda_blockwise_exclusive_sumPKjPjS1_m)
        .other          _Z28cuda_blockwise_exclusive_sumPKjPjS1_m,@"STO_CUDA_ENTRY STV_DEFAULT"
_Z28cuda_blockwise_exclusive_sumPKjPjS1_m:
.text._Z28cuda_blockwise_exclusive_sumPKjPjS1_m:
[----:B------:R-:W-:Y:S01]  /*0000*/  LDC R1, c[0x0][0x37c] ;  /* 0x0000df00ff017b82 */ /* 0x000fe20000000800 */
[----:B------:R-:W0:Y:S01]  /*0010*/  S2R R6, SR_TID.X ;  /* 0x0000000000067919 */ /* 0x000e220000002100 */
[----:B------:R-:W0:Y:S01]  /*0020*/  LDCU UR6, c[0x0][0x360] ;  /* 0x00006c00ff0677ac */ /* 0x000e220008000800 */
[----:B------:R-:W-:Y:S01]  /*0030*/  IMAD.MOV.U32 R4, RZ, RZ, RZ ;  /* 0x000000ffff047224 */ /* 0x000fe200078e00ff */
[----:B------:R-:W0:Y:S01]  /*0040*/  S2R R9, SR_CTAID.X ;  /* 0x0000000000097919 */ /* 0x000e220000002500 */
[----:B------:R-:W1:Y:S01]  /*0050*/  LDCU.64 UR4, c[0x0][0x398] ;  /* 0x00007300ff0477ac */ /* 0x000e620008000a00 */
[----:B------:R-:W2:Y:S01]  /*0060*/  LDCU.64 UR8, c[0x0][0x358] ;  /* 0x00006b00ff0877ac */ /* 0x000ea20008000a00 */
[----:B0-----:R-:W-:-:S05]  /*0070*/  IMAD R0, R9, UR6, R6 ;  /* 0x0000000609007c24 */ /* 0x001fca000f8e0206 */
[----:B-1----:R-:W-:Y:S02]  /*0080*/  ISETP.GE.U32.AND P0, PT, R0, UR4, PT ;  /* 0x0000000400007c0c */ /* 0x002fe4000bf06070 */
[----:B------:R-:W-:-:S04]  /*0090*/  SHF.R.S32.HI R8, RZ, 0x1f, R0 ;  /* 0x0000001fff087819 */ /* 0x000fc80000011400 */
[----:B------:R-:W-:-:S04]  /*00a0*/  ISETP.GE.U32.AND.EX P0, PT, R8, UR5, PT, P0 ;  /* 0x0000000508007c0c */ /* 0x000fc8000bf06100 */
[----:B------:R-:W-:-:S13]  /*00b0*/  ISETP.LT.OR P0, PT, R0, 0x1, P0 ;  /* 0x000000010000780c */ /* 0x000fda0000701670 */
[----:B------:R-:W0:Y:S01]  /*00c0*/  @!P0 LDC.64 R2, c[0x0][0x380] ;  /* 0x0000e000ff028b82 */ /* 0x000e220000000a00 */
[----:B------:R-:W-:-:S04]  /*00d0*/  @!P0 VIADD R5, R0, 0xffffffff ;  /* 0xffffffff00058836 */ /* 0x000fc80000000000 */
[----:B0-----:R-:W-:-:S05]  /*00e0*/  @!P0 IMAD.WIDE.U32 R2, R5, 0x4, R2 ;  /* 0x0000000405028825 */ /* 0x001fca00078e0002 */
[----:B--2---:R-:W2:Y:S01]  /*00f0*/  @!P0 LDG.E R4, desc[UR8][R2.64] ;  /* 0x0000000802048981 */ /* 0x004ea2000c1e1900 */
[----:B------:R-:W0:Y:S01]  /*0100*/  S2UR UR5, SR_CgaCtaId ;  /* 0x00000000000579c3 */ /* 0x000e220000008800 */
[----:B------:R-:W-:Y:S01]  /*0110*/  UMOV UR4, 0x400 ;  /* 0x0000040000047882 */ /* 0x000fe20000000000 */
[----:B------:R-:W-:Y:S02]  /*0120*/  UISETP.GE.U32.AND UP0, UPT, UR6, 0x2, UPT ;  /* 0x000000020600788c */ /* 0x000fe4000bf06070 */
[----:B0-----:R-:W-:-:S06]  /*0130*/  ULEA UR4, UR5, UR4, 0x18 ;  /* 0x0000000405047291 */ /* 0x001fcc000f8ec0ff */
[----:B------:R-:W-:-:S05]  /*0140*/  LEA R5, R6, UR4, 0x2 ;  /* 0x0000000406057c11 */ /* 0x000fca000f8e10ff */
[----:B--2---:R0:W-:Y:S01]  /*0150*/  STS [R5], R4 ;  /* 0x0000000405007388 */ /* 0x0041e20000000800 */
[----:B------:R-:W-:Y:S06]  /*0160*/  BAR.SYNC.DEFER_BLOCKING 0x0 ;  /* 0x0000000000007b1d */ /* 0x000fec0000010000 */
[----:B------:R-:W-:Y:S05]  /*0170*/  BRA.U !UP0, `(.L_x_197) ;  /* 0x0000000108387547 */ /* 0x000fea000b800000 */
[----:B------:R-:W-:-:S05]  /*0180*/  UMOV UR5, 0x1 ;  /* 0x0000000100057882 */ /* 0x000fca0000000000 */
.L_x_198:
[----:B------:R-:W-:Y:S01]  /*0190*/  ISETP.GE.U32.AND P0, PT, R6, UR5, PT ;  /* 0x0000000506007c0c */ /* 0x000fe2000bf06070 */
[----:B-1----:R-:W-:-:S12]  /*01a0*/  IMAD.MOV.U32 R2, RZ, RZ, RZ ;  /* 0x000000ffff027224 */ /* 0x002fd800078e00ff */
[----:B------:R-:W-:Y:S01]  /*01b0*/  @P0 VIADD R3, R6, -UR5 ;  /* 0x8000000506030c36 */ /* 0x000fe20008000000 */
[----:B------:R-:W-:-:S04]  /*01c0*/  USHF.L.U32 UR5, UR5, 0x1, URZ ;  /* 0x0000000105057899 */ /* 0x000fc800080006ff */
[----:B------:R-:W-:Y:S01]  /*01d0*/  @P0 LEA R3, R3, UR4, 0x2 ;  /* 0x0000000403030c11 */ /* 0x000fe2000f8e10ff */
[----:B------:R-:W-:-:S04]  /*01e0*/  UISETP.GE.U32.AND UP0, UPT, UR5, UR6, UPT ;  /* 0x000000060500728c */ /* 0x000fc8000bf06070 */
[----:B------:R-:W-:Y:S01]  /*01f0*/  @P0 LDS R2, [R3] ;  /* 0x0000000003020984 */ /* 0x000fe20000000800 */
[----:B------:R-:W-:Y:S06]  /*0200*/  BAR.SYNC.DEFER_BLOCKING 0x0 ;  /* 0x0000000000007b1d */ /* 0x000fec0000010000 */
[----:B------:R-:W1:Y:S02]  /*0210*/  LDS R7, [R5] ;  /* 0x0000000005077984 */ /* 0x000e640000000800 */
[----:B-1----:R-:W-:-:S05]  /*0220*/  IMAD.IADD R2, R7, 0x1, R2 ;  /* 0x0000000107027824 */ /* 0x002fca00078e0202 */
[----:B------:R1:W-:Y:S01]  /*0230*/  STS [R5], R2 ;  /* 0x0000000205007388 */ /* 0x0003e20000000800 */
[----:B------:R-:W-:Y:S06]  /*0240*/  BAR.SYNC.DEFER_BLOCKING 0x0 ;  /* 0x0000000000007b1d */ /* 0x000fec0000010000 */
[----:B------:R-:W-:Y:S05]  /*0250*/  BRA.U !UP0, `(.L_x_198) ;  /* 0xfffffffd08cc7547 */ /* 0x000fea000b83ffff */
.L_x_197:
[----:B------:R-:W2:Y:S02]  /*0260*/  LDCU.64 UR4, c[0x0][0x398] ;  /* 0x00007300ff0477ac */ /* 0x000ea40008000a00 */
[----:B--2---:R-:W-:-:S04]  /*0270*/  ISETP.GE.U32.AND P0, PT, R0, UR4, PT ;  /* 0x0000000400007c0c */ /* 0x004fc8000bf06070 */
[----:B------:R-:W-:Y:S01]  /*0280*/  ISETP.GE.U32.AND.EX P0, PT, R8, UR5, PT, P0 ;  /* 0x0000000508007c0c */ /* 0x000fe2000bf06100 */
[----:B------:R-:W2:-:S12]  /*0290*/  LDCU.64 UR4, c[0x0][0x390] ;  /* 0x00007200ff0477ac */ /* 0x000e980008000a00 */
[----:B------:R-:W3:Y:S01]  /*02a0*/  @!P0 LDS R7, [R5] ;  /* 0x0000000005078984 */ /* 0x000ee20000000800 */
[----:B-1----:R-:W1:Y:S01]  /*02b0*/  @!P0 LDC.64 R2, c[0x0][0x388] ;  /* 0x0000e200ff028b82 */ /* 0x002e620000000a00 */
[----:B--2---:R-:W-:Y:S01]  /*02c0*/  ISETP.NE.U32.AND P1, PT, RZ, UR4, PT ;  /* 0x00000004ff007c0c */ /* 0x004fe2000bf25070 */
[----:B------:R-:W-:-:S03]  /*02d0*/  UIADD3 UR4, UPT, UPT, UR6, -0x1, URZ ;  /* 0xffffffff06047890 */ /* 0x000fc6000fffe0ff */
[----:B------:R-:W-:-:S04]  /*02e0*/  ISETP.NE.AND.EX P1, PT, RZ, UR5, PT, P1 ;  /* 0x00000005ff007c0c */ /* 0x000fc8000bf25310 */
[----:B------:R-:W-:Y:S02]  /*02f0*/  ISETP.NE.OR P1, PT, R6, UR4, !P1 ;  /* 0x0000000406007c0c */ /* 0x000fe4000cf25670 */
[----:B-1----:R-:W-:-:S04]  /*0300*/  @!P0 LEA R2, P2, R0, R2, 0x2 ;  /* 0x0000000200028211 */ /* 0x002fc800078410ff */
[----:B------:R-:W-:-:S05]  /*0310*/  @!P0 LEA.HI.X R3, R0, R3, R8, 0x2, P2 ;  /* 0x0000000300038211 */ /* 0x000fca00010f1408 */
[----:B---3--:R1:W-:Y:S02]  /*0320*/  @!P0 STG.E desc[UR8][R2.64], R7 ;  /* 0x0000000702008986 */ /* 0x0083e4000c101908 */
[----:B------:R-:W-:Y:S05]  /*0330*/  @P1 EXIT ;  /* 0x000000000000194d */ /* 0x000fea0003800000 */
[----:B0-----:R-:W0:Y:S01]  /*0340*/  LDS R5, [R5] ;  /* 0x0000000005057984 */ /* 0x001e220000000800 */
[----:B-1----:R-:W1:Y:S02]  /*0350*/  LDC.64 R2, c[0x0][0x390] ;  /* 0x0000e400ff027b82 */ /* 0x002e640000000a00 */
[----:B-1----:R-:W-:-:S05]  /*0360*/  IMAD.WIDE.U32 R2, R9, 0x4, R2 ;  /* 0x0000000409027825 */ /* 0x002fca00078e0002 */
[----:B0-----:R-:W-:Y:S01]  /*0370*/  STG.E desc[UR8][R2.64], R5 ;  /* 0x0000000502007986 */ /* 0x001fe2000c101908 */
[----:B------:R-:W-:Y:S05]  /*0380*/  EXIT ;  /* 0x000000000000794d */ /* 0x000fea0003800000 */
.L_x_199:
        /* <DEDUP_REMOVED lines=15> */
.L_x_206:


//--------------------- .nv.shared._ZN3cub18CUB_300001_SM_10006detail4scan16DeviceScanKernelINS2_10policy_hubIjjjmN4cuda3std3__44plusIvEEE10Policy1000EN6thrust24THRUST_300001_SM_1000_NS6detail15normal_iteratorINSD_10device_ptrIjEEEESI_NS0_13ScanTileStateIjLb1EEES9_NS1_10InputValueIjPjEEmjLb0EjEEvT0_T1_T2_iT3_T4_T5_ --------------------------
	.section	.nv.shared._ZN3cub18CUB_300001_SM_10006detail4scan16DeviceScanKernelINS2_10policy_hubIjjjmN4cuda3std3__44plusIvEEE10Policy1000EN6thrust24THRUST_300001_SM_1000_NS6detail15normal_iteratorINSD_10device_ptrIjEEEESI_NS0_13ScanTileStateIjLb1EEES9_NS1_10InputValueIjPjEEmjLb0EjEEvT0_T1_T2_iT3_T4_T5_,"aw",@nobits
	.sectionflags	@""
	.align	16
.nv.shared._ZN3cub18CUB_300001_SM_10006detail4scan16DeviceScanKernelINS2_10policy_hubIjjjmN4cuda3std3__44plusIvEEE10Policy1000EN6thrust24THRUST_300001_SM_1000_NS6detail15normal_iteratorINSD_10device_ptrIjEEEESI_NS0_13ScanTileStateIjLb1EEES9_NS1_10InputValueIjPjEEmjLb0EjEEvT0_T1_T2_iT3_T4_T5_:
	.zero		32656


//--------------------- .nv.shared.reserved.0     --------------------------
	.section	.nv.shared.reserved.0,"aw",@nobits
	.weak		__nv_reservedSMEM_offset_0_alias
	.size		__nv_reservedSMEM_offset_0_alias, 0, 64
	.other		__nv_reservedSMEM_offset_0_alias,@"STO_CUDA_RESERVED_SHARED STV_DEFAULT"
__nv_reservedSMEM_offset_0_alias:
	.zero		0
	.zero		64


//--------------------- .nv.global                --------------------------
	.section	.nv.global,"aw",@nobits
.nv.global:
	.type		_ZN34_INTERNAL_a1076422_4_k_cu_602934776thrust24THRUST_300001_SM_1000_NS3seqE,@object
	.size		_ZN34_INTERNAL_a1076422_4_k_cu_602934776thrust24THRUST_300001_SM_1000_NS3seqE,(_ZN34_INTERNAL_a1076422_4_k_cu_602934774cuda3std3__48in_placeE - _ZN34_INTERNAL_a1076422_4_k_cu_602934776thrust24THRUST_300001_SM_1000_NS3seqE)
_ZN34_INTERNAL_a1076422_4_k_cu_602934776thrust24THRUST_300001_SM_1000_NS3seqE:
	.zero		1
	.type		_ZN34_INTERNAL_a1076422_4_k_cu_602934774cuda3std3__48in_placeE,@object
	.size		_ZN34_INTERNAL_a1076422_4_k_cu_602934774cuda3std3__48in_placeE,(_ZN34_INTERNAL_a1076422_4_k_cu_602934774cuda3std6ranges3__45__cpo4sizeE - _ZN34_INTERNAL_a1076422_4_k_cu_602934774cuda3std3__48in_placeE)
_ZN34_INTERNAL_a1076422_4_k_cu_602934774cuda3std3__48in_placeE:
	.zero		1
	.type		_ZN34_INTERNAL_a1076422_4_k_cu_602934774cuda3std6ranges3__45__cpo4sizeE,@object
	.size		_ZN34_INTERNAL_a1076422_4_k_cu_602934774cuda3std6ranges3__45__cpo4sizeE,(_ZN34_INTERNAL_a1076422_4_k_cu_602934776thrust24THRUST_300001_SM_1000_NS12placeholders2_3E - _ZN34_INTERNAL_a1076422_4_k_cu_602934774cuda3std6ranges3__45__cpo4sizeE)
_ZN34_INTERNAL_a1076422_4_k_cu_602934774cuda3std6ranges3__45__cpo4sizeE:
	.zero		1
	.type		_ZN34_INTERNAL_a1076422_4_k_cu_602934776thrust24THRUST_300001_SM_1000_NS12placeholders2_3E,@object
	.size		_ZN34_INTERNAL_a1076422_4_k_cu_602934776thrust24THRUST_300001_SM_1000_NS12placeholders2_3E,(_ZN34_INTERNAL_a1076422_4_k_cu_602934774cuda3std3__45__cpo6cbeginE - _ZN34_INTERNAL_a1076422_4_k_cu_602934776thrust24THRUST_300001_SM_1000_NS12placeholders2_3E)
_ZN34_INTERNAL_a1076422_4_k_cu_602934776thrust24THRUST_300001_SM_1000_NS12placeholders2_3E:
	.zero		1
	.type		_ZN34_INTERNAL_a1076422_4_k_cu_602934774cuda3std3__45__cpo6cbeginE,@object
	.size		_ZN34_INTERNAL_a1076422_4_k_cu_602934774cuda3std3__45__cpo6cbeginE,(_ZN34_INTERNAL_a1076422_4_k_cu_602934774cuda3std6ranges3__45__cpo6cbeginE - _ZN34_INTERNAL_a1076422_4_k_cu_602934774cuda3std3__45__cpo6cbeginE)
_ZN34_INTERNAL_a1076422_4_k_cu_602934774cuda3std3__45__cpo6cbeginE:
	.zero		1
	.type		_ZN34_INTERNAL_a1076422_4_k_cu_602934774cuda3std6ranges3__45__cpo6cbeginE,@object
	.size		_ZN34_INTERNAL_a1076422_4_k_cu_602934774cuda3std6ranges3__45__cpo6cbeginE,(_ZN34_INTERNAL_a1076422_4_k_cu_602934776thrust24THRUST_300001_SM_1000_NS12placeholders2_7E - _ZN34_INTERNAL_a1076422_4_k_cu_602934774cuda3std6ranges3__45__cpo6cbeginE)
_ZN34_INTERNAL_a1076422_4_k_cu_602934774cuda3std6ranges3__45__cpo6cbeginE:
	.zero		1
	.type		_ZN34_INTERNAL_a1076422_4_k_cu_602934776thrust24THRUST_300001_SM_1000_NS12placeholders2_7E,@object
	.size		_ZN34_INTERNAL_a1076422_4_k_cu_602934776thrust24THRUST_300001_SM_1000_NS12placeholders2_7E,(_ZN34_INTERNAL_a1076422_4_k_cu_602934774cuda3std3__45__cpo7crbeginE - _ZN34_INTERNAL_a1076422_4_k_cu_602934776thrust24THRUST_300001_SM_1000_NS12placeholders2_7E)
_ZN34_INTERNAL_a1076422_4_k_cu_602934776thrust24THRUST_300001_SM_1000_NS12placeholders2_7E:
	.zero		1
	.type		_ZN34_INTERNAL_a1076422_4_k_cu_602934774cuda3std3__45__cpo7crbeginE,@object
	.size		_ZN34_INTERNAL_a1076422_4_k_cu_602934774cuda3std3__45__cpo7crbeginE,(_ZN34_INTERNAL_a1076422_4_k_cu_602934774cuda3std6ranges3__45__cpo4nextE - _ZN34_INTERNAL_a1076422_4_k_cu_602934774cuda3std3__45__cpo7crbeginE)
_ZN34_INTERNAL_a1076422_4_k_cu_602934774cuda3std3__45__cpo7crbeginE:
	.zero		1
	.type		_ZN34_INTERNAL_a1076422_4_k_cu_602934774cuda3std6ranges3__45__cpo4nextE,@object
	.size		_ZN34_INTERNAL_a1076422_4_k_cu_602934774cuda3std6ranges3__45__cpo4nextE,(_ZN34_INTERNAL_a1076422_4_k_cu_602934774cuda3std6ranges3__45__cpo4swapE - _ZN34_INTERNAL_a1076422_4_k_cu_602934774cuda3std6ranges3__45__cpo4nextE)
_ZN34_INTERNAL_a1076422_4_k_cu_602934774cuda3std6ranges3__45__cpo4nextE:
	.zero		1
	.type		_ZN34_INTERNAL_a1076422_4_k_cu_602934774cuda3std6ranges3__45__cpo4swapE,@object
	.size		_ZN34_INTERNAL_a1076422_4_k_cu_602934774cuda3std6ranges3__45__cpo4swapE,(_ZN34_INTERNAL_a1076422_4_k_cu_602934776thrust24THRUST_300001_SM_1000_NS8cuda_cub10par_nosyncE - _ZN34_INTERNAL_a1076422_4_k_cu_602934774cuda3std6ranges3__45__cpo4swapE)
_ZN34_INTERNAL_a1076422_4_k_cu_602934774cuda3std6ranges3__45__cpo4swapE:
	.zero		1
	.type		_ZN34_INTERNAL_a1076422_4_k_cu_602934776thrust24THRUST_300001_SM_1000_NS8cuda_cub10par_nosyncE,@object
	.size		_ZN34_INTERNAL_a1076422_4_k_cu_602934776thrust24THRUST_300001_SM_1000_NS8cuda_cub10par_nosyncE,(_ZN34_INTERNAL_a1076422_4_k_cu_602934776thrust24THRUST_300001_SM_1000_NS12placeholders2_9E - _ZN34_INTERNAL_a1076422_4_k_cu_602934776thrust24THRUST_300001_SM_1000_NS8cuda_cub10par_nosyncE)
_ZN34_INTERNAL_a1076422_4_k_cu_602934776thrust24THRUST_300001_SM_1000_NS8cuda_cub10par_nosyncE:
	.zero		1
	.type		_ZN34_INTERNAL_a1076422_4_k_cu_602934776thrust24THRUST_300001_SM_1000_NS12placeholders2_9E,@object
	.size		_ZN34_INTERNAL_a1076422_4_k_cu_602934776thrust24THRUST_300001_SM_1000_NS12placeholders2_9E,(_ZN34_INTERNAL_a1076422_4_k_cu_602934774cuda3std3__436_GLOBAL__N__a1076422_4_k_cu_602934776ignoreE - _ZN34_INTERNAL_a1076422_4_k_cu_602934776thrust24THRUST_300001_SM_1000_NS12placeholders2_9E)
_ZN34_INTERNAL_a1076422_4_k_cu_602934776thrust24THRUST_300001_SM_1000_NS12placeholders2_9E:
	.zero		1
	.type		_ZN34_INTERNAL_a1076422_4_k_cu_602934774cuda3std3__436_GLOBAL__N__a1076422_4_k_cu_602934776ignoreE,@object
	.size		_ZN34_INTERNAL_a1076422_4_k_cu_602934774cuda3std3__436_GLOBAL__N__a1076422_4_k_cu_602934776ignoreE,(_ZN34_INTERNAL_a1076422_4_k_cu_602934774cuda3std6ranges3__45__cpo4dataE - _ZN34_INTERNAL_a1076422_4_k_cu_602934774cuda3std3__436_GLOBAL__N__a1076422_4_k_cu_602934776ignoreE)
_ZN34_INTERNAL_a1076422_4_k_cu_602934774cuda3std3__436_GLOBAL__N__a1076422_4_k_cu_602934776ignoreE:
	.zero		1
	.type		_ZN34_INTERNAL_a1076422_4_k_cu_602934774cuda3std6ranges3__45__cpo4dataE,@object
	.size		_ZN34_INTERNAL_a1076422_4_k_cu_602934774cuda3std6ranges3__45__cpo4dataE,(_ZN34_INTERNAL_a1076422_4_k_cu_602934776thrust24THRUST_300001_SM_1000_NS12placeholders2_1E - _ZN34_INTERNAL_a1076422_4_k_cu_602934774cuda3std6ranges3__45__cpo4dataE)
_ZN34_INTERNAL_a1076422_4_k_cu_602934774cuda3std6ranges3__45__cpo4dataE:
	.zero		1
	.type		_ZN34_INTERNAL_a1076422_4_k_cu_602934776thrust24THRUST_300001_SM_1000_NS12placeholders2_1E,@object
	.size		_ZN34_INTERNAL_a1076422_4_k_cu_602934776thrust24THRUST_300001_SM_1000_NS12placeholders2_1E,(_ZN34_INTERNAL_a1076422_4_k_cu_602934774cuda3std3__45__cpo5beginE - _ZN34_INTERNAL_a1076422_4_k_cu_602934776thrust24THRUST_300001_SM_1000_NS12placeholders2_1E)
_ZN34_INTERNAL_a1076422_4_k_cu_602934776thrust24THRUST_300001_SM_1000_NS12placeholders2_1E:
	.zero		1
	.type		_ZN34_INTERNAL_a1076422_4_k_cu_602934774cuda3std3__45__cpo5beginE,@object
	.size		_ZN34_INTERNAL_a1076422_4_k_cu_602934774cuda3std3__45__cpo5beginE,(_ZN34_INTERNAL_a1076422_4_k_cu_602934774cuda3std6ranges3__45__cpo5beginE - _ZN34_INTERNAL_a1076422_4_k_cu_602934774cuda3std3__45__cpo5beginE)
_ZN34_INTERNAL_a1076422_4_k_cu_602934774cuda3std3__45__cpo5beginE:
	.zero		1
	.type		_ZN34_INTERNAL_a1076422_4_k_cu_602934774cuda3std6ranges3__45__cpo5beginE,@object
	.size		_ZN34_INTERNAL_a1076422_4_k_cu_602934774cuda3std6ranges3__45__cpo5beginE,(_ZN34_INTERNAL_a1076422_4_k_cu_602934776thrust24THRUST_300001_SM_1000_NS12placeholders2_5E - _ZN34_INTERNAL_a1076422_4_k_cu_602934774cuda3std6ranges3__45__cpo5beginE)
_ZN34_INTERNAL_a1076422_4_k_cu_602934774cuda3std6ranges3__45__cpo5beginE:
	.zero		1
	.type		_ZN34_INTERNAL_a1076422_4_k_cu_602934776thrust24THRUST_300001_SM_1000_NS12placeholders2_5E,@object
	.size		_ZN34_INTERNAL_a1076422_4_k_cu_602934776thrust24THRUST_300001_SM_1000_NS12placeholders2_5E,(_ZN34_INTERNAL_a1076422_4_k_cu_602934774cuda3std3__45__cpo6rbeginE - _ZN34_INTERNAL_a1076422_4_k_cu_602934776thrust24THRUST_300001_SM_1000_NS12placeholders2_5E)
_ZN34_INTERNAL_a1076422_4_k_cu_602934776thrust24THRUST_300001_SM_1000_NS12placeholders2_5E:
	.zero		1
	.type		_ZN34_INTERNAL_a1076422_4_k_cu_602934774cuda3std3__45__cpo6rbeginE,@object
	.size		_ZN34_INTERNAL_a1076422_4_k_cu_602934774cuda3std3__45__cpo6rbeginE,(_ZN34_INTERNAL_a1076422_4_k_cu_602934774cuda3std6ranges3__45__cpo7advanceE - _ZN34_INTERNAL_a1076422_4_k_cu_602934774cuda3std3__45__cpo6rbeginE)
_ZN34_INTERNAL_a1076422_4_k_cu_602934774cuda3std3__45__cpo6rbeginE:
	.zero		1
	.type		_ZN34_INTERNAL_a1076422_4_k_cu_602934774cuda3std6ranges3__45__cpo7advanceE,@object
	.size		_ZN34_INTERNAL_a1076422_4_k_cu_602934774cuda3std6ranges3__45__cpo7advanceE,(_ZN34_INTERNAL_a1076422_4_k_cu_602934774cuda3std3__47nulloptE - _ZN34_INTERNAL_a1076422_4_k_cu_602934774cuda3std6ranges3__45__cpo7advanceE)
_ZN34_INTERNAL_a1076422_4_k_cu_602934774cuda3std6ranges3__45__cpo7advanceE:
	.zero		1
	.type		_ZN34_INTERNAL_a1076422_4_k_cu_602934774cuda3std3__47nulloptE,@object
	.size		_ZN34_INTERNAL_a1076422_4_k_cu_602934774cuda3std3__47nulloptE,(_ZN34_INTERNAL_a1076422_4_k_cu_602934774cuda3std6ranges3__45__cpo8distanceE - _ZN34_INTERNAL_a1076422_4_k_cu_602934774cuda3std3__47nulloptE)
_ZN34_INTERNAL_a1076422_4_k_cu_602934774cuda3std3__47nulloptE:
	.zero		1
	.type		_ZN34_INTERNAL_a1076422_4_k_cu_602934774cuda3std6ranges3__45__cpo8distanceE,@object
	.size		_ZN34_INTERNAL_a1076422_4_k_cu_602934774cuda3std6ranges3__45__cpo8distanceE,(_ZN34_INTERNAL_a1076422_4_k_cu_602934776thrust24THRUST_300001_SM_1000_NS12placeholders3_10E - _ZN34_INTERNAL_a1076422_4_k_cu_602934774cuda3std6ranges3__45__cpo8distanceE)
_ZN34_INTERNAL_a1076422_4_k_cu_602934774cuda3std6ranges3__45__cpo8distanceE:
	.zero		1
	.type		_ZN34_INTERNAL_a1076422_4_k_cu_602934776thrust24THRUST_300001_SM_1000_NS12placeholders3_10E,@object
	.size		_ZN34_INTERNAL_a1076422_4_k_cu_602934776thrust24THRUST_300001_SM_1000_NS12placeholders3_10E,(_ZN34_INTERNAL_a1076422_4_k_cu_602934774cuda3std3__419piecewise_constructE - _ZN34_INTERNAL_a1076422_4_k_cu_602934776thrust24THRUST_300001_SM_1000_NS12placeholders3_10E)
_ZN34_INTERNAL_a1076422_4_k_cu_602934776thrust24THRUST_300001_SM_1000_NS12placeholders3_10E:
	.zero		1
	.type		_ZN34_INTERNAL_a1076422_4_k_cu_602934774cuda3std3__419piecewise_constructE,@object
	.size		_ZN34_INTERNAL_a1076422_4_k_cu_602934774cuda3std3__419piecewise_constructE,(_ZN34_INTERNAL_a1076422_4_k_cu_602934774cuda3std6ranges3__45__cpo5cdataE - _ZN34_INTERNAL_a1076422_4_k_cu_602934774cuda3std3__419piecewise_constructE)
_ZN34_INTERNAL_a1076422_4_k_cu_602934774cuda3std3__419piecewise_constructE:
	.zero		1
	.type		_ZN34_INTERNAL_a1076422_4_k_cu_602934774cuda3std6ranges3__45__cpo5cdataE,@object
	.size		_ZN34_INTERNAL_a1076422_4_k_cu_602934774cuda3std6ranges3__45__cpo5cdataE,(_ZN34_INTERNAL_a1076422_4_k_cu_602934776thrust24THRUST_300001_SM_1000_NS12placeholders2_2E - _ZN34_INTERNAL_a1076422_4_k_cu_602934774cuda3std6ranges3__45__cpo5cdataE)
_ZN34_INTERNAL_a1076422_4_k_cu_602934774cuda3std6ranges3__45__cpo5cdataE:
	.zero		1
	.type		_ZN34_INTERNAL_a1076422_4_k_cu_602934776thrust24THRUST_300001_SM_1000_NS12placeholders2_2E,@object
	.size		_ZN34_INTERNAL_a1076422_4_k_cu_602934776thrust24THRUST_300001_SM_1000_NS12placeholders2_2E,(_ZN34_INTERNAL_a1076422_4_k_cu_602934774cuda3std3__45__cpo3endE - _ZN34_INTERNAL_a1076422_4_k_cu_602934776thrust24THRUST_300001_SM_1000_NS12placeholders2_2E)
_ZN34_INTERNAL_a1076422_4_k_cu_602934776thrust24THRUST_300001_SM_1000_NS12placeholders2_2E:
	.zero		1
	.type		_ZN34_INTERNAL_a1076422_4_k_cu_602934774cuda3std3__45__cpo3endE,@object
	.size		_ZN34_INTERNAL_a1076422_4_k_cu_602934774cuda3std3__45__cpo3endE,(_ZN34_INTERNAL_a1076422_4_k_cu_602934774cuda3std6ranges3__45__cpo3endE - _ZN34_INTERNAL_a1076422_4_k_cu_602934774cuda3std3__45__cpo3endE)
_ZN34_INTERNAL_a1076422_4_k_cu_602934774cuda3std3__45__cpo3endE:
	.zero		1
	.type		_ZN34_INTERNAL_a1076422_4_k_cu_602934774cuda3std6ranges3__45__cpo3endE,@object
	.size		_ZN34_INTERNAL_a1076422_4_k_cu_602934774cuda3std6ranges3__45__cpo3endE,(_ZN34_INTERNAL_a1076422_4_k_cu_602934776thrust24THRUST_300001_SM_1000_NS12placeholders2_6E - _ZN34_INTERNAL_a1076422_4_k_cu_602934774cuda3std6ranges3__45__cpo3endE)
_ZN34_INTERNAL_a1076422_4_k_cu_602934774cuda3std6ranges3__45__cpo3endE:
	.zero		1
	.type		_ZN34_INTERNAL_a1076422_4_k_cu_602934776thrust24THRUST_300001_SM_1000_NS12placeholders2_6E,@object
	.size		_ZN34_INTERNAL_a1076422_4_k_cu_602934776thrust24THRUST_300001_SM_1000_NS12placeholders2_6E,(_ZN34_INTERNAL_a1076422_4_k_cu_602934774cuda3std3__45__cpo4rendE - _ZN34_INTERNAL_a1076422_4_k_cu_602934776thrust24THRUST_300001_SM_1000_NS12placeholders2_6E)
_ZN34_INTERNAL_a1076422_4_k_cu_602934776thrust24THRUST_300001_SM_1000_NS12placeholders2_6E:
	.zero		1
	.type		_ZN34_INTERNAL_a1076422_4_k_cu_602934774cuda3std3__45__cpo4rendE,@object
	.size		_ZN34_INTERNAL_a1076422_4_k_cu_602934774cuda3std3__45__cpo4rendE,(_ZN34_INTERNAL_a1076422_4_k_cu_602934774cuda3std6ranges3__45__cpo9iter_swapE - _ZN34_INTERNAL_a1076422_4_k_cu_602934774cuda3std3__45__cpo4rendE)
_ZN34_INTERNAL_a1076422_4_k_cu_602934774cuda3std3__45__cpo4rendE:
	.zero		1
	.type		_ZN34_INTERNAL_a1076422_4_k_cu_602934774cuda3std6ranges3__45__cpo9iter_swapE,@object
	.size		_ZN34_INTERNAL_a1076422_4_k_cu_602934774cuda3std6ranges3__45__cpo9iter_swapE,(_ZN34_INTERNAL_a1076422_4_k_cu_602934774cuda3std3__48unexpectE - _ZN34_INTERNAL_a1076422_4_k_cu_602934774cuda3std6ranges3__45__cpo9iter_swapE)
_ZN34_INTERNAL_a1076422_4_k_cu_602934774cuda3std6ranges3__45__cpo9iter_swapE:
	.zero		1
	.type		_ZN34_INTERNAL_a1076422_4_k_cu_602934774cuda3std3__48unexpectE,@object
	.size		_ZN34_INTERNAL_a1076422_4_k_cu_602934774cuda3std3__48unexpectE,(_ZN34_INTERNAL_a1076422_4_k_cu_602934776thrust24THRUST_300001_SM_1000_NS8cuda_cub3parE - _ZN34_INTERNAL_a1076422_4_k_cu_602934774cuda3std3__48unexpectE)
_ZN34_INTERNAL_a1076422_4_k_cu_602934774cuda3std3__48unexpectE:
	.zero		1
	.type		_ZN34_INTERNAL_a1076422_4_k_cu_602934776thrust24THRUST_300001_SM_1000_NS8cuda_cub3parE,@object
	.size		_ZN34_INTERNAL_a1076422_4_k_cu_602934776thrust24THRUST_300001_SM_1000_NS8cuda_cub3parE,(_ZN34_INTERNAL_a1076422_4_k_cu_602934776thrust24THRUST_300001_SM_1000_NS12placeholders2_4E - _ZN34_INTERNAL_a1076422_4_k_cu_602934776thrust24THRUST_300001_SM_1000_NS8cuda_cub3parE)
_ZN34_INTERNAL_a1076422_4_k_cu_602934776thrust24THRUST_300001_SM_1000_NS8cuda_cub3parE:
	.zero		1
	.type		_ZN34_INTERNAL_a1076422_4_k_cu_602934776thrust24THRUST_300001_SM_1000_NS12placeholders2_4E,@object
	.size		_ZN34_INTERNAL_a1076422_4_k_cu_602934776thrust24THRUST_300001_SM_1000_NS12placeholders2_4E,(_ZN34_INTERNAL_a1076422_4_k_cu_602934774cuda3std3__45__cpo4cendE - _ZN34_INTERNAL_a1076422_4_k_cu_602934776thrust24THRUST_300001_SM_1000_NS12placeholders2_4E)
_ZN34_INTERNAL_a1076422_4_k_cu_602934776thrust24THRUST_300001_SM_1000_NS12placeholders2_4E:
	.zero		1
	.type		_ZN34_INTERNAL_a1076422_4_k_cu_602934774cuda3std3__45__cpo4cendE,@object
	.size		_ZN34_INTERNAL_a1076422_4_k_cu_602934774cuda3std3__45__cpo4cendE,(_ZN34_INTERNAL_a1076422_4_k_cu_602934774cuda3std6ranges3__45__cpo4cendE - _ZN34_INTERNAL_a1076422_4_k_cu_602934774cuda3std3__45__cpo4cendE)
_ZN34_INTERNAL_a1076422_4_k_cu_602934774cuda3std3__45__cpo4cendE:
	.zero		1
	.type		_ZN34_INTERNAL_a1076422_4_k_cu_602934774cuda3std6ranges3__45__cpo4cendE,@object
	.size		_ZN34_INTERNAL_a1076422_4_k_cu_602934774cuda3std6ranges3__45__cpo4cendE,(_ZN34_INTERNAL_a1076422_4_k_cu_602934774cuda3std3__420unreachable_sentinelE - _ZN34_INTERNAL_a1076422_4_k_cu_602934774cuda3std6ranges3__45__cpo4cendE)
_ZN34_INTERNAL_a1076422_4_k_cu_602934774cuda3std6ranges3__45__cpo4cendE:
	.zero		1
	.type		_ZN34_INTERNAL_a1076422_4_k_cu_602934774cuda3std3__420unreachable_sentinelE,@object
	.size		_ZN34_INTERNAL_a1076422_4_k_cu_602934774cuda3std3__420unreachable_sentinelE,(_ZN34_INTERNAL_a1076422_4_k_cu_602934774cuda3std6ranges3__45__cpo5ssizeE - _ZN34_INTERNAL_a1076422_4_k_cu_602934774cuda3std3__420unreachable_sentinelE)
_ZN34_INTERNAL_a1076422_4_k_cu_602934774cuda3std3__420unreachable_sentinelE:
	.zero		1
	.type		_ZN34_INTERNAL_a1076422_4_k_cu_602934774cuda3std6ranges3__45__cpo5ssizeE,@object
	.size		_ZN34_INTERNAL_a1076422_4_k_cu_602934774cuda3std6ranges3__45__cpo5ssizeE,(_ZN34_INTERNAL_a1076422_4_k_cu_602934776thrust24THRUST_300001_SM_1000_NS12placeholders2_8E - _ZN34_INTERNAL_a1076422_4_k_cu_602934774cuda3std6ranges3__45__cpo5ssizeE)
_ZN34_INTERNAL_a1076422_4_k_cu_602934774cuda3std6ranges3__45__cpo5ssizeE:
	.zero		1
	.type		_ZN34_INTERNAL_a1076422_4_k_cu_602934776thrust24THRUST_300001_SM_1000_NS12placeholders2_8E,@object
	.size		_ZN34_INTERNAL_a1076422_4_k_cu_602934776thrust24THRUST_300001_SM_1000_NS12placeholders2_8E,(_ZN34_INTERNAL_a1076422_4_k_cu_602934774cuda3std3__45__cpo5crendE - _ZN34_INTERNAL_a1076422_4_k_cu_602934776thrust24THRUST_300001_SM_1000_NS12placeholders2_8E)
_ZN34_INTERNAL_a1076422_4_k_cu_602934776thrust24THRUST_300001_SM_1000_NS12placeholders2_8E:
	.zero		1
	.type		_ZN34_INTERNAL_a1076422_4_k_cu_602934774cuda3std3__45__cpo5crendE,@object
	.size		_ZN34_INTERNAL_a1076422_4_k_cu_602934774cuda3std3__45__cpo5crendE,(_ZN34_INTERNAL_a1076422_4_k_cu_602934774cuda3std6ranges3__45__cpo4prevE - _ZN34_INTERNAL_a1076422_4_k_cu_602934774cuda3std3__45__cpo5crendE)
_ZN34_INTERNAL_a1076422_4_k_cu_602934774cuda3std3__45__cpo5crendE:
	.zero		1
	.type		_ZN34_INTERNAL_a1076422_4_k_cu_602934774cuda3std6ranges3__45__cpo4prevE,@object
	.size		_ZN34_INTERNAL_a1076422_4_k_cu_602934774cuda3std6ranges3__45__cpo4prevE,(_ZN34_INTERNAL_a1076422_4_k_cu_602934774cuda3std6ranges3__45__cpo9iter_moveE - _ZN34_INTERNAL_a1076422_4_k_cu_602934774cuda3std6ranges3__45__cpo4prevE)
_ZN34_INTERNAL_a1076422_4_k_cu_602934774cuda3std6ranges3__45__cpo4prevE:
	.zero		1
	.type		_ZN34_INTERNAL_a1076422_4_k_cu_602934774cuda3std6ranges3__45__cpo9iter_moveE,@object
	.size		_ZN34_INTERNAL_a1076422_4_k_cu_602934774cuda3std6ranges3__45__cpo9iter_moveE,(_ZN34_INTERNAL_a1076422_4_k_cu_602934776thrust24THRUST_300001_SM_1000_NS6system6detail10sequential3seqE - _ZN34_INTERNAL_a1076422_4_k_cu_602934774cuda3std6ranges3__45__cpo9iter_moveE)
_ZN34_INTERNAL_a1076422_4_k_cu_602934774cuda3std6ranges3__45__cpo9iter_moveE:
	.zero		1
	.type		_ZN34_INTERNAL_a1076422_4_k_cu_602934776thrust24THRUST_300001_SM_1000_NS6system6detail10sequential3seqE,@object
	.size		_ZN34_INTERNAL_a1076422_4_k_cu_602934776thrust24THRUST_300001_SM_1000_NS6system6detail10sequential3seqE,(.L_31 - _ZN34_INTERNAL_a1076422_4_k_cu_602934776thrust24THRUST_300001_SM_1000_NS6system6detail10sequential3seqE)
_ZN34_INTERNAL_a1076422_4_k_cu_602934776thrust24THRUST_300001_SM_1000_NS6system6detail10sequential3seqE:
	.zero		1
.L_31:


//--------------------- .nv.shared._ZN3cub18CUB_300001_SM_10006detail4scan16DeviceScanKernelINS2_10policy_hubIjjjjN4cuda3std3__44plusIvEEE10Policy1000EN6thrust24THRUST_300001_SM_1000_NS6detail15normal_iteratorINSD_10device_ptrIjEEEESI_NS0_13ScanTileStateIjLb1EEES9_NS1_10InputValueIjPjEEjjLb0EjEEvT0_T1_T2_iT3_T4_T5_ --------------------------
	.section	.nv.shared._ZN3cub18CUB_300001_SM_10006detail4scan16DeviceScanKernelINS2_10policy_hubIjjjjN4cuda3std3__44plusIvEEE10Policy1000EN6thrust24THRUST_300001_SM_1000_NS6detail15normal_iteratorINSD_10device_ptrIjEEEESI_NS0_13ScanTileStateIjLb1EEES9_NS1_10InputValueIjPjEEjjLb0EjEEvT0_T1_T2_iT3_T4_T5_,"aw",@nobits
	.sectionflags	@""
	.align	16
.nv.shared._ZN3cub18CUB_300001_SM_10006detail4scan16DeviceScanKernelINS2_10policy_hubIjjjjN4cuda3std3__44plusIvEEE10Policy1000EN6thrust24THRUST_300001_SM_1000_NS6detail15normal_iteratorINSD_10device_ptrIjEEEESI_NS0_13ScanTileStateIjLb1EEES9_NS1_10InputValueIjPjEEjjLb0EjEEvT0_T1_T2_iT3_T4_T5_:
	.zero		34832


//--------------------- .nv.shared._ZN3cub18CUB_300001_SM_10006detail4scan20DeviceScanInitKernelINS0_13ScanTileStateIjLb1EEEEEvT_i --------------------------
	.section	.nv.shared._ZN3cub18CUB_300001_SM_10006detail4scan20DeviceScanInitKernelINS0_13ScanTileStateIjLb1EEEEEvT_i,"aw",@nobits
	.sectionflags	@""
	.align	16
	.zero		1024


//--------------------- .nv.shared._ZN3cub18CUB_300001_SM_10006detail8for_each13static_kernelINS2_12policy_hub_t12policy_500_tEmN6thrust24THRUST_300001_SM_1000_NS8cuda_cub20__uninitialized_fill7functorINS7_10device_ptrIjEEjEEEEvT0_T1_ --------------------------
	.section	.nv.shared._ZN3cub18CUB_300001_SM_10006detail8for_each13static_kernelINS2_12policy_hub_t12policy_500_tEmN6thrust24THRUST_300001_SM_1000_NS8cuda_cub20__uninitialized_fill7functorINS7_10device_ptrIjEEjEEEEvT0_T1_,"aw",@nobits
	.sectionflags	@""
	.align	16
	.zero		1024


//--------------------- .nv.shared._ZN3cub18CUB_300001_SM_10006detail11EmptyKernelIvEEvv --------------------------
	.section	.nv.shared._ZN3cub18CUB_300001_SM_10006detail11EmptyKernelIvEEvv,"aw",@nobits
	.sectionflags	@""
	.align	16
	.zero		1024


//--------------------- .nv.shared._Z22cuda_adjust_block_sumsPjS_m --------------------------
	.section	.nv.shared._Z22cuda_adjust_block_sumsPjS_m,"aw",@nobits
	.sectionflags	@""
	.align	16
	.zero		1024


//--------------------- .nv.shared._Z28cuda_blockwise_exclusive_sumPKjPjS1_m --------------------------
	.section	.nv.shared._Z28cuda_blockwise_exclusive_sumPKjPjS1_m,"aw",@nobits
	.sectionflags	@""
	.align	16
	.zero		1024


//--------------------- .nv.constant0._ZN3cub18CUB_300001_SM_10006detail4scan16DeviceScanKernelINS2_10policy_hubIjjjmN4cuda3std3__44plusIvEEE10Policy1000EN6thrust24THRUST_300001_SM_1000_NS6detail15normal_iteratorINSD_10device_ptrIjEEEESI_NS0_13ScanTileStateIjLb1EEES9_NS1_10InputValueIjPjEEmjLb0EjEEvT0_T1_T2_iT3_T4_T5_ --------------------------
	.section	.nv.constant0._ZN3cub18CUB_300001_SM_10006detail4scan16DeviceScanKernelINS2_10policy_hubIjjjmN4cuda3std3__44plusIvEEE10Policy1000EN6thrust24THRUST_300001_SM_1000_NS6detail15normal_iteratorINSD_10device_ptrIjEEEESI_NS0_13ScanTileStateIjLb1EEES9_NS1_10InputValueIjPjEEmjLb0EjEEvT0_T1_T2_iT3_T4_T5_,"a",@progbits
	.sectionflags	@""
	.align	4
.nv.constant0._ZN3cub18CUB_300001_SM_10006detail4scan16DeviceScanKernelINS2_10policy_hubIjjjmN4cuda3std3__44plusIvEEE10Policy1000EN6thrust24THRUST_300001_SM_1000_NS6detail15normal_iteratorINSD_10device_ptrIjEEEESI_NS0_13ScanTileStateIjLb1EEES9_NS1_10InputValueIjPjEEmjLb0EjEEvT0_T1_T2_iT3_T4_T5_:
	.zero		952


//--------------------- .nv.constant0._ZN3cub18CUB_300001_SM_10006detail4scan16DeviceScanKernelINS2_10policy_hubIjjjjN4cuda3std3__44plusIvEEE10Policy1000EN6thrust24THRUST_300001_SM_1000_NS6detail15normal_iteratorINSD_10device_ptrIjEEEESI_NS0_13ScanTileStateIjLb1EEES9_NS1_10InputValueIjPjEEjjLb0EjEEvT0_T1_T2_iT3_T4_T5_ --------------------------
	.section	.nv.constant0._ZN3cub18CUB_300001_SM_10006detail4scan16DeviceScanKernelINS2_10policy_hubIjjjjN4cuda3std3__44plusIvEEE10Policy1000EN6thrust24THRUST_300001_SM_1000_NS6detail15normal_iteratorINSD_10device_ptrIjEEEESI_NS0_13ScanTileStateIjLb1EEES9_NS1_10InputValueIjPjEEjjLb0EjEEvT0_T1_T2_iT3_T4_T5_,"a",@progbits
	.sectionflags	@""
	.align	4
.nv.constant0._ZN3cub18CUB_300001_SM_10006detail4scan16DeviceScanKernelINS2_10policy_hubIjjjjN4cuda3std3__44plusIvEEE10Policy1000EN6thrust24THRUST_300001_SM_1000_NS6detail15normal_iteratorINSD_10device_ptrIjEEEESI_NS0_13ScanTileStateIjLb1EEES9_NS1_10InputValueIjPjEEjjLb0EjEEvT0_T1_T2_iT3_T4_T5_:
	.zero		948


//--------------------- .nv.constant0._ZN3cub18CUB_300001_SM_10006detail4scan20DeviceScanInitKernelINS0_13ScanTileStateIjLb1EEEEEvT_i --------------------------
	.section	.nv.constant0._ZN3cub18CUB_300001_SM_10006detail4scan20DeviceScanInitKernelINS0_13ScanTileStateIjLb1EEEEEvT_i,"a",@progbits
	.sectionflags	@""
	.align	4
.nv.constant0._ZN3cub18CUB_300001_SM_10006detail4scan20DeviceScanInitKernelINS0_13ScanTileStateIjLb1EEEEEvT_i:
	.zero		908


//--------------------- .nv.constant0._ZN3cub18CUB_300001_SM_10006detail8for_each13static_kernelINS2_12policy_hub_t12policy_500_tEmN6thrust24THRUST_300001_SM_1000_NS8cuda_cub20__uninitialized_fill7functorINS7_10device_ptrIjEEjEEEEvT0_T1_ --------------------------
	.section	.nv.constant0._ZN3cub18CUB_300001_SM_10006detail8for_each13static_kernelINS2_12policy_hub_t12policy_500_tEmN6thrust24THRUST_300001_SM_1000_NS8cuda_cub20__uninitialized_fill7functorINS7_10device_ptrIjEEjEEEEvT0_T1_,"a",@progbits
	.sectionflags	@""
	.align	4
.nv.constant0._ZN3cub18CUB_300001_SM_10006detail8for_each13static_kernelINS2_12policy_hub_t12policy_500_tEmN6thrust24THRUST_300001_SM_1000_NS8cuda_cub20__uninitialized_fill7functorINS7_10device_ptrIjEEjEEEEvT0_T1_:
	.zero		920


//--------------------- .nv.constant0._ZN3cub18CUB_300001_SM_10006detail11EmptyKernelIvEEvv --------------------------
	.section	.nv.constant0._ZN3cub18CUB_300001_SM_10006detail11EmptyKernelIvEEvv,"a",@progbits
	.sectionflags	@""
	.align	4
.nv.constant0._ZN3cub18CUB_300001_SM_10006detail11EmptyKernelIvEEvv:
	.zero		896


//--------------------- .nv.constant0._Z22cuda_adjust_block_sumsPjS_m --------------------------
	.section	.nv.constant0._Z22cuda_adjust_block_sumsPjS_m,"a",@progbits
	.sectionflags	@""
	.align	4
.nv.constant0._Z22cuda_adjust_block_sumsPjS_m:
	.zero		920


//--------------------- .nv.constant0._Z28cuda_blockwise_exclusive_sumPKjPjS1_m --------------------------
	.section	.nv.constant0._Z28cuda_blockwise_exclusive_sumPKjPjS1_m,"a",@progbits
	.sectionflags	@""
	.align	4
.nv.constant0._Z28cuda_blockwise_exclusive_sumPKjPjS1_m:
	.zero		928


//--------------------- SYMBOLS --------------------------

	.type		.nv.reservedSmem.offset0,@object
	.size		.nv.reservedSmem.offset0,0x4
	.type		.nv.reservedSmem.cap,@object
	.size		.nv.reservedSmem.cap,0x4
